def attn_fwd(
    Q,
    K,
    V,
    Out,
    Lse,
    sm_scale,
    stride_qz,
    stride_qh,
    stride_qm,
    stride_qk,
    stride_kz,
    stride_kh,
    stride_kn,
    stride_kk,
    stride_vz,
    stride_vh,
    stride_vn,
    stride_vk,
    stride_oz,
    stride_oh,
    stride_om,
    stride_ok,
    seqlen_q,
    seqlen_k,
    BLOCK_M: tl.constexpr,
    BLOCK_N: tl.constexpr,
    HEAD_DIM: tl.constexpr,
    CAUSAL: tl.constexpr,
):
    start_m = tl.program_id(0)
    off_hz = tl.program_id(1)
    q_off = off_hz * stride_qh
    k_off = off_hz * stride_kh
    v_off = off_hz * stride_vh
    offs_m = start_m * BLOCK_M + tl.arange(0, BLOCK_M)
    offs_d = tl.arange(0, HEAD_DIM)
    offs_n = tl.arange(0, BLOCK_N)
    q_ptrs = Q + q_off + offs_m[:, None] * stride_qm + offs_d[None, :] * stride_qk
    k_ptrs = K + k_off + offs_d[:, None] * stride_kk + offs_n[None, :] * stride_kn
    v_ptrs = V + v_off + offs_n[:, None] * stride_vn + offs_d[None, :] * stride_vk
    m_i = tl.full([BLOCK_M], float("-inf"), dtype=tl.float32)
    l_i = tl.zeros([BLOCK_M], dtype=tl.float32) + 1.0
    acc = tl.zeros([BLOCK_M, HEAD_DIM], dtype=tl.float32)
    q = tl.load(q_ptrs)
    acc, l_i, m_i = _attn_fwd_inner(
        acc,
        l_i,
        m_i,
        q,
        k_ptrs,
        v_ptrs,
        sm_scale,
        stride_kn,
        stride_vn,
        start_m,
        seqlen_k,
        BLOCK_M,
        BLOCK_N,
        HEAD_DIM,
        CAUSAL,
    )
    acc = acc / l_i[:, None]
    lse = m_i + tl.math.log2(l_i) / 1.4426950408889634
    o_ptrs = (
        Out
        + off_hz * stride_oh
        + offs_m[:, None] * stride_om
        + offs_d[None, :] * stride_ok
    )
    tl.store(o_ptrs, acc.to(Out.dtype.element_ty))
    tl.store(Lse + off_hz * seqlen_q + offs_m, lse)

# config = {"BLOCK_M": 128, "BLOCK_N": 128, "HEAD_DIM": 128, "arch": "sm_90", "causal": false, "dtype": "fp8e4m3", "num_stages": 3, "num_warps": 4}
# arch = sm_90


// ===== COMPILED SASS (sm_90a) =====

	.target	sm_90a

	.elftype	@"ET_EXEC"


//--------------------- .note.nv.tkinfo           --------------------------
	.section	.note.nv.tkinfo,"",@"SHT_NOTE"
	.sectionflags	@"SHF_NOTE_NV_TKINFO"
	.tkinfo
        /*0018*/ 	.word	0x00000002
        /*0030*/ 	.string	""
        /*0030*/ 	.string	"ptxas"
        /*0030*/ 	.string	"Cuda compilation tools, release 13.0, V13.0.88"
        /*0030*/ 	.string	"Build cuda_13.0.r13.0/compiler.36424714_0"
        /*0030*/ 	.string	"-v  -suppress-debug-info  -lineinfo  -arch sm_90a "



//--------------------- .note.nv.cuinfo           --------------------------
	.section	.note.nv.cuinfo,"",@"SHT_NOTE"
	.sectionflags	@"SHF_NOTE_NV_CUINFO"
        /*0018*/ 	.short	0x0002
        /*001a*/ 	.short	0x005a
        /*001c*/ 	.short	0x0082
	.zero		2


//--------------------- .nv.info                  --------------------------
	.section	.nv.info,"",@"SHT_CUDA_INFO"
	.align	4


	//----- nvinfo : EIATTR_REGCOUNT
	.align		4
        /*0000*/ 	.byte	0x04, 0x2f
        /*0002*/ 	.short	(.L_2 - .L_1)
	.align		4
.L_1:
        /*0004*/ 	.word	index@(attn_fwd)
        /*0008*/ 	.word	0x000000ff


	//----- nvinfo : EIATTR_FRAME_SIZE
	.align		4
.L_2:
        /*000c*/ 	.byte	0x04, 0x11
        /*000e*/ 	.short	(.L_4 - .L_3)
	.align		4
.L_3:
        /*0010*/ 	.word	index@(attn_fwd)
        /*0014*/ 	.word	0x00000838


	//----- nvinfo : EIATTR_MIN_STACK_SIZE
	.align		4
.L_4:
        /*0018*/ 	.byte	0x04, 0x12
        /*001a*/ 	.short	(.L_6 - .L_5)
	.align		4
.L_5:
        /*001c*/ 	.word	index@(attn_fwd)
        /*0020*/ 	.word	0x00000838
.L_6:


//--------------------- .nv.compat                --------------------------
	.section	.nv.compat,"",@"SHT_CUDA_COMPAT_INFO"
	.align	4
        /*0000*/ 	.byte	0x02, 0x09, 0x01, 0x00, 0x02, 0x02, 0x04, 0x00, 0x02, 0x05, 0x05, 0x00, 0x03, 0x07, 0x01, 0x01
        /*0010*/ 	.byte	0x02, 0x03, 0x00, 0x00, 0x02, 0x06, 0x01, 0x00, 0x04, 0x0b, 0x08, 0x00, 0x00, 0x00, 0x00, 0x00
        /*0020*/ 	.byte	0x00, 0x00, 0x00, 0x00


//--------------------- .nv.info.attn_fwd         --------------------------
	.section	.nv.info.attn_fwd,"",@"SHT_CUDA_INFO"
	.sectionflags	@""
	.align	4


	//----- nvinfo : EIATTR_CUDA_API_VERSION
	.align		4
        /*0000*/ 	.byte	0x04, 0x37
        /*0002*/ 	.short	(.L_8 - .L_7)
.L_7:
        /*0004*/ 	.word	0x00000082


	//----- nvinfo : EIATTR_KPARAM_INFO
	.align		4
.L_8:
        /*0008*/ 	.byte	0x04, 0x17
        /*000a*/ 	.short	(.L_10 - .L_9)
.L_9:
        /*000c*/ 	.word	0x00000000
        /*0010*/ 	.short	0x0019
        /*0012*/ 	.short	0x0080
        /*0014*/ 	.byte	0x00, 0xf4, 0x21, 0x00


	//----- nvinfo : EIATTR_KPARAM_INFO
	.align		4
.L_10:
        /*0018*/ 	.byte	0x04, 0x17
        /*001a*/ 	.short	(.L_12 - .L_11)
.L_11:
        /*001c*/ 	.word	0x00000000
        /*0020*/ 	.short	0x0018
        /*0022*/ 	.short	0x0078
        /*0024*/ 	.byte	0x00, 0xf4, 0x21, 0x00


	//----- nvinfo : EIATTR_KPARAM_INFO
	.align		4
.L_12:
        /*0028*/ 	.byte	0x04, 0x17
        /*002a*/ 	.short	(.L_14 - .L_13)
.L_13:
        /*002c*/ 	.word	0x00000000
        /*0030*/ 	.short	0x0017
        /*0032*/ 	.short	0x0070
        /*0034*/ 	.byte	0x00, 0xf0, 0x11, 0x00


	//----- nvinfo : EIATTR_KPARAM_INFO
	.align		4
.L_14:
        /*0038*/ 	.byte	0x04, 0x17
        /*003a*/ 	.short	(.L_16 - .L_15)
.L_15:
        /*003c*/ 	.word	0x00000000
        /*0040*/ 	.short	0x0016
        /*0042*/ 	.short	0x006c
        /*0044*/ 	.byte	0x00, 0xf0, 0x11, 0x00


	//----- nvinfo : EIATTR_KPARAM_INFO
	.align		4
.L_16:
        /*0048*/ 	.byte	0x04, 0x17
        /*004a*/ 	.short	(.L_18 - .L_17)
.L_17:
        /*004c*/ 	.word	0x00000000
        /*0050*/ 	.short	0x0015
        /*0052*/ 	.short	0x0068
        /*0054*/ 	.byte	0x00, 0xf0, 0x11, 0x00


	//----- nvinfo : EIATTR_KPARAM_INFO
	.align		4
.L_18:
        /*0058*/ 	.byte	0x04, 0x17
        /*005a*/ 	.short	(.L_20 - .L_19)
.L_19:
        /*005c*/ 	.word	0x00000000
        /*0060*/ 	.short	0x0014
        /*0062*/ 	.short	0x0064
        /*0064*/ 	.byte	0x00, 0xf0, 0x11, 0x00


	//----- nvinfo : EIATTR_KPARAM_INFO
	.align		4
.L_20:
        /*0068*/ 	.byte	0x04, 0x17
        /*006a*/ 	.short	(.L_22 - .L_21)
.L_21:
        /*006c*/ 	.word	0x00000000
        /*0070*/ 	.short	0x0013
        /*0072*/ 	.short	0x0060
        /*0074*/ 	.byte	0x00, 0xf0, 0x11, 0x00


	//----- nvinfo : EIATTR_KPARAM_INFO
	.align		4
.L_22:
        /*0078*/ 	.byte	0x04, 0x17
        /*007a*/ 	.short	(.L_24 - .L_23)
.L_23:
        /*007c*/ 	.word	0x00000000
        /*0080*/ 	.short	0x0012
        /*0082*/ 	.short	0x005c
        /*0084*/ 	.byte	0x00, 0xf0, 0x11, 0x00


	//----- nvinfo : EIATTR_KPARAM_INFO
	.align		4
.L_24:
        /*0088*/ 	.byte	0x04, 0x17
        /*008a*/ 	.short	(.L_26 - .L_25)
.L_25:
        /*008c*/ 	.word	0x00000000
        /*0090*/ 	.short	0x0011
        /*0092*/ 	.short	0x0058
        /*0094*/ 	.byte	0x00, 0xf0, 0x11, 0x00


	//----- nvinfo : EIATTR_KPARAM_INFO
	.align		4
.L_26:
        /*0098*/ 	.byte	0x04, 0x17
        /*009a*/ 	.short	(.L_28 - .L_27)
.L_27:
        /*009c*/ 	.word	0x00000000
        /*00a0*/ 	.short	0x0010
        /*00a2*/ 	.short	0x0054
        /*00a4*/ 	.byte	0x00, 0xf0, 0x11, 0x00


	//----- nvinfo : EIATTR_KPARAM_INFO
	.align		4
.L_28:
        /*00a8*/ 	.byte	0x04, 0x17
        /*00aa*/ 	.short	(.L_30 - .L_29)
.L_29:
        /*00ac*/ 	.word	0x00000000
        /*00b0*/ 	.short	0x000f
        /*00b2*/ 	.short	0x0050
        /*00b4*/ 	.byte	0x00, 0xf0, 0x11, 0x00


	//----- nvinfo : EIATTR_KPARAM_INFO
	.align		4
.L_30:
        /*00b8*/ 	.byte	0x04, 0x17
        /*00ba*/ 	.short	(.L_32 - .L_31)
.L_31:
        /*00bc*/ 	.word	0x00000000
        /*00c0*/ 	.short	0x000e
        /*00c2*/ 	.short	0x004c
        /*00c4*/ 	.byte	0x00, 0xf0, 0x11, 0x00


	//----- nvinfo : EIATTR_KPARAM_INFO
	.align		4
.L_32:
        /*00c8*/ 	.byte	0x04, 0x17
        /*00ca*/ 	.short	(.L_34 - .L_33)
.L_33:
        /*00cc*/ 	.word	0x00000000
        /*00d0*/ 	.short	0x000d
        /*00d2*/ 	.short	0x0048
        /*00d4*/ 	.byte	0x00, 0xf0, 0x11, 0x00


	//----- nvinfo : EIATTR_KPARAM_INFO
	.align		4
.L_34:
        /*00d8*/ 	.byte	0x04, 0x17
        /*00da*/ 	.short	(.L_36 - .L_35)
.L_35:
        /*00dc*/ 	.word	0x00000000
        /*00e0*/ 	.short	0x000c
        /*00e2*/ 	.short	0x0044
        /*00e4*/ 	.byte	0x00, 0xf0, 0x11, 0x00


	//----- nvinfo : EIATTR_KPARAM_INFO
	.align		4
.L_36:
        /*00e8*/ 	.byte	0x04, 0x17
        /*00ea*/ 	.short	(.L_38 - .L_37)
.L_37:
        /*00ec*/ 	.word	0x00000000
        /*00f0*/ 	.short	0x000b
        /*00f2*/ 	.short	0x0040
        /*00f4*/ 	.byte	0x00, 0xf0, 0x11, 0x00


	//----- nvinfo : EIATTR_KPARAM_INFO
	.align		4
.L_38:
        /*00f8*/ 	.byte	0x04, 0x17
        /*00fa*/ 	.short	(.L_40 - .L_39)
.L_39:
        /*00fc*/ 	.word	0x00000000
        /*0100*/ 	.short	0x000a
        /*0102*/ 	.short	0x003c
        /*0104*/ 	.byte	0x00, 0xf0, 0x11, 0x00


	//----- nvinfo : EIATTR_KPARAM_INFO
	.align		4
.L_40:
        /*0108*/ 	.byte	0x04, 0x17
        /*010a*/ 	.short	(.L_42 - .L_41)
.L_41:
        /*010c*/ 	.word	0x00000000
        /*0110*/ 	.short	0x0009
        /*0112*/ 	.short	0x0038
        /*0114*/ 	.byte	0x00, 0xf0, 0x11, 0x00


	//----- nvinfo : EIATTR_KPARAM_INFO
	.align		4
.L_42:
        /*0118*/ 	.byte	0x04, 0x17
        /*011a*/ 	.short	(.L_44 - .L_43)
.L_43:
        /*011c*/ 	.word	0x00000000
        /*0120*/ 	.short	0x0008
        /*0122*/ 	.short	0x0034
        /*0124*/ 	.byte	0x00, 0xf0, 0x11, 0x00


	//----- nvinfo : EIATTR_KPARAM_INFO
	.align		4
.L_44:
        /*0128*/ 	.byte	0x04, 0x17
        /*012a*/ 	.short	(.L_46 - .L_45)
.L_45:
        /*012c*/ 	.word	0x00000000
        /*0130*/ 	.short	0x0007
        /*0132*/ 	.short	0x0030
        /*0134*/ 	.byte	0x00, 0xf0, 0x11, 0x00


	//----- nvinfo : EIATTR_KPARAM_INFO
	.align		4
.L_46:
        /*0138*/ 	.byte	0x04, 0x17
        /*013a*/ 	.short	(.L_48 - .L_47)
.L_47:
        /*013c*/ 	.word	0x00000000
        /*0140*/ 	.short	0x0006
        /*0142*/ 	.short	0x002c
        /*0144*/ 	.byte	0x00, 0xf0, 0x11, 0x00


	//----- nvinfo : EIATTR_KPARAM_INFO
	.align		4
.L_48:
        /*0148*/ 	.byte	0x04, 0x17
        /*014a*/ 	.short	(.L_50 - .L_49)
.L_49:
        /*014c*/ 	.word	0x00000000
        /*0150*/ 	.short	0x0005
        /*0152*/ 	.short	0x0028
        /*0154*/ 	.byte	0x00, 0xf0, 0x11, 0x00


	//----- nvinfo : EIATTR_KPARAM_INFO
	.align		4
.L_50:
        /*0158*/ 	.byte	0x04, 0x17
        /*015a*/ 	.short	(.L_52 - .L_51)
.L_51:
        /*015c*/ 	.word	0x00000000
        /*0160*/ 	.short	0x0004
        /*0162*/ 	.short	0x0020
        /*0164*/ 	.byte	0x00, 0xf4, 0x21, 0x00


	//----- nvinfo : EIATTR_KPARAM_INFO
	.align		4
.L_52:
        /*0168*/ 	.byte	0x04, 0x17
        /*016a*/ 	.short	(.L_54 - .L_53)
.L_53:
        /*016c*/ 	.word	0x00000000
        /*0170*/ 	.short	0x0003
        /*0172*/ 	.short	0x0018
        /*0174*/ 	.byte	0x00, 0xf4, 0x21, 0x00


	//----- nvinfo : EIATTR_KPARAM_INFO
	.align		4
.L_54:
        /*0178*/ 	.byte	0x04, 0x17
        /*017a*/ 	.short	(.L_56 - .L_55)
.L_55:
        /*017c*/ 	.word	0x00000000
        /*0180*/ 	.short	0x0002
        /*0182*/ 	.short	0x0010
        /*0184*/ 	.byte	0x00, 0xf4, 0x21, 0x00


	//----- nvinfo : EIATTR_KPARAM_INFO
	.align		4
.L_56:
        /*0188*/ 	.byte	0x04, 0x17
        /*018a*/ 	.short	(.L_58 - .L_57)
.L_57:
        /*018c*/ 	.word	0x00000000
        /*0190*/ 	.short	0x0001
        /*0192*/ 	.short	0x0008
        /*0194*/ 	.byte	0x00, 0xf4, 0x21, 0x00


	//----- nvinfo : EIATTR_KPARAM_INFO
	.align		4
.L_58:
        /*0198*/ 	.byte	0x04, 0x17
        /*019a*/ 	.short	(.L_60 - .L_59)
.L_59:
        /*019c*/ 	.word	0x00000000
        /*01a0*/ 	.short	0x0000
        /*01a2*/ 	.short	0x0000
        /*01a4*/ 	.byte	0x00, 0xf4, 0x21, 0x00


	//----- nvinfo : EIATTR_SPARSE_MMA_MASK
	.align		4
.L_60:
        /*01a8*/ 	.byte	0x03, 0x50
        /*01aa*/ 	.short	0x0000


	//----- nvinfo : EIATTR_MAXREG_COUNT
	.align		4
        /*01ac*/ 	.byte	0x03, 0x1b
        /*01ae*/ 	.short	0x00ff


	//----- nvinfo : EIATTR_NUM_BARRIERS
	.align		4
        /*01b0*/ 	.byte	0x02, 0x4c
        /*01b2*/ 	.byte	0x01
	.zero		1


	//----- nvinfo : EIATTR_ANNOTATIONS
	.align		4
        /*01b4*/ 	.byte	0x04, 0x55
        /*01b6*/ 	.short	(.L_62 - .L_61)


	//   ....[0]....
.L_61:
        /*01b8*/ 	.word	0x00000001
        /*01bc*/ 	.byte	0x40, 0x28, 0x00, 0x00, 0x01, 0x00, 0x00, 0x00, 0x60, 0x28, 0x00, 0x00, 0x01, 0x00, 0x00, 0x00
        /* <DEDUP_REMOVED lines=559> */
        /*24bc*/ 	.byte	0x50, 0x4d, 0x01, 0x00, 0x01, 0x00, 0x00, 0x00, 0x60, 0x4d, 0x01, 0x00


	//----- nvinfo : EIATTR_MERCURY_ISA_VERSION
	.align		4
.L_62:
        /*24c8*/ 	.byte	0x03, 0x5f
        /*24ca*/ 	.short	0x0101


	//----- nvinfo : EIATTR_COOP_GROUP_MASK_REGIDS
	.align		4
        /*24cc*/ 	.byte	0x04, 0x29
        /*24ce*/ 	.short	(.L_64 - .L_63)


	//   ....[0]....
.L_63:
        /*24d0*/ 	.word	0xffffffff


	//   ....[1]....
        /*24d4*/ 	.word	0xffffffff


	//   ....[2]....
        /*24d8*/ 	.word	0xffffffff


	//   ....[3]....
        /*24dc*/ 	.word	0xffffffff


	//   ....[4]....
        /*24e0*/ 	.word	0xffffffff


	//   ....[5]....
        /*24e4*/ 	.word	0xffffffff


	//   ....[6]....
        /*24e8*/ 	.word	0xffffffff


	//   ....[7]....
        /*24ec*/ 	.word	0xffffffff


	//   ....[8]....
        /*24f0*/ 	.word	0xffffffff


	//   ....[9]....
        /*24f4*/ 	.word	0xffffffff


	//   ....[10]....
        /*24f8*/ 	.word	0xffffffff


	//   ....[11]....
        /*24fc*/ 	.word	0xffffffff


	//   ....[12]....
        /*2500*/ 	.word	0xffffffff


	//   ....[13]....
        /*2504*/ 	.word	0xffffffff


	//   ....[14]....
        /*2508*/ 	.word	0xffffffff


	//   ....[15]....
        /*250c*/ 	.word	0xffffffff


	//   ....[16]....
        /*2510*/ 	.word	0xffffffff


	//   ....[17]....
        /*2514*/ 	.word	0xffffffff


	//   ....[18]....
        /*2518*/ 	.word	0xffffffff


	//   ....[19]....
        /*251c*/ 	.word	0xffffffff


	//   ....[20]....
        /*2520*/ 	.word	0xffffffff


	//   ....[21]....
        /*2524*/ 	.word	0xffffffff


	//   ....[22]....
        /*2528*/ 	.word	0xffffffff


	//   ....[23]....
        /*252c*/ 	.word	0xffffffff


	//   ....[24]....
        /*2530*/ 	.word	0xffffffff


	//   ....[25]....
        /*2534*/ 	.word	0xffffffff


	//   ....[26]....
        /*2538*/ 	.word	0xffffffff


	//   ....[27]....
        /*253c*/ 	.word	0xffffffff


	//   ....[28]....
        /*2540*/ 	.word	0xffffffff


	//   ....[29]....
        /*2544*/ 	.word	0xffffffff


	//   ....[30]....
        /*2548*/ 	.word	0xffffffff


	//   ....[31]....
        /*254c*/ 	.word	0xffffffff


	//   ....[32]....
        /*2550*/ 	.word	0xffffffff


	//   ....[33]....
        /*2554*/ 	.word	0xffffffff


	//   ....[34]....
        /*2558*/ 	.word	0xffffffff


	//   ....[35]....
        /*255c*/ 	.word	0xffffffff


	//   ....[36]....
        /*2560*/ 	.word	0xffffffff


	//   ....[37]....
        /*2564*/ 	.word	0xffffffff


	//   ....[38]....
        /*2568*/ 	.word	0xffffffff


	//   ....[39]....
        /*256c*/ 	.word	0xffffffff


	//   ....[40]....
        /*2570*/ 	.word	0xffffffff


	//   ....[41]....
        /*2574*/ 	.word	0xffffffff


	//   ....[42]....
        /*2578*/ 	.word	0xffffffff


	//   ....[43]....
        /*257c*/ 	.word	0xffffffff


	//   ....[44]....
        /*2580*/ 	.word	0xffffffff


	//   ....[45]....
        /*2584*/ 	.word	0xffffffff


	//   ....[46]....
        /*2588*/ 	.word	0xffffffff


	//   ....[47]....
        /*258c*/ 	.word	0xffffffff


	//----- nvinfo : EIATTR_COOP_GROUP_INSTR_OFFSETS
	.align		4
.L_64:
        /*2590*/ 	.byte	0x04, 0x28
        /*2592*/ 	.short	(.L_66 - .L_65)


	//   ....[0]....
.L_65:
        /*2594*/ 	.word	0x0000e2d0


	//   ....[1]....
        /*2598*/ 	.word	0x0000e330


	//   ....[2]....
        /*259c*/ 	.word	0x0000e340


	//   ....[3]....
        /*25a0*/ 	.word	0x0000e380


	//   ....[4]....
        /*25a4*/ 	.word	0x0000ee00


	//   ....[5]....
        /*25a8*/ 	.word	0x0000ee40


	//   ....[6]....
        /*25ac*/ 	.word	0x0000fa40


	//   ....[7]....
        /*25b0*/ 	.word	0x0000fb30


	//   ....[8]....
        /*25b4*/ 	.word	0x000117e0


	//   ....[9]....
        /*25b8*/ 	.word	0x00011900


	//   ....[10]....
        /*25bc*/ 	.word	0x00011950


	//   ....[11]....
        /*25c0*/ 	.word	0x00011970


	//   ....[12]....
        /*25c4*/ 	.word	0x000119d0


	//   ....[13]....
        /*25c8*/ 	.word	0x00011a00


	//   ....[14]....
        /*25cc*/ 	.word	0x00011a20


	//   ....[15]....
        /*25d0*/ 	.word	0x00011b30


	//   ....[16]....
        /*25d4*/ 	.word	0x00011b50


	//   ....[17]....
        /*25d8*/ 	.word	0x00011b70


	//   ....[18]....
        /*25dc*/ 	.word	0x00011b90


	//   ....[19]....
        /*25e0*/ 	.word	0x00011bb0


	//   ....[20]....
        /*25e4*/ 	.word	0x00011bd0


	//   ....[21]....
        /*25e8*/ 	.word	0x00011c20


	//   ....[22]....
        /*25ec*/ 	.word	0x00011e00


	//   ....[23]....
        /*25f0*/ 	.word	0x00011e30


	//   ....[24]....
        /*25f4*/ 	.word	0x00011e70


	//   ....[25]....
        /*25f8*/ 	.word	0x00011eb0


	//   ....[26]....
        /*25fc*/ 	.word	0x00011ef0


	//   ....[27]....
        /*2600*/ 	.word	0x00011f10


	//   ....[28]....
        /*2604*/ 	.word	0x00011f30


	//   ....[29]....
        /*2608*/ 	.word	0x00011f40


	//   ....[30]....
        /*260c*/ 	.word	0x00011f50


	//   ....[31]....
        /*2610*/ 	.word	0x00011f60


	//   ....[32]....
        /*2614*/ 	.word	0x00011f70


	//   ....[33]....
        /*2618*/ 	.word	0x00011f80


	//   ....[34]....
        /*261c*/ 	.word	0x00011fd0


	//   ....[35]....
        /*2620*/ 	.word	0x00012010


	//   ....[36]....
        /*2624*/ 	.word	0x00012030


	//   ....[37]....
        /*2628*/ 	.word	0x000120d0


	//   ....[38]....
        /*262c*/ 	.word	0x000120f0


	//   ....[39]....
        /*2630*/ 	.word	0x00012140


	//   ....[40]....
        /*2634*/ 	.word	0x00013bb0


	//   ....[41]....
        /*2638*/ 	.word	0x00013c50


	//   ....[42]....
        /*263c*/ 	.word	0x00013c60


	//   ....[43]....
        /*2640*/ 	.word	0x00013c70


	//   ....[44]....
        /*2644*/ 	.word	0x00013c90


	//   ....[45]....
        /*2648*/ 	.word	0x00013cc0


	//   ....[46]....
        /*264c*/ 	.word	0x00013ce0


	//   ....[47]....
        /*2650*/ 	.word	0x00013cf0


	//----- nvinfo : EIATTR_EXIT_INSTR_OFFSETS
	.align		4
.L_66:
        /*2654*/ 	.byte	0x04, 0x1c
        /*2656*/ 	.short	(.L_68 - .L_67)


	//   ....[0]....
.L_67:
        /*2658*/ 	.word	0x00019c80


	//----- nvinfo : EIATTR_REQNTID
	.align		4
.L_68:
        /*265c*/ 	.byte	0x04, 0x10
        /*265e*/ 	.short	(.L_70 - .L_69)
.L_69:
        /*2660*/ 	.word	0x00000080
        /*2664*/ 	.word	0x00000001
        /*2668*/ 	.word	0x00000001


	//----- nvinfo : EIATTR_CBANK_PARAM_SIZE
	.align		4
.L_70:
        /*266c*/ 	.byte	0x03, 0x19
        /*266e*/ 	.short	0x0088


	//----- nvinfo : EIATTR_PARAM_CBANK
	.align		4
        /*2670*/ 	.byte	0x04, 0x0a
        /*2672*/ 	.short	(.L_72 - .L_71)
	.align		4
.L_71:
        /*2674*/ 	.word	index@(.nv.constant0.attn_fwd)
        /*2678*/ 	.short	0x0210
        /*267a*/ 	.short	0x0088


	//----- nvinfo : EIATTR_SW_WAR
	.align		4
.L_72:
        /*267c*/ 	.byte	0x04, 0x36
        /*267e*/ 	.short	(.L_74 - .L_73)
.L_73:
        /*2680*/ 	.word	0x00000008
.L_74:


//--------------------- .nv.callgraph             --------------------------
	.section	.nv.callgraph,"",@"SHT_CUDA_CALLGRAPH"
	.align	4
	.sectionentsize	8
	.align		4
        /*0000*/ 	.word	0x00000000
	.align		4
        /*0004*/ 	.word	0xffffffff
	.align		4
        /*0008*/ 	.word	0x00000000
	.align		4
        /*000c*/ 	.word	0xfffffffe
	.align		4
        /*0010*/ 	.word	0x00000000
	.align		4
        /*0014*/ 	.word	0xfffffffd
	.align		4
        /*0018*/ 	.word	0x00000000
	.align		4
        /*001c*/ 	.word	0xfffffffc


//--------------------- .nv.constant4             --------------------------
	.section	.nv.constant4,"a",@progbits
	.align	8
	.align		8
.nv.constant4:
        /*0000*/ 	.dword	_$_str


//--------------------- .text.attn_fwd            --------------------------
	.section	.text.attn_fwd,"ax",@progbits
	.align	128
        .global         attn_fwd
        .type           attn_fwd,@function
        .size           attn_fwd,(.L_x_3 - attn_fwd)
        .other          attn_fwd,@"STO_CUDA_ENTRY STV_DEFAULT"
attn_fwd:
.text.attn_fwd:
[----:B------:R-:W0:Y:S01]  /*0000*/  LDC R1, c[0x0][0x28] ;  /* 0x00000a00ff017b82 */ /* 0x000e220000000800 */
[----:B------:R-:W1:Y:S07]  /*0010*/  S2R R250, SR_TID.X ;  /* 0x0000000000fa7919 */ /* 0x000e6e0000002100 */
[----:B------:R-:W2:Y:S01]  /*0020*/  S2UR UR18, SR_CTAID.Y ;  /* 0x00000000001279c3 */ /* 0x000ea20000002600 */
[----:B------:R-:W-:Y:S01]  /*0030*/  ULDC.64 UR4, c[0x0][0x240] ;  /* 0x0000900000047ab9 */ /* 0x000fe20000000a00 */
[----:B------:R-:W-:Y:S01]  /*0040*/  ULDC.64 UR44, c[0x0][0x208] ;  /* 0x00008200002c7ab9 */ /* 0x000fe20000000a00 */
[----:B------:R-:W3:Y:S01]  /*0050*/  S2R R3, SR_CTAID.X ;  /* 0x0000000000037919 */ /* 0x000ee20000002500 */
[----:B0-----:R-:W-:-:S04]  /*0060*/  VIADD R1, R1, 0xfffff7c8 ;  /* 0xfffff7c801017836 */ /* 0x001fc80000000000 */
[----:B------:R-:W0:Y:S08]  /*0070*/  LDC.64 R240, c[0x0][0x210] ;  /* 0x00008400fff07b82 */ /* 0x000e300000000a00 */
[----:B------:R-:W4:Y:S01]  /*0080*/  LDC R127, c[0x0][0x248] ;  /* 0x00009200ff7f7b82 */ /* 0x000f220000000800 */
[----:B--2---:R-:W-:-:S07]  /*0090*/  UIMAD UR4, UR18, UR4, URZ ;  /* 0x00000004120472a4 */ /* 0x004fce000f8e023f */
[----:B------:R-:W2:Y:S01]  /*00a0*/  LDC R252, c[0x0][0x280] ;  /* 0x0000a000fffc7b82 */ /* 0x000ea20000000800 */
[----:B-1----:R-:W-:-:S05]  /*00b0*/  LOP3.LUT R0, R250, 0x7f, RZ, 0xc0, !PT ;  /* 0x0000007ffa007812 */ /* 0x002fca00078ec0ff */
[----:B---3--:R-:W-:-:S04]  /*00c0*/  IMAD R2, R3, 0x80, R0 ;  /* 0x0000008003027824 */ /* 0x008fc800078e0200 */
[----:B------:R-:W-:Y:S01]  /*00d0*/  IMAD R3, R2, UR5, RZ ;  /* 0x0000000502037c24 */ /* 0x000fe2000f8e02ff */
[----:B------:R-:W-:Y:S01]  /*00e0*/  USHF.R.S32.HI UR5, URZ, 0x1f, UR4 ;  /* 0x0000001f3f057899 */ /* 0x000fe20008011404 */
[C---:B----4-:R-:W-:Y:S02]  /*00f0*/  IMAD R7, R127.reuse, 0x3, RZ ;  /* 0x000000037f077824 */ /* 0x050fe400078e02ff */
[----:B------:R-:W-:Y:S01]  /*0100*/  IMAD.SHL.U32 R5, R127, 0x2, RZ ;  /* 0x000000027f057824 */ /* 0x000fe200078e00ff */
[----:B0-----:R-:W-:Y:S02]  /*0110*/  IADD3 R240, P0, P1, R3, UR4, R240 ;  /* 0x0000000403f07c10 */ /* 0x001fe4000f91e0f0 */
[----:B------:R-:W-:-:S04]  /*0120*/  SHF.R.S32.HI R2, RZ, 0x1f, R3 ;  /* 0x0000001fff027819 */ /* 0x000fc80000011403 */
[----:B------:R-:W-:Y:S02]  /*0130*/  IADD3.X R241, R2, UR5, R241, P0, P1 ;  /* 0x0000000502f17c10 */ /* 0x000fe400087e24f1 */
[----:B------:R-:W-:Y:S01]  /*0140*/  IADD3 R2, P0, R240, R127, RZ ;  /* 0x0000007ff0027210 */ /* 0x000fe20007f1e0ff */
[----:B------:R-:W-:Y:S01]  /*0150*/  IMAD R11, R127, 0x5, RZ ;  /* 0x000000057f0b7824 */ /* 0x000fe200078e02ff */
[-C--:B------:R-:W-:Y:S01]  /*0160*/  IADD3 R4, P1, R5, R240.reuse, RZ ;  /* 0x000000f005047210 */ /* 0x080fe20007f3e0ff */
[C---:B------:R-:W-:Y:S01]  /*0170*/  IMAD.SHL.U32 R9, R127.reuse, 0x4, RZ ;  /* 0x000000047f097824 */ /* 0x040fe200078e00ff */
[CC--:B------:R-:W-:Y:S01]  /*0180*/  LEA.HI.X.SX32 R3, R127.reuse, R241.reuse, 0x1, P0 ;  /* 0x000000f17f037211 */ /* 0x0c0fe200000f0eff */
[----:B------:R-:W-:Y:S01]  /*0190*/  IMAD R13, R127, 0x6, RZ ;  /* 0x000000067f0d7824 */ /* 0x000fe200078e02ff */
[-C--:B------:R-:W-:Y:S01]  /*01a0*/  IADD3 R6, P0, R7, R240.reuse, RZ ;  /* 0x000000f007067210 */ /* 0x080fe20007f1e0ff */
[----:B------:R-:W-:Y:S01]  /*01b0*/  IMAD R15, R127, 0x7, RZ ;  /* 0x000000077f0f7824 */ /* 0x000fe200078e02ff */
[-C--:B------:R-:W-:Y:S01]  /*01c0*/  LEA.HI.X.SX32 R5, R5, R241.reuse, 0x1, P1 ;  /* 0x000000f105057211 */ /* 0x080fe200008f0eff */
[----:B------:R-:W-:Y:S01]  /*01d0*/  IMAD.SHL.U32 R17, R127, 0x8, RZ ;  /* 0x000000087f117824 */ /* 0x000fe200078e00ff */
[----:B------:R-:W-:Y:S01]  /*01e0*/  LEA.HI.X.SX32 R7, R7, R241, 0x1, P0 ;  /* 0x000000f107077211 */ /* 0x000fe200000f0eff */
[----:B------:R-:W-:Y:S01]  /*01f0*/  IMAD R109, R127, 0xc, RZ ;  /* 0x0000000c7f6d7824 */ /* 0x000fe200078e02ff */
[-C--:B------:R-:W-:Y:S01]  /*0200*/  IADD3 R10, P0, R11, R240.reuse, RZ ;  /* 0x000000f00b0a7210 */ /* 0x080fe20007f1e0ff */
[----:B------:R0:W3:Y:S01]  /*0210*/  LDG.E.U8 R245, desc[UR44][R4.64] ;  /* 0x0000002c04f57981 */ /* 0x0000e2000c1e1100 */
[----:B------:R-:W-:-:S02]  /*0220*/  IADD3 R8, P1, R9, R240, RZ ;  /* 0x000000f009087210 */ /* 0x000fc40007f3e0ff */
[-C--:B------:R-:W-:Y:S01]  /*0230*/  LEA.HI.X.SX32 R11, R11, R241.reuse, 0x1, P0 ;  /* 0x000000f10b0b7211 */ /* 0x080fe200000f0eff */
[----:B------:R1:W3:Y:S01]  /*0240*/  LDG.E.U8 R6, desc[UR44][R6.64] ;  /* 0x0000002c06067981 */ /* 0x0002e2000c1e1100 */
[-C--:B------:R-:W-:Y:S02]  /*0250*/  IADD3 R12, P0, R13, R240.reuse, RZ ;  /* 0x000000f00d0c7210 */ /* 0x080fe40007f1e0ff */
[-C--:B------:R-:W-:Y:S01]  /*0260*/  LEA.HI.X.SX32 R9, R9, R241.reuse, 0x1, P1 ;  /* 0x000000f109097211 */ /* 0x080fe200008f0eff */
[----:B------:R-:W-:Y:S01]  /*0270*/  IMAD.SHL.U32 R119, R127, 0x10, RZ ;  /* 0x000000107f777824 */ /* 0x000fe200078e00ff */
[-C--:B------:R-:W-:Y:S01]  /*0280*/  IADD3 R14, P1, R15, R240.reuse, RZ ;  /* 0x000000f00f0e7210 */ /* 0x080fe20007f3e0ff */
[----:B0-----:R-:W-:Y:S01]  /*0290*/  IMAD R5, R127, 0x9, RZ ;  /* 0x000000097f057824 */ /* 0x001fe200078e02ff */
[-C--:B------:R-:W-:Y:S01]  /*02a0*/  LEA.HI.X.SX32 R13, R13, R241.reuse, 0x1, P0 ;  /* 0x000000f10d0d7211 */ /* 0x080fe200000f0eff */
[----:B------:R0:W4:Y:S01]  /*02b0*/  LDG.E.U8 R244, desc[UR44][R8.64] ;  /* 0x0000002c08f47981 */ /* 0x000122000c1e1100 */
[----:B-1----:R-:W-:Y:S01]  /*02c0*/  IMAD R7, R127, 0xa, RZ ;  /* 0x0000000a7f077824 */ /* 0x002fe200078e02ff */
[-C--:B------:R-:W-:Y:S01]  /*02d0*/  IADD3 R16, P0, R17, R240.reuse, RZ ;  /* 0x000000f011107210 */ /* 0x080fe20007f1e0ff */
[----:B------:R-:W-:Y:S01]  /*02e0*/  IMAD R107, R127, 0xb, RZ ;  /* 0x0000000b7f6b7824 */ /* 0x000fe200078e02ff */
[-C--:B------:R-:W-:Y:S01]  /*02f0*/  LEA.HI.X.SX32 R15, R15, R241.reuse, 0x1, P1 ;  /* 0x000000f10f0f7211 */ /* 0x080fe200008f0eff */
[----:B------:R-:W-:Y:S01]  /*0300*/  IMAD R111, R127, 0xd, RZ ;  /* 0x0000000d7f6f7824 */ /* 0x000fe200078e02ff */
[-C--:B------:R-:W-:Y:S01]  /*0310*/  IADD3 R18, P2, R5, R240.reuse, RZ ;  /* 0x000000f005127210 */ /* 0x080fe20007f5e0ff */
[----:B------:R-:W-:Y:S01]  /*0320*/  IMAD R117, R127, 0xf, RZ ;  /* 0x0000000f7f757824 */ /* 0x000fe200078e02ff */
[-C--:B------:R-:W-:Y:S01]  /*0330*/  IADD3 R168, P3, R109, R240.reuse, RZ ;  /* 0x000000f06da87210 */ /* 0x080fe20007f7e0ff */
[----:B------:R-:W-:Y:S01]  /*0340*/  IMAD R115, R127, 0xe, RZ ;  /* 0x0000000e7f737824 */ /* 0x000fe200078e02ff */
[-C--:B0-----:R-:W-:Y:S01]  /*0350*/  IADD3 R8, P1, R7, R240.reuse, RZ ;  /* 0x000000f007087210 */ /* 0x081fe20007f3e0ff */
[----:B------:R-:W-:Y:S01]  /*0360*/  IMAD R125, R127, 0x13, RZ ;  /* 0x000000137f7d7824 */ /* 0x000fe200078e02ff */
[-C--:B------:R-:W-:Y:S01]  /*0370*/  LEA.HI.X.SX32 R17, R17, R241.reuse, 0x1, P0 ;  /* 0x000000f111117211 */ /* 0x080fe200000f0eff */
[----:B------:R-:W-:Y:S01]  /*0380*/  IMAD R135, R127, 0x17, RZ ;  /* 0x000000177f877824 */ /* 0x000fe200078e02ff */
[-C--:B------:R-:W-:Y:S01]  /*0390*/  IADD3 R166, P0, R119, R240.reuse, RZ ;  /* 0x000000f077a67210 */ /* 0x080fe20007f1e0ff */
[----:B------:R-:W-:Y:S01]  /*03a0*/  IMAD R121, R127, 0x11, RZ ;  /* 0x000000117f797824 */ /* 0x000fe200078e02ff */
[-C--:B------:R-:W-:Y:S01]  /*03b0*/  LEA.HI.X.SX32 R19, R5, R241.reuse, 0x1, P2 ;  /* 0x000000f105137211 */ /* 0x080fe200010f0eff */
[----:B------:R-:W-:Y:S01]  /*03c0*/  IMAD R123, R127, 0x12, RZ ;  /* 0x000000127f7b7824 */ /* 0x000fe200078e02ff */
[-C--:B------:R-:W-:Y:S01]  /*03d0*/  LEA.HI.X.SX32 R9, R7, R241.reuse, 0x1, P1 ;  /* 0x000000f107097211 */ /* 0x080fe200008f0eff */
[----:B------:R-:W-:Y:S01]  /*03e0*/  IMAD R129, R127, 0x14, RZ ;  /* 0x000000147f817824 */ /* 0x000fe200078e02ff */
[-C--:B------:R-:W-:Y:S01]  /*03f0*/  IADD3 R238, P2, R107, R240.reuse, RZ ;  /* 0x000000f06bee7210 */ /* 0x080fe20007f5e0ff */
[----:B------:R-:W-:Y:S01]  /*0400*/  IMAD R133, R127, 0x16, RZ ;  /* 0x000000167f857824 */ /* 0x000fe200078e02ff */
[-C--:B------:R-:W-:Y:S01]  /*0410*/  IADD3 R236, P4, R111, R240.reuse, RZ ;  /* 0x000000f06fec7210 */ /* 0x080fe20007f9e0ff */
[----:B------:R-:W-:Y:S01]  /*0420*/  IMAD R131, R127, 0x15, RZ ;  /* 0x000000157f837824 */ /* 0x000fe200078e02ff */
[-C--:B------:R-:W-:Y:S01]  /*0430*/  IADD3 R234, P6, R117, R240.reuse, RZ ;  /* 0x000000f075ea7210 */ /* 0x080fe20007fde0ff */
[----:B------:R-:W-:Y:S01]  /*0440*/  IMAD R151, R127, 0x1a, RZ ;  /* 0x0000001a7f977824 */ /* 0x000fe200078e02ff */
[-C--:B------:R-:W-:Y:S01]  /*0450*/  LEA.HI.X.SX32 R169, R109, R241.reuse, 0x1, P3 ;  /* 0x000000f16da97211 */ /* 0x080fe200018f0eff */
[----:B------:R-:W5:Y:S01]  /*0460*/  LDG.E.U8 R2, desc[UR44][R2.64] ;  /* 0x0000002c02027981 */ /* 0x000f62000c1e1100 */
[-C--:B------:R-:W-:Y:S01]  /*0470*/  IADD3 R126, P5, R115, R240.reuse, RZ ;  /* 0x000000f0737e7210 */ /* 0x080fe20007fbe0ff */
[----:B------:R-:W-:Y:S01]  /*0480*/  IMAD R159, R127, 0x1e, RZ ;  /* 0x0000001e7f9f7824 */ /* 0x000fe200078e02ff */
[-C--:B------:R-:W-:Y:S01]  /*0490*/  IADD3 R230, P3, R125, R240.reuse, RZ ;  /* 0x000000f07de67210 */ /* 0x080fe20007f7e0ff */
[----:B------:R0:W2:Y:S01]  /*04a0*/  LDG.E.U8 R243, desc[UR44][R12.64] ;  /* 0x0000002c0cf37981 */ /* 0x0000a2000c1e1100 */
[-C--:B------:R-:W-:Y:S01]  /*04b0*/  LEA.HI.X.SX32 R167, R119, R241.reuse, 0x1, P0 ;  /* 0x000000f177a77211 */ /* 0x080fe200000f0eff */
[----:B------:R-:W-:Y:S01]  /*04c0*/  IMAD R147, R127, 0x18, RZ ;  /* 0x000000187f937824 */ /* 0x000fe200078e02ff */
[-C--:B------:R-:W-:Y:S01]  /*04d0*/  IADD3 R226, P0, R135, R240.reuse, RZ ;  /* 0x000000f087e27210 */ /* 0x080fe20007f1e0ff */
[----:B------:R1:W2:Y:S01]  /*04e0*/  LDG.E.U8 R5, desc[UR44][R14.64] ;  /* 0x0000002c0e057981 */ /* 0x0002a2000c1e1100 */
[-C--:B------:R-:W-:Y:S01]  /*04f0*/  IADD3 R232, P1, R121, R240.reuse, RZ ;  /* 0x000000f079e87210 */ /* 0x080fe20007f3e0ff */
[----:B------:R-:W-:Y:S01]  /*0500*/  IMAD R149, R127, 0x19, RZ ;  /* 0x000000197f957824 */ /* 0x000fe200078e02ff */
[-C--:B------:R-:W-:Y:S01]  /*0510*/  LEA.HI.X.SX32 R239, R107, R241.reuse, 0x1, P2 ;  /* 0x000000f16bef7211 */ /* 0x080fe200010f0eff */
[----:B------:R-:W4:Y:S01]  /*0520*/  LDG.E.U8 R3, desc[UR44][R10.64] ;  /* 0x0000002c0a037981 */ /* 0x000f22000c1e1100 */
[----:B------:R-:W-:Y:S01]  /*0530*/  IMAD R153, R127, 0x1b, RZ ;  /* 0x0000001b7f997824 */ /* 0x000fe200078e02ff */
[-C--:B------:R-:W-:Y:S01]  /*0540*/  IADD3 R116, P2, R123, R240.reuse, RZ ;  /* 0x000000f07b747210 */ /* 0x080fe20007f5e0ff */
[C---:B------:R-:W-:Y:S01]  /*0550*/  IMAD R155, R127.reuse, 0x1c, RZ ;  /* 0x0000001c7f9b7824 */ /* 0x040fe200078e02ff */
[----:B------:R-:W5:Y:S01]  /*0560*/  LDG.E.U8 R242, desc[UR44][R16.64] ;  /* 0x0000002c10f27981 */ /* 0x000f62000c1e1100 */
[----:B------:R-:W-:Y:S01]  /*0570*/  IMAD R157, R127, 0x1d, RZ ;  /* 0x0000001d7f9d7824 */ /* 0x000fe200078e02ff */
[-C--:B------:R-:W-:Y:S01]  /*0580*/  LEA.HI.X.SX32 R237, R111, R241.reuse, 0x1, P4 ;  /* 0x000000f16fed7211 */ /* 0x080fe200020f0eff */
[C---:B------:R-:W-:Y:S01]  /*0590*/  IMAD R183, R127.reuse, 0x1f, RZ ;  /* 0x0000001f7fb77824 */ /* 0x040fe200078e02ff */
[----:B------:R-:W5:Y:S01]  /*05a0*/  LDG.E.U8 R4, desc[UR44][R18.64] ;  /* 0x0000002c12047981 */ /* 0x000f62000c1e1100 */
[----:B------:R-:W-:Y:S01]  /*05b0*/  IMAD.SHL.U32 R185, R127, 0x20, RZ ;  /* 0x000000207fb97824 */ /* 0x000fe200078e00ff */
[-C--:B------:R-:W-:Y:S01]  /*05c0*/  LEA.HI.X.SX32 R235, R117, R241.reuse, 0x1, P6 ;  /* 0x000000f175eb7211 */ /* 0x080fe200030f0eff */
[C---:B------:R-:W-:Y:S01]  /*05d0*/  IMAD R187, R127.reuse, 0x21, RZ ;  /* 0x000000217fbb7824 */ /* 0x040fe200078e02ff */
[----:B------:R1:W5:Y:S01]  /*05e0*/  LDG.E.U8 R7, desc[UR44][R8.64] ;  /* 0x0000002c08077981 */ /* 0x000362000c1e1100 */
[----:B------:R-:W-:Y:S01]  /*05f0*/  IMAD R189, R127, 0x22, RZ ;  /* 0x000000227fbd7824 */ /* 0x000fe200078e02ff */
[-C--:B------:R-:W-:Y:S01]  /*0600*/  IADD3 R164, P4, R129, R240.reuse, RZ ;  /* 0x000000f081a47210 */ /* 0x080fe20007f9e0ff */
[----:B------:R-:W-:Y:S01]  /*0610*/  IMAD R191, R127, 0x23, RZ ;  /* 0x000000237fbf7824 */ /* 0x000fe200078e02ff */
[----:B------:R-:W-:Y:S01]  /*0620*/  IADD3 R106, P6, R133, R240, RZ ;  /* 0x000000f0856a7210 */ /* 0x000fe20007fde0ff */
[----:B------:R-:W-:Y:S01]  /*0630*/  IMAD R193, R127, 0x24, RZ ;  /* 0x000000247fc17824 */ /* 0x000fe200078e02ff */
[----:B------:R-:W-:Y:S01]  /*0640*/  LEA.HI.X.SX32 R231, R125, R241, 0x1, P3 ;  /* 0x000000f17de77211 */ /* 0x000fe200018f0eff */
[C---:B------:R-:W-:Y:S01]  /*0650*/  IMAD R195, R127.reuse, 0x25, RZ ;  /* 0x000000257fc37824 */ /* 0x040fe200078e02ff */
[----:B------:R3:W5:Y:S01]  /*0660*/  LDG.E.U8 R246, desc[UR44][R240.64] ;  /* 0x0000002cf0f67981 */ /* 0x000762000c1e1100 */
[----:B------:R-:W-:-:S02]  /*0670*/  IMAD R197, R127, 0x26, RZ ;  /* 0x000000267fc57824 */ /* 0x000fc400078e02ff */
[C---:B------:R-:W-:Y:S01]  /*0680*/  IMAD R199, R127.reuse, 0x27, RZ ;  /* 0x000000277fc77824 */ /* 0x040fe200078e02ff */
[----:B------:R-:W5:Y:S01]  /*0690*/  LDG.E.U8 R168, desc[UR44][R168.64] ;  /* 0x0000002ca8a87981 */ /* 0x000f62000c1e1100 */
[C---:B------:R-:W-:Y:S02]  /*06a0*/  IMAD R201, R127.reuse, 0x28, RZ ;  /* 0x000000287fc97824 */ /* 0x040fe400078e02ff */
[C---:B------:R-:W-:Y:S01]  /*06b0*/  IMAD R203, R127.reuse, 0x29, RZ ;  /* 0x000000297fcb7824 */ /* 0x040fe200078e02ff */
[----:B------:R-:W5:Y:S01]  /*06c0*/  LDG.E.U8 R166, desc[UR44][R166.64] ;  /* 0x0000002ca6a67981 */ /* 0x000f62000c1e1100 */
[C---:B------:R-:W-:Y:S02]  /*06d0*/  IMAD R205, R127.reuse, 0x2a, RZ ;  /* 0x0000002a7fcd7824 */ /* 0x040fe400078e02ff */
[C---:B------:R-:W-:Y:S02]  /*06e0*/  IMAD R207, R127.reuse, 0x2b, RZ ;  /* 0x0000002b7fcf7824 */ /* 0x040fe400078e02ff */
[----:B------:R-:W-:-:S02]  /*06f0*/  IMAD R251, R127, 0x2c, RZ ;  /* 0x0000002c7ffb7824 */ /* 0x000fc400078e02ff */
[C---:B0-----:R-:W-:Y:S02]  /*0700*/  IMAD R12, R127.reuse, 0x2f, RZ ;  /* 0x0000002f7f0c7824 */ /* 0x041fe400078e02ff */
[C---:B-1----:R-:W-:Y:S02]  /*0710*/  IMAD R14, R127.reuse, 0x30, RZ ;  /* 0x000000307f0e7824 */ /* 0x042fe400078e02ff */
[C---:B------:R-:W-:Y:S02]  /*0720*/  IMAD R20, R127.reuse, 0x33, RZ ;  /* 0x000000337f147824 */ /* 0x040fe400078e02ff */
[C---:B------:R-:W-:Y:S02]  /*0730*/  IMAD R22, R127.reuse, 0x34, RZ ;  /* 0x000000347f167824 */ /* 0x040fe400078e02ff */
[C---:B------:R-:W-:Y:S02]  /*0740*/  IMAD R24, R127.reuse, 0x35, RZ ;  /* 0x000000357f187824 */ /* 0x040fe400078e02ff */
[----:B------:R-:W-:-:S02]  /*0750*/  IMAD R26, R127, 0x36, RZ ;  /* 0x000000367f1a7824 */ /* 0x000fc400078e02ff */
[C---:B------:R-:W-:Y:S02]  /*0760*/  IMAD R28, R127.reuse, 0x37, RZ ;  /* 0x000000377f1c7824 */ /* 0x040fe400078e02ff */
[C---:B------:R-:W-:Y:S02]  /*0770*/  IMAD R30, R127.reuse, 0x38, RZ ;  /* 0x000000387f1e7824 */ /* 0x040fe400078e02ff */
[C---:B------:R-:W-:Y:S02]  /*0780*/  IMAD R32, R127.reuse, 0x39, RZ ;  /* 0x000000397f207824 */ /* 0x040fe400078e02ff */
[C---:B------:R-:W-:Y:S02]  /*0790*/  IMAD R34, R127.reuse, 0x3a, RZ ;  /* 0x0000003a7f227824 */ /* 0x040fe400078e02ff */
[C---:B------:R-:W-:Y:S02]  /*07a0*/  IMAD R36, R127.reuse, 0x3b, RZ ;  /* 0x0000003b7f247824 */ /* 0x040fe400078e02ff */
[----:B------:R-:W-:-:S02]  /*07b0*/  IMAD R38, R127, 0x3c, RZ ;  /* 0x0000003c7f267824 */ /* 0x000fc400078e02ff */
[C---:B------:R-:W-:Y:S02]  /*07c0*/  IMAD R40, R127.reuse, 0x3d, RZ ;  /* 0x0000003d7f287824 */ /* 0x040fe400078e02ff */
[C---:B------:R-:W-:Y:S02]  /*07d0*/  IMAD R42, R127.reuse, 0x3e, RZ ;  /* 0x0000003e7f2a7824 */ /* 0x040fe400078e02ff */
[C---:B------:R-:W-:Y:S02]  /*07e0*/  IMAD R44, R127.reuse, 0x3f, RZ ;  /* 0x0000003f7f2c7824 */ /* 0x040fe400078e02ff */
[C---:B------:R-:W-:Y:S02]  /*07f0*/  IMAD.SHL.U32 R145, R127.reuse, 0x40, RZ ;  /* 0x000000407f917824 */ /* 0x040fe400078e00ff */
        /* <DEDUP_REMOVED lines=58> */
[----:B------:R-:W-:Y:S01]  /*0ba0*/  IMAD R248, R127, 0x7f, RZ ;  /* 0x0000007f7ff87824 */ /* 0x000fe200078e02ff */
[-C--:B------:R-:W-:Y:S01]  /*0bb0*/  LEA.HI.X.SX32 R227, R135, R241.reuse, 0x1, P0 ;  /* 0x000000f187e37211 */ /* 0x080fe200000f0eff */
[----:B------:R-:W-:Y:S01]  /*0bc0*/  IMAD R8, R127, 0x2d, RZ ;  /* 0x0000002d7f087824 */ /* 0x000fe200078e02ff */
[----:B------:R-:W-:Y:S01]  /*0bd0*/  LEA.HI.X.SX32 R233, R121, R241, 0x1, P1 ;  /* 0x000000f179e97211 */ /* 0x000fe200008f0eff */
[C---:B------:R-:W-:Y:S01]  /*0be0*/  IMAD R10, R127.reuse, 0x2e, RZ ;  /* 0x0000002e7f0a7824 */ /* 0x040fe200078e02ff */
[----:B------:R-:W5:Y:S01]  /*0bf0*/  LDG.E.U8 R238, desc[UR44][R238.64] ;  /* 0x0000002ceeee7981 */ /* 0x000f62000c1e1100 */
[----:B------:R-:W-:-:S02]  /*0c00*/  IMAD R16, R127, 0x31, RZ ;  /* 0x000000317f107824 */ /* 0x000fc400078e02ff */
[C---:B------:R-:W-:Y:S01]  /*0c10*/  IMAD R18, R127.reuse, 0x32, RZ ;  /* 0x000000327f127824 */ /* 0x040fe200078e02ff */
[----:B------:R-:W5:Y:S01]  /*0c20*/  LDG.E.U8 R237, desc[UR44][R236.64] ;  /* 0x0000002ceced7981 */ /* 0x000f62000c1e1100 */
[C---:B------:R-:W-:Y:S02]  /*0c30*/  IMAD R9, R127.reuse, 0x4a, RZ ;  /* 0x0000004a7f097824 */ /* 0x040fe400078e02ff */
[C---:B------:R-:W-:Y:S02]  /*0c40*/  IMAD R17, R127.reuse, 0x68, RZ ;  /* 0x000000687f117824 */ /* 0x040fe400078e02ff */
[C---:B------:R-:W-:Y:S02]  /*0c50*/  IMAD R19, R127.reuse, 0x6c, RZ ;  /* 0x0000006c7f137824 */ /* 0x040fe400078e02ff */
[----:B------:R-:W-:Y:S01]  /*0c60*/  IMAD R11, R127, 0x7c, RZ ;  /* 0x0000007c7f0b7824 */ /* 0x000fe200078e02ff */
[----:B------:R-:W-:Y:S01]  /*0c70*/  LEA.HI.X.SX32 R127, R115, R241, 0x1, P5 ;  /* 0x000000f1737f7211 */ /* 0x000fe200028f0eff */
[----:B------:R-:W5:Y:S01]  /*0c80*/  LDG.E.U8 R235, desc[UR44][R234.64] ;  /* 0x0000002ceaeb7981 */ /* 0x000f62000c1e1100 */
[----:B------:R-:W-:-:S02]  /*0c90*/  IADD3 R228, P5, R131, R240, RZ ;  /* 0x000000f083e47210 */ /* 0x000fc40007fbe0ff */
[-C--:B------:R-:W-:Y:S01]  /*0ca0*/  IADD3 R128, P3, R151, R240.reuse, RZ ;  /* 0x000000f097807210 */ /* 0x080fe20007f7e0ff */
[----:B------:R-:W5:Y:S01]  /*0cb0*/  LDG.E.U8 R126, desc[UR44][R126.64] ;  /* 0x0000002c7e7e7981 */ /* 0x000f62000c1e1100 */
[-C--:B------:R-:W-:Y:S02]  /*0cc0*/  IADD3 R130, P0, R159, R240.reuse, RZ ;  /* 0x000000f09f827210 */ /* 0x080fe40007f1e0ff */
[-C--:B------:R-:W-:Y:S01]  /*0cd0*/  IADD3 R162, P1, R147, R240.reuse, RZ ;  /* 0x000000f093a27210 */ /* 0x080fe20007f3e0ff */
[----:B------:R-:W5:Y:S01]  /*0ce0*/  LDG.E.U8 R233, desc[UR44][R232.64] ;  /* 0x0000002ce8e97981 */ /* 0x000f62000c1e1100 */
[-C--:B------:R-:W-:Y:S02]  /*0cf0*/  LEA.HI.X.SX32 R117, R123, R241.reuse, 0x1, P2 ;  /* 0x000000f17b757211 */ /* 0x080fe400010f0eff */
[----:B------:R-:W-:Y:S01]  /*0d00*/  IADD3 R224, P2, R149, R240, RZ ;  /* 0x000000f095e07210 */ /* 0x000fe20007f5e0ff */
[----:B------:R-:W5:Y:S01]  /*0d10*/  LDG.E.U8 R231, desc[UR44][R230.64] ;  /* 0x0000002ce6e77981 */ /* 0x000f62000c1e1100 */
[----:B------:R-:W-:-:S02]  /*0d20*/  LEA.HI.X.SX32 R165, R129, R241, 0x1, P4 ;  /* 0x000000f181a57211 */ /* 0x000fc400020f0eff */
[-C--:B------:R-:W-:Y:S01]  /*0d30*/  LEA.HI.X.SX32 R107, R133, R241.reuse, 0x1, P6 ;  /* 0x000000f1856b7211 */ /* 0x080fe200030f0eff */
[----:B------:R-:W5:Y:S01]  /*0d40*/  LDG.E.U8 R116, desc[UR44][R116.64] ;  /* 0x0000002c74747981 */ /* 0x000f62000c1e1100 */
[-C--:B------:R-:W-:Y:S02]  /*0d50*/  IADD3 R222, P4, R153, R240.reuse, RZ ;  /* 0x000000f099de7210 */ /* 0x080fe40007f9e0ff */
[-C--:B------:R-:W-:Y:S01]  /*0d60*/  LEA.HI.X.SX32 R229, R131, R241.reuse, 0x1, P5 ;  /* 0x000000f183e57211 */ /* 0x080fe200028f0eff */
[----:B------:R-:W5:Y:S01]  /*0d70*/  LDG.E.U8 R164, desc[UR44][R164.64] ;  /* 0x0000002ca4a47981 */ /* 0x000f62000c1e1100 */
[-C--:B------:R-:W-:Y:S02]  /*0d80*/  IADD3 R220, P6, R157, R240.reuse, RZ ;  /* 0x000000f09ddc7210 */ /* 0x080fe40007fde0ff */
[----:B------:R-:W-:Y:S01]  /*0d90*/  LEA.HI.X.SX32 R129, R151, R241, 0x1, P3 ;  /* 0x000000f197817211 */ /* 0x000fe200018f0eff */
[----:B------:R-:W5:Y:S01]  /*0da0*/  LDG.E.U8 R106, desc[UR44][R106.64] ;  /* 0x0000002c6a6a7981 */ /* 0x000f62000c1e1100 */
[----:B------:R-:W-:-:S02]  /*0db0*/  IADD3 R216, P3, R187, R240, RZ ;  /* 0x000000f0bbd87210 */ /* 0x000fc40007f7e0ff */
[-C--:B------:R-:W-:Y:S01]  /*0dc0*/  LEA.HI.X.SX32 R131, R159, R241.reuse, 0x1, P0 ;  /* 0x000000f19f837211 */ /* 0x080fe200000f0eff */
[----:B------:R-:W5:Y:S01]  /*0dd0*/  LDG.E.U8 R229, desc[UR44][R228.64] ;  /* 0x0000002ce4e57981 */ /* 0x000f62000c1e1100 */
[-C--:B------:R-:W-:Y:S02]  /*0de0*/  IADD3 R160, P5, R155, R240.reuse, RZ ;  /* 0x000000f09ba07210 */ /* 0x080fe40007fbe0ff */
[-C--:B------:R-:W-:Y:S01]  /*0df0*/  LEA.HI.X.SX32 R163, R147, R241.reuse, 0x1, P1 ;  /* 0x000000f193a37211 */ /* 0x080fe200008f0eff */
[----:B------:R-:W5:Y:S01]  /*0e00*/  LDG.E.U8 R227, desc[UR44][R226.64] ;  /* 0x0000002ce2e37981 */ /* 0x000f62000c1e1100 */
[-C--:B------:R-:W-:Y:S02]  /*0e10*/  IADD3 R212, P0, R195, R240.reuse, RZ ;  /* 0x000000f0c3d47210 */ /* 0x080fe40007f1e0ff */
[----:B------:R-:W-:Y:S01]  /*0e20*/  IADD3 R218, P1, R183, R240, RZ ;  /* 0x000000f0b7da7210 */ /* 0x000fe20007f3e0ff */
[----:B------:R-:W5:Y:S01]  /*0e30*/  LDG.E.U8 R162, desc[UR44][R162.64] ;  /* 0x0000002ca2a27981 */ /* 0x000f62000c1e1100 */
[----:B------:R-:W-:-:S02]  /*0e40*/  LEA.HI.X.SX32 R225, R149, R241, 0x1, P2 ;  /* 0x000000f195e17211 */ /* 0x000fc400010f0eff */
[-C--:B------:R-:W-:Y:S01]  /*0e50*/  IADD3 R158, P2, R185, R240.reuse, RZ ;  /* 0x000000f0b99e7210 */ /* 0x080fe20007f5e0ff */
[----:B------:R-:W5:Y:S01]  /*0e60*/  LDG.E.U8 R128, desc[UR44][R128.64] ;  /* 0x0000002c80807981 */ /* 0x000f62000c1e1100 */
[-C--:B------:R-:W-:Y:S02]  /*0e70*/  LEA.HI.X.SX32 R223, R153, R241.reuse, 0x1, P4 ;  /* 0x000000f199df7211 */ /* 0x080fe400020f0eff */
[-C--:B------:R-:W-:Y:S01]  /*0e80*/  LEA.HI.X.SX32 R221, R157, R241.reuse, 0x1, P6 ;  /* 0x000000f19ddd7211 */ /* 0x080fe200030f0eff */
[----:B------:R-:W5:Y:S01]  /*0e90*/  LDG.E.U8 R225, desc[UR44][R224.64] ;  /* 0x0000002ce0e17981 */ /* 0x000f62000c1e1100 */
[-C--:B------:R-:W-:Y:S02]  /*0ea0*/  IADD3 R132, P4, R189, R240.reuse, RZ ;  /* 0x000000f0bd847210 */ /* 0x080fe40007f9e0ff */
        /* <DEDUP_REMOVED lines=12> */
[-C--:B------:R-:W-:Y:S01]  /*0f70*/  IADD3 R134, P1, R197, R240.reuse, RZ ;  /* 0x000000f0c5867210 */ /* 0x080fe20007f3e0ff */
[----:B------:R-:W5:Y:S01]  /*0f80*/  LDG.E.U8 R217, desc[UR44][R216.64] ;  /* 0x0000002cd8d97981 */ /* 0x000f62000c1e1100 */
[-C--:B------:R-:W-:Y:S02]  /*0f90*/  LEA.HI.X.SX32 R159, R185, R241.reuse, 0x1, P2 ;  /* 0x000000f1b99f7211 */ /* 0x080fe400010f0eff */
[-C--:B------:R-:W-:Y:S01]  /*0fa0*/  IADD3 R210, P2, R199, R240.reuse, RZ ;  /* 0x000000f0c7d27210 */ /* 0x080fe20007f5e0ff */
[----:B------:R-:W5:Y:S01]  /*0fb0*/  LDG.E.U8 R219, desc[UR44][R218.64] ;  /* 0x0000002cdadb7981 */ /* 0x000f62000c1e1100 */
[-C--:B------:R-:W-:Y:S02]  /*0fc0*/  LEA.HI.X.SX32 R133, R189, R241.reuse, 0x1, P4 ;  /* 0x000000f1bd857211 */ /* 0x080fe400020f0eff */
[----:B------:R-:W-:Y:S01]  /*0fd0*/  LEA.HI.X.SX32 R157, R193, R241, 0x1, P6 ;  /* 0x000000f1c19d7211 */ /* 0x000fe200030f0eff */
[----:B------:R-:W5:Y:S01]  /*0fe0*/  LDG.E.U8 R158, desc[UR44][R158.64] ;  /* 0x0000002c9e9e7981 */ /* 0x000f62000c1e1100 */
[----:B------:R-:W-:-:S02]  /*0ff0*/  IADD3 R208, P4, R203, R240, RZ ;  /* 0x000000f0cbd07210 */ /* 0x000fc40007f9e0ff */
[-C--:B------:R-:W-:Y:S01]  /*1000*/  IADD3 R206, P6, R207, R240.reuse, RZ ;  /* 0x000000f0cfce7210 */ /* 0x080fe20007fde0ff */
[----:B------:R-:W5:Y:S01]  /*1010*/  LDG.E.U8 R132, desc[UR44][R132.64] ;  /* 0x0000002c84847981 */ /* 0x000f62000c1e1100 */
[-C--:B------:R-:W-:Y:S02]  /*1020*/  LEA.HI.X.SX32 R155, R201, R241.reuse, 0x1, P3 ;  /* 0x000000f1c99b7211 */ /* 0x080fe400018f0eff */
        /* <DEDUP_REMOVED lines=20> */
[-C--:B------:R-:W-:Y:S02]  /*1170*/  LEA.HI.X.SX32 R119, R205, R241.reuse, 0x1, P5 ;  /* 0x000000f1cd777211 */ /* 0x080fe400028f0eff */
[----:B------:R-:W-:Y:S01]  /*1180*/  IADD3 R124, P3, R26, R240, RZ ;  /* 0x000000f01a7c7210 */ /* 0x000fe20007f7e0ff */
[----:B------:R-:W5:Y:S01]  /*1190*/  LDG.E.U8 R207, desc[UR44][R206.64] ;  /* 0x0000002ccecf7981 */ /* 0x000f62000c1e1100 */
[----:B------:R-:W-:-:S02]  /*11a0*/  LEA.HI.X.SX32 R199, R20, R241, 0x1, P0 ;  /* 0x000000f114c77211 */ /* 0x000fc400000f0eff */
[-C--:B------:R-:W-:Y:S01]  /*11b0*/  IADD3 R150, P4, R14, R240.reuse, RZ ;  /* 0x000000f00e967210 */ /* 0x080fe20007f9e0ff */
        /* <DEDUP_REMOVED lines=11> */
[----:B------:R-:W-:Y:S01]  /*1270*/  IADD3 R192, P6, R32, R240, RZ ;  /* 0x000000f020c07210 */ /* 0x000fe20007fde0ff */
[----:B------:R-:W5:Y:S01]  /*1280*/  LDG.E.U8 R120, desc[UR44][R120.64] ;  /* 0x0000002c78787981 */ /* 0x000f62000c1e1100 */
[-C--:B------:R-:W-:Y:S02]  /*1290*/  LEA.HI.X.SX32 R125, R26, R241.reuse, 0x1, P3 ;  /* 0x000000f11a7d7211 */ /* 0x080fe400018f0eff */
[-C--:B------:R-:W-:Y:S01]  /*12a0*/  LEA.HI.X.SX32 R151, R14, R241.reuse, 0x1, P4 ;  /* 0x000000f10e977211 */ /* 0x080fe200020f0eff */
[----:B------:R-:W5:Y:S01]  /*12b0*/  LDG.E.U8 R122, desc[UR44][R122.64] ;  /* 0x0000002c7a7a7981 */ /* 0x000f62000c1e1100 */
[----:B------:R-:W-:-:S02]  /*12c0*/  LEA.HI.X.SX32 R201, R16, R241, 0x1, P5 ;  /* 0x000000f110c97211 */ /* 0x000fc400028f0eff */
[-C--:B------:R-:W-:Y:S01]  /*12d0*/  IADD3 R188, P3, R40, R240.reuse, RZ ;  /* 0x000000f028bc7210 */ /* 0x080fe20007f7e0ff */
[----:B------:R-:W5:Y:S01]  /*12e0*/  LDG.E.U8 R150, desc[UR44][R150.64] ;  /* 0x0000002c96967981 */ /* 0x000f62000c1e1100 */
[-C--:B------:R-:W-:Y:S02]  /*12f0*/  LEA.HI.X.SX32 R115, R34, R241.reuse, 0x1, P0 ;  /* 0x000000f122737211 */ /* 0x080fe400000f0eff */
[-C--:B------:R-:W-:Y:S01]  /*1300*/  IADD3 R194, P4, R28, R240.reuse, RZ ;  /* 0x000000f01cc27210 */ /* 0x080fe20007f9e0ff */
        /* <DEDUP_REMOVED lines=16> */
[-C--:B------:R-:W-:Y:S02]  /*1410*/  LEA.HI.X.SX32 R109, R30, R241.reuse, 0x1, P5 ;  /* 0x000000f11e6d7211 */ /* 0x080fe400028f0eff */
[-C--:B------:R-:W-:Y:S01]  /*1420*/  IADD3 R142, P3, R143, R240.reuse, RZ ;  /* 0x000000f08f8e7210 */ /* 0x080fe20007f7e0ff */
[----:B------:R-:W5:Y:S01]  /*1430*/  LDG.E.U8 R114, desc[UR44][R114.64] ;  /* 0x0000002c72727981 */ /* 0x000f62000c1e1100 */
[----:B------:R-:W-:Y:S02]  /*1440*/  LEA.HI.X.SX32 R185, R181, R241, 0x1, P0 ;  /* 0x000000f1b5b97211 */ /* 0x000fe400000f0eff */
[-C--:B------:R-:W-:Y:S01]  /*1450*/  IADD3 R110, P4, R42, R240.reuse, RZ ;  /* 0x000000f02a6e7210 */ /* 0x080fe20007f9e0ff */
        /* <DEDUP_REMOVED lines=54> */
[----:B------:R0:W5:Y:S01]  /*17c0*/  LDG.E.U8 R8, desc[UR44][R8.64] ;  /* 0x0000002c08087981 */ /* 0x000162000c1e1100 */
        /* <DEDUP_REMOVED lines=22> */
[-C--:B------:R-:W-:Y:S01]  /*1930*/  LEA.HI.X.SX32 R53, R53, R241.reuse, 0x1, P5 ;  /* 0x000000f135357211 */ /* 0x080fe200028f0eff */
        /* <DEDUP_REMOVED lines=25> */
[-C--:B------:R-:W-:Y:S02]  /*1ad0*/  LEA.HI.X.SX32 R29, R29, R241.reuse, 0x1, P1 ;  /* 0x000000f11d1d7211 */ /* 0x080fe400008f0eff */
[-C--:B------:R-:W-:Y:S01]  /*1ae0*/  IADD3 R72, P0, R73, R240.reuse, RZ ;  /* 0x000000f049487210 */ /* 0x080fe20007f1e0ff */
        /* <DEDUP_REMOVED lines=16> */
[-C--:B------:R-:W-:Y:S02]  /*1bf0*/  IADD3 R74, P5, R41, R240.reuse, RZ ;  /* 0x000000f0294a7210 */ /* 0x080fe40007fbe0ff */
[-C--:B------:R-:W-:Y:S01]  /*1c00*/  LEA.HI.X.SX32 R81, R77, R241.reuse, 0x1, P6 ;  /* 0x000000f14d517211 */ /* 0x080fe200030f0eff */
[----:B------:R-:W5:Y:S01]  /*1c10*/  LDG.E.U8 R30, desc[UR44][R30.64] ;  /* 0x0000002c1e1e7981 */ /* 0x000f62000c1e1100 */
[----:B------:R-:W-:Y:S02]  /*1c20*/  LEA.HI.X.SX32 R79, R75, R241, 0x1, P1 ;  /* 0x000000f14b4f7211 */ /* 0x000fe400008f0eff */
[-C--:B------:R-:W-:Y:S01]  /*1c30*/  IADD3 R68, P0, R69, R240.reuse, RZ ;  /* 0x000000f045447210 */ /* 0x080fe20007f1e0ff */
[----:B------:R-:W5:Y:S01]  /*1c40*/  LDG.E.U8 R44, desc[UR44][R44.64] ;  /* 0x0000002c2c2c7981 */ /* 0x000f62000c1e1100 */
[----:B------:R-:W-:-:S02]  /*1c50*/  IADD3 R16, P6, R71, R240, RZ ;  /* 0x000000f047107210 */ /* 0x000fc40007fde0ff */
        /* <DEDUP_REMOVED lines=23> */
[-C--:B------:R-:W-:Y:S02]  /*1dd0*/  LEA.HI.X.SX32 R39, R21, R241.reuse, 0x1, P0 ;  /* 0x000000f115277211 */ /* 0x080fe400000f0eff */
[----:B------:R-:W-:Y:S01]  /*1de0*/  LEA.HI.X.SX32 R67, R65, R241, 0x1, P1 ;  /* 0x000000f141437211 */ /* 0x000fe200008f0eff */
[----:B------:R-:W5:Y:S01]  /*1df0*/  LDG.E.U8 R40, desc[UR44][R40.64] ;  /* 0x0000002c28287981 */ /* 0x000f62000c1e1100 */
[----:B------:R-:W-:-:S02]  /*1e00*/  IADD3 R64, P0, R37, R240, RZ ;  /* 0x000000f025407210 */ /* 0x000fc40007f1e0ff */
[-C--:B------:R-:W-:Y:S01]  /*1e10*/  LEA.HI.X.SX32 R21, R249, R241.reuse, 0x1, P2 ;  /* 0x000000f1f9157211 */ /* 0x080fe200010f0eff */
[----:B------:R-:W5:Y:S01]  /*1e20*/  LDG.E.U8 R71, desc[UR44][R70.64] ;  /* 0x0000002c46477981 */ /* 0x000f62000c1e1100 */
[-C--:B------:R-:W-:Y:S02]  /*1e30*/  IADD3 R36, P1, R61, R240.reuse, RZ ;  /* 0x000000f03d247210 */ /* 0x080fe40007f3e0ff */
        /* <DEDUP_REMOVED lines=18> */
[-C--:B------:R-:W-:Y:S01]  /*1f60*/  IADD3 R54, P4, R25, R240.reuse, RZ ;  /* 0x000000f019367210 */ /* 0x080fe20007f9e0ff */
[----:B------:R-:W5:Y:S01]  /*1f70*/  LDG.E.U8 R36, desc[UR44][R36.64] ;  /* 0x0000002c24247981 */ /* 0x000f62000c1e1100 */
[-C--:B------:R-:W-:Y:S02]  /*1f80*/  IADD3 R12, P1, R13, R240.reuse, RZ ;  /* 0x000000f00d0c7210 */ /* 0x080fe40007f3e0ff */
[-C--:B------:R-:W-:Y:S01]  /*1f90*/  IADD3 R10, P3, R11, R240.reuse, RZ ;  /* 0x000000f00b0a7210 */ /* 0x080fe20007f7e0ff */
[----:B------:R-:W5:Y:S01]  /*1fa0*/  LDG.E.U8 R63, desc[UR44][R62.64] ;  /* 0x0000002c3e3f7981 */ /* 0x000f62000c1e1100 */
[----:B------:R-:W-:-:S02]  /*1fb0*/  IADD3 R24, P5, R247, R240, RZ ;  /* 0x000000f0f7187210 */ /* 0x000fc40007fbe0ff */
[----:B---3--:R-:W-:Y:S01]  /*1fc0*/  IADD3 R240, P6, R248, R240, RZ ;  /* 0x000000f0f8f07210 */ /* 0x008fe20007fde0ff */
[----:B------:R-:W3:Y:S01]  /*1fd0*/  LDG.E.U8 R43, desc[UR44][R22.64] ;  /* 0x0000002c162b7981 */ /* 0x000ee2000c1e1100 */
[-C--:B------:R-:W-:Y:S02]  /*1fe0*/  LEA.HI.X.SX32 R59, R57, R241.reuse, 0x1, P0 ;  /* 0x000000f1393b7211 */ /* 0x080fe400000f0eff */
[-C--:B------:R-:W-:Y:S01]  /*1ff0*/  LEA.HI.X.SX32 R57, R55, R241.reuse, 0x1, P2 ;  /* 0x000000f137397211 */ /* 0x080fe200010f0eff */
[----:B------:R-:W3:Y:S01]  /*2000*/  LDG.E.U8 R60, desc[UR44][R60.64] ;  /* 0x0000002c3c3c7981 */ /* 0x000ee2000c1e1100 */
[-C--:B------:R-:W-:Y:S02]  /*2010*/  LEA.HI.X.SX32 R55, R25, R241.reuse, 0x1, P4 ;  /* 0x000000f119377211 */ /* 0x080fe400020f0eff */
[-C--:B------:R-:W-:Y:S01]  /*2020*/  LEA.HI.X.SX32 R13, R13, R241.reuse, 0x1, P1 ;  /* 0x000000f10d0d7211 */ /* 0x080fe200008f0eff */
[----:B------:R-:W3:Y:S01]  /*2030*/  LDG.E.U8 R41, desc[UR44][R34.64] ;  /* 0x0000002c22297981 */ /* 0x000ee2000c1e1100 */
[----:B------:R-:W-:-:S02]  /*2040*/  LEA.HI.X.SX32 R11, R11, R241, 0x1, P3 ;  /* 0x000000f10b0b7211 */ /* 0x000fc400018f0eff */
[-C--:B------:R-:W-:Y:S01]  /*2050*/  LEA.HI.X.SX32 R25, R247, R241.reuse, 0x1, P5 ;  /* 0x000000f1f7197211 */ /* 0x080fe200028f0eff */
[----:B------:R-:W3:Y:S01]  /*2060*/  LDG.E.U8 R58, desc[UR44][R58.64] ;  /* 0x0000002c3a3a7981 */ /* 0x000ee2000c1e1100 */
[----:B------:R-:W-:-:S03]  /*2070*/  LEA.HI.X.SX32 R241, R248, R241, 0x1, P6 ;  /* 0x000000f1f8f17211 */ /* 0x000fc600030f0eff */
[----:B------:R-:W3:Y:S04]  /*2080*/  LDG.E.U8 R12, desc[UR44][R12.64] ;  /* 0x0000002c0c0c7981 */ /* 0x000ee8000c1e1100 */
[----:B------:R-:W3:Y:S04]  /*2090*/  LDG.E.U8 R57, desc[UR44][R56.64] ;  /* 0x0000002c38397981 */ /* 0x000ee8000c1e1100 */
[----:B------:R1:W3:Y:S04]  /*20a0*/  LDG.E.U8 R39, desc[UR44][R10.64] ;  /* 0x0000002c0a277981 */ /* 0x0002e8000c1e1100 */
[----:B------:R-:W3:Y:S04]  /*20b0*/  LDG.E.U8 R54, desc[UR44][R54.64] ;  /* 0x0000002c36367981 */ /* 0x000ee8000c1e1100 */
[----:B------:R1:W3:Y:S04]  /*20c0*/  LDG.E.U8 R24, desc[UR44][R24.64] ;  /* 0x0000002c18187981 */ /* 0x0002e8000c1e1100 */
[----:B------:R-:W3:Y:S01]  /*20d0*/  LDG.E.U8 R241, desc[UR44][R240.64] ;  /* 0x0000002cf0f17981 */ /* 0x000ee2000c1e1100 */
[----:B------:R-:W0:Y:S01]  /*20e0*/  S2UR UR4, SR_CgaCtaId ;  /* 0x00000000000479c3 */ /* 0x000e220000008800 */
[----:B------:R-:W-:-:S02]  /*20f0*/  PRMT R245, R245, 0x3340, R6 ;  /* 0x00003340f5f57816 */ /* 0x000fc40000000006 */
[----:B----4-:R-:W-:Y:S02]  /*2100*/  PRMT R3, R244, 0x3340, R3 ;  /* 0x00003340f4037816 */ /* 0x010fe40000000003 */
[----:B--2---:R-:W-:Y:S02]  /*2110*/  PRMT R6, R243, 0x3340, R5 ;  /* 0x00003340f3067816 */ /* 0x004fe40000000005 */
[----:B-----5:R-:W-:Y:S02]  /*2120*/  PRMT R2, R246, 0x3340, R2 ;  /* 0x00003340f6027816 */ /* 0x020fe40000000002 */
[----:B------:R-:W-:Y:S02]  /*2130*/  PRMT R5, R3, 0x5410, R6 ;  /* 0x0000541003057816 */ /* 0x000fe40000000006 */
[----:B------:R-:W-:Y:S02]  /*2140*/  LOP3.LUT R3, R250, 0x7, RZ, 0xc0, !PT ;  /* 0x00000007fa037812 */ /* 0x000fe400078ec0ff */
[----:B------:R-:W-:-:S02]  /*2150*/  PRMT R242, R242, 0x3340, R4 ;  /* 0x00003340f2f27816 */ /* 0x000fc40000000004 */
[----:B------:R-:W-:Y:S01]  /*2160*/  PRMT R4, R2, 0x5410, R245 ;  /* 0x0000541002047816 */ /* 0x000fe200000000f5 */
[----:B------:R-:W-:Y:S01]  /*2170*/  IMAD R2, R0, 0x8, R3 ;  /* 0x0000000800027824 */ /* 0x000fe200078e0203 */
[----:B------:R-:W-:Y:S01]  /*2180*/  UMOV UR19, 0x400 ;  /* 0x0000040000137882 */ /* 0x000fe20000000000 */
[----:B------:R-:W-:Y:S02]  /*2190*/  PRMT R7, R7, 0x3340, R238 ;  /* 0x0000334007077816 */ /* 0x000fe400000000ee */
[----:B------:R-:W-:Y:S01]  /*21a0*/  PRMT R168, R168, 0x3340, R237 ;  /* 0x00003340a8a87816 */ /* 0x000fe200000000ed */
[----:B------:R-:W-:Y:S01]  /*21b0*/  IMAD.SHL.U32 R2, R2, 0x10, RZ ;  /* 0x0000001002027824 */ /* 0x000fe200078e00ff */
[----:B------:R-:W-:Y:S01]  /*21c0*/  PRMT R235, R126, 0x3340, R235 ;  /* 0x000033407eeb7816 */ /* 0x000fe200000000eb */
[----:B0-----:R-:W-:Y:S01]  /*21d0*/  ULEA UR19, UR4, UR19, 0x18 ;  /* 0x0000001304137291 */ /* 0x001fe2000f8ec03f */
[----:B------:R-:W-:Y:S02]  /*21e0*/  PRMT R166, R166, 0x3340, R233 ;  /* 0x00003340a6a67816 */ /* 0x000fe400000000e9 */
[----:B------:R-:W-:-:S02]  /*21f0*/  PRMT R231, R116, 0x3340, R231 ;  /* 0x0000334074e77816 */ /* 0x000fc400000000e7 */
[----:B------:R-:W-:Y:S02]  /*2200*/  PRMT R9, R164, 0x3340, R229 ;  /* 0x00003340a4097816 */ /* 0x000fe400000000e5 */
[----:B------:R-:W-:Y:S02]  /*2210*/  PRMT R106, R106, 0x3340, R227 ;  /* 0x000033406a6a7816 */ /* 0x000fe400000000e3 */
[----:B-1----:R-:W-:Y:S02]  /*2220*/  PRMT R10, R162, 0x3340, R225 ;  /* 0x00003340a20a7816 */ /* 0x002fe400000000e1 */
[----:B------:R-:W-:Y:S02]  /*2230*/  PRMT R223, R128, 0x3340, R223 ;  /* 0x0000334080df7816 */ /* 0x000fe400000000df */
[----:B------:R-:W-:Y:S02]  /*2240*/  PRMT R11, R160, 0x3340, R221 ;  /* 0x00003340a00b7816 */ /* 0x000fe400000000dd */
[----:B------:R-:W-:-:S02]  /*2250*/  PRMT R130, R130, 0x3340, R219 ;  /* 0x0000334082827816 */ /* 0x000fc400000000db */
[----:B------:R-:W-:Y:S02]  /*2260*/  PRMT R6, R242, 0x5410, R7 ;  /* 0x00005410f2067816 */ /* 0x000fe40000000007 */
[----:B------:R-:W-:Y:S02]  /*2270*/  PRMT R16, R158, 0x3340, R217 ;  /* 0x000033409e107816 */ /* 0x000fe400000000d9 */
[----:B------:R-:W-:Y:S02]  /*2280*/  PRMT R215, R132, 0x3340, R215 ;  /* 0x0000334084d77816 */ /* 0x000fe400000000d7 */
        /* <DEDUP_REMOVED lines=10> */
[----:B------:R-:W-:Y:S01]  /*2330*/  LOP3.LUT R3, R2, 0x10, RZ, 0x3c, !PT ;  /* 0x0000001002037812 */ /* 0x000fe200078e3cff */
[----:B------:R-:W-:Y:S01]  /*2340*/  STS.128 [R2+UR19], R4 ;  /* 0x0000000402007988 */ /* 0x000fe20008000c13 */
        /* <DEDUP_REMOVED lines=14> */
[----:B------:R-:W-:Y:S01]  /*2430*/  LOP3.LUT R13, R2, 0x20, RZ, 0x3c, !PT ;  /* 0x00000020020d7812 */ /* 0x000fe200078e3cff */
[----:B------:R0:W-:Y:S01]  /*2440*/  STS.128 [R3+UR19], R8 ;  /* 0x0000000803007988 */ /* 0x0001e20008000c13 */
[----:B------:R-:W-:-:S02]  /*2450*/  PRMT R32, R144, 0x3340, R185 ;  /* 0x0000334090207816 */ /* 0x000fc400000000b9 */
[----:B------:R-:W-:Y:S02]  /*2460*/  PRMT R183, R112, 0x3340, R183 ;  /* 0x0000334070b77816 */ /* 0x000fe400000000b7 */
[----:B------:R-:W-:Y:S02]  /*2470*/  PRMT R33, R142, 0x3340, R181 ;  /* 0x000033408e217816 */ /* 0x000fe400000000b5 */
[----:B------:R-:W-:Y:S02]  /*2480*/  PRMT R102, R102, 0x3340, R179 ;  /* 0x0000334066667816 */ /* 0x000fe400000000b3 */
[----:B------:R-:W-:Y:S02]  /*2490*/  PRMT R34, R140, 0x3340, R177 ;  /* 0x000033408c227816 */ /* 0x000fe400000000b1 */
[----:B------:R-:W-:Y:S02]  /*24a0*/  PRMT R35, R138, 0x3340, R173 ;  /* 0x000033408a237816 */ /* 0x000fe400000000ad */
[----:B------:R-:W-:Y:S01]  /*24b0*/  PRMT R104, R104, 0x3340, R171 ;  /* 0x0000334068687816 */ /* 0x000fe200000000ab */
[----:B------:R1:W-:Y:S01]  /*24c0*/  STS.128 [R13+UR19], R16 ;  /* 0x000000100d007988 */ /* 0x0003e20008000c13 */
[----:B------:R-:W-:-:S02]  /*24d0*/  PRMT R20, R20, 0x5410, R199 ;  /* 0x0000541014147816 */ /* 0x000fc400000000c7 */
[----:B------:R-:W-:Y:S02]  /*24e0*/  PRMT R21, R21, 0x5410, R124 ;  /* 0x0000541015157816 */ /* 0x000fe4000000007c */
[----:B------:R-:W-:Y:S02]  /*24f0*/  PRMT R99, R136, 0x3340, R99 ;  /* 0x0000334088637816 */ /* 0x000fe40000000063 */
[----:B------:R-:W-:Y:S02]  /*2500*/  PRMT R22, R22, 0x5410, R191 ;  /* 0x0000541016167816 */ /* 0x000fe400000000bf */
[----:B------:R-:W-:Y:S02]  /*2510*/  PRMT R23, R23, 0x5410, R110 ;  /* 0x0000541017177816 */ /* 0x000fe4000000006e */
[----:B------:R-:W-:Y:S02]  /*2520*/  LOP3.LUT R25, R2, 0x30, RZ, 0x3c, !PT ;  /* 0x0000003002197812 */ /* 0x000fe400078e3cff */
        /* <DEDUP_REMOVED lines=8> */
[----:B------:R-:W-:Y:S02]  /*25b0*/  LOP3.LUT R37, R2, 0x40, RZ, 0x3c, !PT ;  /* 0x0000004002257812 */ /* 0x000fe400078e3cff */
[----:B------:R-:W-:Y:S02]  /*25c0*/  PRMT R100, R99, 0x5410, R100 ;  /* 0x0000541063647816 */ /* 0x000fe40000000064 */
[----:B------:R-:W-:Y:S02]  /*25d0*/  PRMT R89, R26, 0x3340, R89 ;  /* 0x000033401a597816 */ /* 0x000fe40000000059 */
[----:B------:R-:W-:Y:S02]  /*25e0*/  PRMT R101, R52, 0x5410, R93 ;  /* 0x0000541034657816 */ /* 0x000fe4000000005d */
[----:B------:R-:W-:-:S02]  /*25f0*/  PRMT R102, R50, 0x5410, R89 ;  /* 0x0000541032667816 */ /* 0x000fc40000000059 */
[----:B------:R-:W-:Y:S02]  /*2600*/  PRMT R48, R48, 0x3340, R87 ;  /* 0x0000334030307816 */ /* 0x000fe40000000057 */
[----:B0-----:R-:W-:Y:S02]  /*2610*/  LOP3.LUT R3, R2, 0x50, RZ, 0x3c, !PT ;  /* 0x0000005002037812 */ /* 0x001fe400078e3cff */
[----:B------:R-:W-:Y:S02]  /*2620*/  PRMT R85, R28, 0x3340, R85 ;  /* 0x000033401c557816 */ /* 0x000fe40000000055 */
[----:B------:R-:W-:Y:S02]  /*2630*/  LOP3.LUT R4, R2, 0x60, RZ, 0x3c, !PT ;  /* 0x0000006002047812 */ /* 0x000fe400078e3cff */
[----:B------:R-:W-:Y:S02]  /*2640*/  PRMT R103, R48, 0x5410, R85 ;  /* 0x0000541030677816 */ /* 0x000fe40000000055 */
[----:B------:R-:W-:Y:S01]  /*2650*/  PRMT R46, R46, 0x3340, R83 ;  /* 0x000033402e2e7816 */ /* 0x000fe20000000053 */
[----:B------:R-:W-:Y:S01]  /*2660*/  STS.128 [R25+UR19], R20 ;  /* 0x0000001419007988 */ /* 0x000fe20008000c13 */
[----:B------:R-:W-:-:S03]  /*2670*/  LOP3.LUT R2, R2, 0x70, RZ, 0x3c, !PT ;  /* 0x0000007002027812 */ /* 0x000fc600078e3cff */
[----:B------:R-:W-:Y:S01]  /*2680*/  STS.128 [R37+UR19], R32 ;  /* 0x0000002025007988 */ /* 0x000fe20008000c13 */
[----:B------:R-:W-:Y:S02]  /*2690*/  PRMT R81, R30, 0x3340, R81 ;  /* 0x000033401e517816 */ /* 0x000fe40000000051 */
[----:B------:R-:W-:Y:S02]  /*26a0*/  PRMT R9, R44, 0x3340, R79 ;  /* 0x000033402c097816 */ /* 0x000fe4000000004f */
[----:B------:R-:W-:Y:S02]  /*26b0*/  PRMT R8, R46, 0x5410, R81 ;  /* 0x000054102e087816 */ /* 0x000fe40000000051 */
[----:B------:R-:W-:-:S04]  /*26c0*/  PRMT R76, R15, 0x3340, R76 ;  /* 0x000033400f4c7816 */ /* 0x000fc8000000004c */
[----:B------:R-:W-:Y:S02]  /*26d0*/  PRMT R9, R9, 0x5410, R76 ;  /* 0x0000541009097816 */ /* 0x000fe4000000004c */
[----:B------:R-:W-:Y:S02]  /*26e0*/  PRMT R10, R42, 0x3340, R75 ;  /* 0x000033402a0a7816 */ /* 0x000fe4000000004b */
[----:B------:R-:W-:-:S04]  /*26f0*/  PRMT R27, R27, 0x3340, R72 ;  /* 0x000033401b1b7816 */ /* 0x000fc80000000048 */
[----:B------:R-:W-:Y:S02]  /*2700*/  PRMT R10, R10, 0x5410, R27 ;  /* 0x000054100a0a7816 */ /* 0x000fe4000000001b */
[----:B------:R-:W-:Y:S02]  /*2710*/  PRMT R11, R40, 0x3340, R71 ;  /* 0x00003340280b7816 */ /* 0x000fe40000000047 */
[----:B------:R-:W-:-:S04]  /*2720*/  PRMT R68, R29, 0x3340, R68 ;  /* 0x000033401d447816 */ /* 0x000fc80000000044 */
[----:B------:R-:W-:Y:S02]  /*2730*/  PRMT R11, R11, 0x5410, R68 ;  /* 0x000054100b0b7816 */ /* 0x000fe40000000044 */
[----:B------:R-:W-:Y:S01]  /*2740*/  PRMT R38, R38, 0x3340, R67 ;  /* 0x0000334026267816 */ /* 0x000fe20000000043 */
[----:B------:R0:W-:Y:S01]  /*2750*/  STS.128 [R3+UR19], R100 ;  /* 0x0000006403007988 */ /* 0x0001e20008000c13 */
[----:B------:R-:W-:-:S03]  /*2760*/  PRMT R31, R31, 0x3340, R64 ;  /* 0x000033401f1f7816 */ /* 0x000fc60000000040 */
[----:B------:R2:W-:Y:S01]  /*2770*/  STS.128 [R4+UR19], R8 ;  /* 0x0000000804007988 */ /* 0x0005e20008000c13 */
[----:B-1----:R-:W-:Y:S02]  /*2780*/  PRMT R16, R38, 0x5410, R31 ;  /* 0x0000541026107816 */ /* 0x002fe4000000001f */
[----:B------:R-:W-:Y:S01]  /*2790*/  PRMT R17, R36, 0x3340, R63 ;  /* 0x0000334024117816 */ /* 0x000fe2000000003f */
[----:B0-----:R-:W-:Y:S01]  /*27a0*/  IMAD.MOV.U32 R3, RZ, RZ, 0x3f800000 ;  /* 0x3f800000ff037424 */ /* 0x001fe200078e00ff */
[----:B---3--:R-:W-:Y:S01]  /*27b0*/  PRMT R60, R43, 0x3340, R60 ;  /* 0x000033402b3c7816 */ /* 0x008fe2000000003c */
[----:B--2---:R-:W-:-:S03]  /*27c0*/  IMAD.MOV.U32 R4, RZ, RZ, 0x3f800000 ;  /* 0x3f800000ff047424 */ /* 0x004fc600078e00ff */
[----:B------:R-:W-:Y:S02]  /*27d0*/  PRMT R17, R17, 0x5410, R60 ;  /* 0x0000541011117816 */ /* 0x000fe4000000003c */
[----:B------:R-:W-:Y:S02]  /*27e0*/  PRMT R18, R41, 0x3340, R58 ;  /* 0x0000334029127816 */ /* 0x000fe4000000003a */
[----:B------:R-:W-:-:S04]  /*27f0*/  PRMT R57, R12, 0x3340, R57 ;  /* 0x000033400c397816 */ /* 0x000fc80000000039 */
[----:B------:R-:W-:Y:S02]  /*2800*/  PRMT R18, R18, 0x5410, R57 ;  /* 0x0000541012127816 */ /* 0x000fe40000000039 */
[----:B------:R-:W-:Y:S02]  /*2810*/  PRMT R19, R39, 0x3340, R54 ;  /* 0x0000334027137816 */ /* 0x000fe40000000036 */
[----:B------:R-:W-:-:S04]  /*2820*/  PRMT R24, R24, 0x3340, R241 ;  /* 0x0000334018187816 */ /* 0x000fc800000000f1 */
[----:B------:R-:W-:Y:S01]  /*2830*/  PRMT R19, R19, 0x5410, R24 ;  /* 0x0000541013137816 */ /* 0x000fe20000000018 */
[----:B------:R-:W-:Y:S04]  /*2840*/  STL [R1+0x12c], R3 ;  /* 0x00012c0301007387 */ /* 0x000fe80000100800 */
[----:B------:R0:W-:Y:S04]  /*2850*/  STS.128 [R2+UR19], R16 ;  /* 0x0000001002007988 */ /* 0x0001e80008000c13 */
[----:B------:R1:W-:Y:S04]  /*2860*/  STL [R1+0x128], R4 ;  /* 0x0001280401007387 */ /* 0x0003e80000100800 */
[----:B------:R1:W-:Y:S04]  /*2870*/  STL [R1+0x124], R3 ;  /* 0x0001240301007387 */ /* 0x0003e80000100800 */
[----:B------:R1:W-:Y:S01]  /*2880*/  STL [R1], RZ ;  /* 0x000000ff01007387 */ /* 0x0003e20000100800 */
[----:B0-----:R-:W-:-:S05]  /*2890*/  IMAD.MOV.U32 R2, RZ, RZ, 0x3f800000 ;  /* 0x3f800000ff027424 */ /* 0x001fca00078e00ff */
[----:B------:R1:W-:Y:S04]  /*28a0*/  STL [R1+0x120], R2 ;  /* 0x0001200201007387 */ /* 0x0003e80000100800 */
[----:B------:R1:W-:Y:S04]  /*28b0*/  STL [R1+0x4], RZ ;  /* 0x000004ff01007387 */ /* 0x0003e80000100800 */
        /* <DEDUP_REMOVED lines=61> */
[----:B------:R1:W-:Y:S01]  /*2c90*/  STL [R1+0xfc], RZ ;  /* 0x0000fcff01007387 */ /* 0x0003e20000100800 */
[----:B------:R-:W-:Y:S01]  /*2ca0*/  ISETP.GE.AND P0, PT, R252, 0x1, PT ;  /* 0x00000001fc00780c */ /* 0x000fe20003f06270 */
[----:B------:R-:W-:Y:S01]  /*2cb0*/  IMAD.MOV.U32 R5, RZ, RZ, -0x800000 ;  /* 0xff800000ff057424 */ /* 0x000fe200078e00ff */
[----:B------:R-:W-:Y:S01]  /*2cc0*/  CS2R R152, SRZ ;  /* 0x0000000000987805 */ /* 0x000fe2000001ff00 */
[----:B------:R-:W-:Y:S01]  /*2cd0*/  IMAD.MOV.U32 R6, RZ, RZ, -0x800000 ;  /* 0xff800000ff067424 */ /* 0x000fe200078e00ff */
[----:B------:R-:W-:Y:S01]  /*2ce0*/  CS2R R154, SRZ ;  /* 0x00000000009a7805 */ /* 0x000fe2000001ff00 */
[----:B------:R-:W-:Y:S01]  /*2cf0*/  IMAD.MOV.U32 R13, RZ, RZ, -0x800000 ;  /* 0xff800000ff0d7424 */ /* 0x000fe200078e00ff */
[----:B------:R-:W-:Y:S01]  /*2d00*/  CS2R R156, SRZ ;  /* 0x00000000009c7805 */ /* 0x000fe2000001ff00 */
[----:B------:R-:W-:Y:S01]  /*2d10*/  IMAD.MOV.U32 R12, RZ, RZ, -0x800000 ;  /* 0xff800000ff0c7424 */ /* 0x000fe200078e00ff */
[----:B------:R-:W-:-:S02]  /*2d20*/  CS2R R158, SRZ ;  /* 0x00000000009e7805 */ /* 0x000fc4000001ff00 */
[----:B------:R-:W-:Y:S02]  /*2d30*/  CS2R R160, SRZ ;  /* 0x0000000000a07805 */ /* 0x000fe4000001ff00 */
[----:B------:R-:W-:Y:S02]  /*2d40*/  CS2R R162, SRZ ;  /* 0x0000000000a27805 */ /* 0x000fe4000001ff00 */
[----:B------:R-:W-:Y:S02]  /*2d50*/  CS2R R164, SRZ ;  /* 0x0000000000a47805 */ /* 0x000fe4000001ff00 */
[----:B------:R-:W-:Y:S02]  /*2d60*/  CS2R R166, SRZ ;  /* 0x0000000000a67805 */ /* 0x000fe4000001ff00 */
[----:B------:R-:W-:Y:S02]  /*2d70*/  CS2R R168, SRZ ;  /* 0x0000000000a87805 */ /* 0x000fe4000001ff00 */
        /* <DEDUP_REMOVED lines=22> */
[----:B------:R-:W-:Y:S01]  /*2ee0*/  CS2R R214, SRZ ;  /* 0x0000000000d67805 */ /* 0x000fe2000001ff00 */
[----:B-1----:R-:W-:Y:S06]  /*2ef0*/  @!P0 BRA `(.L_x_0) ;  /* 0x0000010c00ec8947 */ /* 0x002fec0003800000 */
[----:B------:R-:W-:Y:S01]  /*2f00*/  IMAD.MOV.U32 R67, RZ, RZ, -0x800000 ;  /* 0xff800000ff437424 */ /* 0x000fe200078e00ff */
[----:B------:R-:W0:Y:S01]  /*2f10*/  LDC.64 R2, c[0x0][0x250] ;  /* 0x00009400ff027b82 */ /* 0x000e220000000a00 */
[----:B------:R-:W-:Y:S01]  /*2f20*/  IMAD.MOV.U32 R65, RZ, RZ, 0x3f800000 ;  /* 0x3f800000ff417424 */ /* 0x000fe200078e00ff */
[C---:B------:R-:W-:Y:S01]  /*2f30*/  LOP3.LUT R4, R250.reuse, 0x1, RZ, 0xc0, !PT ;  /* 0x00000001fa047812 */ /* 0x040fe200078ec0ff */
[----:B------:R-:W-:Y:S01]  /*2f40*/  IMAD.MOV.U32 R69, RZ, RZ, 0x3f800000 ;  /* 0x3f800000ff457424 */ /* 0x000fe200078e00ff */
[----:B------:R1:W-:Y:S01]  /*2f50*/  STL [R1+0x114], R67 ;  /* 0x0001144301007387 */ /* 0x0003e20000100800 */
[----:B------:R-:W-:Y:S01]  /*2f60*/  LOP3.LUT R5, R250, 0x1c, RZ, 0xc0, !PT ;  /* 0x0000001cfa057812 */ /* 0x000fe200078ec0ff */
[----:B------:R-:W-:Y:S01]  /*2f70*/  ULDC UR4, c[0x0][0x258] ;  /* 0x0000960000047ab9 */ /* 0x000fe20000000800 */
[----:B------:R-:W-:Y:S01]  /*2f80*/  SHF.R.U32.HI R7, RZ, 0x1, R250 ;  /* 0x00000001ff077819 */ /* 0x000fe200000116fa */
[----:B------:R-:W-:Y:S01]  /*2f90*/  STL [R1+0x12c], R65 ;  /* 0x00012c4101007387 */ /* 0x000fe20000100800 */
[----:B------:R-:W2:Y:S01]  /*2fa0*/  LDC.64 R14, c[0x0][0x220] ;  /* 0x00008800ff0e7b82 */ /* 0x000ea20000000a00 */
[----:B------:R-:W-:Y:S01]  /*2fb0*/  IMAD R4, R4, 0x2, R5 ;  /* 0x0000000204047824 */ /* 0x000fe200078e0205 */
[----:B------:R-:W-:Y:S01]  /*2fc0*/  SGXT.U32 R7, R7, 0x1 ;  /* 0x000000010707781a */ /* 0x000fe20000000000 */
[----:B------:R3:W-:Y:S01]  /*2fd0*/  STL [R1+0x128], R69 ;  /* 0x0001284501007387 */ /* 0x0007e20000100800 */
[----:B------:R-:W-:Y:S01]  /*2fe0*/  IMAD R5, R0, UR4, RZ ;  /* 0x0000000400057c24 */ /* 0x000fe2000f8e02ff */
[----:B------:R-:W-:Y:S01]  /*2ff0*/  ULDC.64 UR16, c[0x0][0x260] ;  /* 0x0000980000107ab9 */ /* 0x000fe20000000a00 */
[----:B-1----:R-:W-:Y:S01]  /*3000*/  IMAD.MOV.U32 R67, RZ, RZ, 0x3f800000 ;  /* 0x3f800000ff437424 */ /* 0x002fe200078e00ff */
[----:B------:R-:W-:Y:S01]  /*3010*/  LOP3.LUT R7, R4, R7, RZ, 0xfc, !PT ;  /* 0x0000000704077212 */ /* 0x000fe200078efcff */
[----:B------:R-:W-:Y:S01]  /*3020*/  UIMAD UR16, UR18, UR16, URZ ;  /* 0x00000010121072a4 */ /* 0x000fe2000f8e023f */
[----:B------:R-:W-:Y:S01]  /*3030*/  IMAD R9, R0, UR17, RZ ;  /* 0x0000001100097c24 */ /* 0x000fe2000f8e02ff */
[----:B------:R-:W-:Y:S01]  /*3040*/  ULDC.64 UR6, c[0x0][0x218] ;  /* 0x0000860000067ab9 */ /* 0x000fe20000000a00 */
[----:B------:R1:W-:Y:S01]  /*3050*/  STL [R1+0x124], R67 ;  /* 0x0001244301007387 */ /* 0x0003e20000100800 */
[----:B------:R-:W-:Y:S01]  /*3060*/  SHF.R.S32.HI R13, RZ, 0x1f, R5 ;  /* 0x0000001fff0d7819 */ /* 0x000fe20000011405 */
[----:B---3--:R-:W-:Y:S01]  /*3070*/  IMAD.MOV.U32 R69, RZ, RZ, -0x800000 ;  /* 0xff800000ff457424 */ /* 0x008fe200078e00ff */
[----:B------:R-:W-:Y:S01]  /*3080*/  SHF.R.S32.HI R10, RZ, 0x1f, R9 ;  /* 0x0000001fff0a7819 */ /* 0x000fe20000011409 */
[----:B------:R3:W-:Y:S01]  /*3090*/  STL [R1+0x120], R65 ;  /* 0x0001204101007387 */ /* 0x0007e20000100800 */
[----:B0-----:R-:W-:Y:S01]  /*30a0*/  IMAD R4, R2, UR18, RZ ;  /* 0x0000001202047c24 */ /* 0x001fe2000f8e02ff */
[----:B------:R-:W-:Y:S01]  /*30b0*/  USHF.R.S32.HI UR4, URZ, 0x1f, UR16 ;  /* 0x0000001f3f047899 */ /* 0x000fe20008011410 */
[----:B------:R-:W-:Y:S01]  /*30c0*/  IMAD R142, R3, 0x54, RZ ;  /* 0x00000054038e7824 */ /* 0x000fe200078e02ff */
[----:B------:R0:W-:Y:S01]  /*30d0*/  STL [R1+0x10c], R69 ;  /* 0x00010c4501007387 */ /* 0x0001e20000100800 */
[----:B------:R-:W-:Y:S01]  /*30e0*/  IMAD.MOV.U32 R8, RZ, RZ, 0x7632 ;  /* 0x00007632ff087424 */ /* 0x000fe200078e00ff */
[--C-:B------:R-:W-:Y:S01]  /*30f0*/  IADD3 R2, P0, P1, R5, UR6, R4.reuse ;  /* 0x0000000605027c10 */ /* 0x100fe2000f91e004 */
[----:B-1----:R-:W-:Y:S01]  /*3100*/  IMAD.MOV.U32 R67, RZ, RZ, -0x800000 ;  /* 0xff800000ff437424 */ /* 0x002fe200078e00ff */
[----:B------:R-:W-:Y:S01]  /*3110*/  SHF.R.S32.HI R4, RZ, 0x1f, R4 ;  /* 0x0000001fff047819 */ /* 0x000fe20000011404 */
[----:B------:R-:W-:Y:S01]  /*3120*/  IMAD R141, R3, 0x55, RZ ;  /* 0x00000055038d7824 */ /* 0x000fe200078e02ff */
[----:B--2---:R-:W-:Y:S01]  /*3130*/  IADD3 R11, P2, P3, R9, UR16, R14 ;  /* 0x00000010090b7c10 */ /* 0x004fe2000fb5e00e */
[----:B---3--:R-:W-:Y:S01]  /*3140*/  IMAD.MOV.U32 R65, RZ, RZ, -0x800000 ;  /* 0xff800000ff417424 */ /* 0x008fe200078e00ff */
[----:B------:R1:W-:Y:S01]  /*3150*/  STL [R1+0x118], R67 ;  /* 0x0001184301007387 */ /* 0x0003e20000100800 */
[----:B------:R-:W-:Y:S01]  /*3160*/  IADD3.X R4, R13, UR7, R4, P0, P1 ;  /* 0x000000070d047c10 */ /* 0x000fe200087e2404 */
[----:B------:R-:W-:Y:S01]  /*3170*/  IMAD.MOV.U32 R9, RZ, RZ, 0x5410 ;  /* 0x00005410ff097424 */ /* 0x000fe200078e00ff */
[----:B------:R-:W-:Y:S01]  /*3180*/  LOP3.LUT P1, RZ, R250, 0x2, RZ, 0xc0, !PT ;  /* 0x00000002faff7812 */ /* 0x000fe2000782c0ff */
[----:B------:R-:W-:Y:S01]  /*3190*/  STL [R1], RZ ;  /* 0x000000ff01007387 */ /* 0x000fe20000100800 */
[C---:B------:R-:W-:Y:S01]  /*31a0*/  IMAD R140, R3.reuse, 0x56, RZ ;  /* 0x00000056038c7824 */ /* 0x040fe200078e02ff */
[-C--:B------:R-:W-:Y:S01]  /*31b0*/  IADD3 RZ, P4, R142, R2.reuse, RZ ;  /* 0x000000028eff7210 */ /* 0x080fe20007f9e0ff */
[C---:B------:R-:W-:Y:S01]  /*31c0*/  IMAD R139, R3.reuse, 0x57, RZ ;  /* 0x00000057038b7824 */ /* 0x040fe200078e02ff */
[----:B------:R2:W-:Y:S01]  /*31d0*/  STL [R1+0x110], R65 ;  /* 0x0001104101007387 */ /* 0x0005e20000100800 */
[----:B------:R-:W-:Y:S01]  /*31e0*/  IMAD R138, R3, 0x58, RZ ;  /* 0x00000058038a7824 */ /* 0x000fe200078e02ff */
[----:B------:R-:W-:Y:S01]  /*31f0*/  SEL R9, R9, 0x1054, !P1 ;  /* 0x0000105409097807 */ /* 0x000fe20004800000 */
[C---:B------:R-:W-:Y:S01]  /*3200*/  IMAD R137, R3.reuse, 0x59, RZ ;  /* 0x0000005903897824 */ /* 0x040fe200078e02ff */
[----:B------:R-:W-:Y:S01]  /*3210*/  STL [R1+0x4], RZ ;  /* 0x000004ff01007387 */ /* 0x000fe20000100800 */
[----:B------:R-:W-:Y:S01]  /*3220*/  SEL R8, R8, 0x3276, !P1 ;  /* 0x0000327608087807 */ /* 0x000fe20004800000 */
[----:B------:R-:W-:Y:S01]  /*3230*/  IMAD R136, R3, 0x5a, RZ ;  /* 0x0000005a03887824 */ /* 0x000fe200078e02ff */
[-C--:B------:R-:W-:Y:S01]  /*3240*/  IADD3 RZ, P6, R141, R2.reuse, RZ ;  /* 0x000000028dff7210 */ /* 0x080fe20007fde0ff */
[----:B------:R-:W-:Y:S01]  /*3250*/  STL [R1+0x8], RZ ;  /* 0x000008ff01007387 */ /* 0x000fe20000100800 */
[----:B------:R-:W-:Y:S01]  /*3260*/  IADD3.X R10, R10, UR4, R15, P2, P3 ;  /* 0x000000040a0a7c10 */ /* 0x000fe200097e640f */
[C---:B------:R-:W-:Y:S01]  /*3270*/  IMAD R135, R3.reuse, 0x5b, RZ ;  /* 0x0000005b03877824 */ /* 0x040fe200078e02ff */
[-C--:B------:R-:W-:Y:S01]  /*3280*/  IADD3 RZ, P1, R140, R2.reuse, RZ ;  /* 0x000000028cff7210 */ /* 0x080fe20007f3e0ff */
[----:B------:R-:W-:Y:S01]  /*3290*/  STL [R1+0xc], RZ ;  /* 0x00000cff01007387 */ /* 0x000fe20000100800 */
[----:B------:R-:W-:Y:S01]  /*32a0*/  IMAD R134, R3, 0x5c, RZ ;  /* 0x0000005c03867824 */ /* 0x000fe200078e02ff */
[-C--:B------:R-:W-:Y:S01]  /*32b0*/  IADD3 RZ, P3, R139, R2.reuse, RZ ;  /* 0x000000028bff7210 */ /* 0x080fe20007f7e0ff */
[C---:B------:R-:W-:Y:S01]  /*32c0*/  IMAD R133, R3.reuse, 0x5d, RZ ;  /* 0x0000005d03857824 */ /* 0x040fe200078e02ff */
[----:B------:R-:W-:Y:S01]  /*32d0*/  STL [R1+0x10], RZ ;  /* 0x000010ff01007387 */ /* 0x000fe20000100800 */
[----:B------:R-:W-:Y:S01]  /*32e0*/  IADD3 RZ, P2, R138, R2, RZ ;  /* 0x000000028aff7210 */ /* 0x000fe20007f5e0ff */
[----:B------:R-:W-:Y:S01]  /*32f0*/  IMAD R132, R3, 0x5e, RZ ;  /* 0x0000005e03847824 */ /* 0x000fe200078e02ff */
[----:B------:R-:W-:Y:S01]  /*3300*/  LEA.HI.X.SX32 R142, R142, R4, 0x1, P4 ;  /* 0x000000048e8e7211 */ /* 0x000fe200020f0eff */
        /* <DEDUP_REMOVED lines=62> */
[----:B------:R-:W3:Y:S01]  /*36f0*/  LDC R63, c[0x0][0x268] ;  /* 0x00009a00ff3f7b82 */ /* 0x000ee20000000800 */
[----:B------:R-:W-:Y:S01]  /*3700*/  LEA.HI.X.SX32 R126, R126, R4, 0x1, P4 ;  /* 0x000000047e7e7211 */ /* 0x000fe200020f0eff */
[----:B------:R-:W-:Y:S01]  /*3710*/  STL [R1+0x54], RZ ;  /* 0x000054ff01007387 */ /* 0x000fe20000100800 */
[----:B------:R-:W-:Y:S01]  /*3720*/  IMAD R116, R3, 0x6e, RZ ;  /* 0x0000006e03747824 */ /* 0x000fe200078e02ff */
[----:B------:R-:W-:Y:S01]  /*3730*/  IADD3 RZ, P4, R121, R2, RZ ;  /* 0x0000000279ff7210 */ /* 0x000fe20007f9e0ff */
[----:B------:R-:W-:Y:S01]  /*3740*/  IMAD R115, R3, 0x6f, RZ ;  /* 0x0000006f03737824 */ /* 0x000fe200078e02ff */
[----:B------:R-:W-:Y:S01]  /*3750*/  STL [R1+0x58], RZ ;  /* 0x000058ff01007387 */ /* 0x000fe20000100800 */
[----:B------:R-:W-:Y:S01]  /*3760*/  LEA.HI.X.SX32 R125, R125, R4, 0x1, P1 ;  /* 0x000000047d7d7211 */ /* 0x000fe200008f0eff */
[C---:B------:R-:W-:Y:S01]  /*3770*/  IMAD R114, R3.reuse, 0x70, RZ ;  /* 0x0000007003727824 */ /* 0x040fe200078e02ff */
[----:B------:R-:W-:Y:S01]  /*3780*/  IADD3 RZ, P1, R120, R2, RZ ;  /* 0x0000000278ff7210 */ /* 0x000fe20007f3e0ff */
[----:B------:R-:W-:Y:S01]  /*3790*/  STL [R1+0x5c], RZ ;  /* 0x00005cff01007387 */ /* 0x000fe20000100800 */
[----:B------:R-:W-:Y:S01]  /*37a0*/  LEA.HI.X.SX32 R124, R124, R4, 0x1, P3 ;  /* 0x000000047c7c7211 */ /* 0x000fe200018f0eff */
[----:B------:R-:W-:Y:S01]  /*37b0*/  IMAD R113, R3, 0x71, RZ ;  /* 0x0000007103717824 */ /* 0x000fe200078e02ff */
[----:B------:R-:W-:Y:S01]  /*37c0*/  IADD3 RZ, P3, R119, R2, RZ ;  /* 0x0000000277ff7210 */ /* 0x000fe20007f7e0ff */
        /* <DEDUP_REMOVED lines=42> */
[----:B------:R-:W4:Y:S01]  /*3a70*/  LDC R215, c[0x0][0x268] ;  /* 0x00009a00ffd77b82 */ /* 0x000f220000000800 */
[----:B------:R-:W-:Y:S01]  /*3a80*/  IADD3 RZ, P2, R108, R2, RZ ;  /* 0x000000026cff7210 */ /* 0x000fe20007f5e0ff */
[----:B------:R-:W-:Y:S01]  /*3a90*/  STL [R1+0x8c], RZ ;  /* 0x00008cff01007387 */ /* 0x000fe20000100800 */
[----:B------:R-:W-:Y:S01]  /*3aa0*/  LEA.HI.X.SX32 R112, R112, R4, 0x1, P5 ;  /* 0x0000000470707211 */ /* 0x000fe200028f0eff */
[----:B------:R-:W-:Y:S01]  /*3ab0*/  IMAD R101, R3, 0x7c, RZ ;  /* 0x0000007c03657824 */ /* 0x000fe200078e02ff */
[----:B------:R-:W-:Y:S01]  /*3ac0*/  IADD3 RZ, P5, R107, R2, RZ ;  /* 0x000000026bff7210 */ /* 0x000fe20007fbe0ff */
[----:B------:R-:W-:Y:S01]  /*3ad0*/  STL [R1+0x90], RZ ;  /* 0x000090ff01007387 */ /* 0x000fe20000100800 */
[----:B------:R-:W-:Y:S01]  /*3ae0*/  LEA.HI.X.SX32 R111, R111, R4, 0x1, P4 ;  /* 0x000000046f6f7211 */ /* 0x000fe200020f0eff */
[----:B------:R-:W-:Y:S01]  /*3af0*/  IMAD R99, R3, 0x7d, RZ ;  /* 0x0000007d03637824 */ /* 0x000fe200078e02ff */
[----:B------:R-:W-:Y:S01]  /*3b00*/  IADD3 RZ, P4, R106, R2, RZ ;  /* 0x000000026aff7210 */ /* 0x000fe20007f9e0ff */
[----:B------:R-:W-:Y:S01]  /*3b10*/  STL [R1+0x94], RZ ;  /* 0x000094ff01007387 */ /* 0x000fe20000100800 */
[----:B------:R-:W-:Y:S01]  /*3b20*/  LEA.HI.X.SX32 R110, R110, R4, 0x1, P1 ;  /* 0x000000046e6e7211 */ /* 0x000fe200008f0eff */
[----:B---3--:R-:W-:Y:S01]  /*3b30*/  IMAD.SHL.U32 R90, R63, 0x2, RZ ;  /* 0x000000023f5a7824 */ /* 0x008fe200078e00ff */
[----:B------:R-:W-:Y:S01]  /*3b40*/  IADD3 RZ, P1, R105, R2, RZ ;  /* 0x0000000269ff7210 */ /* 0x000fe20007f3e0ff */
[----:B------:R-:W-:Y:S01]  /*3b50*/  STL [R1+0x98], RZ ;  /* 0x000098ff01007387 */ /* 0x000fe20000100800 */
[----:B------:R-:W-:Y:S01]  /*3b60*/  LEA.HI.X.SX32 R109, R109, R4, 0x1, P3 ;  /* 0x000000046d6d7211 */ /* 0x000fe200018f0eff */
[----:B------:R-:W-:Y:S01]  /*3b70*/  ULDC UR11, c[0x0][0x268] ;  /* 0x00009a00000b7ab9 */ /* 0x000fe20000000800 */
[----:B------:R-:W-:Y:S01]  /*3b80*/  IADD3 RZ, P3, R104, R2, RZ ;  /* 0x0000000268ff7210 */ /* 0x000fe20007f7e0ff */
[----:B------:R-:W-:Y:S01]  /*3b90*/  STL [R1+0x9c], RZ ;  /* 0x00009cff01007387 */ /* 0x000fe20000100800 */
[-C--:B------:R-:W-:Y:S01]  /*3ba0*/  LEA.HI.X.SX32 R108, R108, R4.reuse, 0x1, P2 ;  /* 0x000000046c6c7211 */ /* 0x080fe200010f0eff */
[----:B------:R-:W-:Y:S01]  /*3bb0*/  IMAD R97, R3, 0x7e, RZ ;  /* 0x0000007e03617824 */ /* 0x000fe200078e02ff */
[-C--:B------:R-:W-:Y:S01]  /*3bc0*/  LEA.HI.X.SX32 R107, R107, R4.reuse, 0x1, P5 ;  /* 0x000000046b6b7211 */ /* 0x080fe200028f0eff */
[----:B------:R-:W-:Y:S01]  /*3bd0*/  STL [R1+0xa0], RZ ;  /* 0x0000a0ff01007387 */ /* 0x000fe20000100800 */
[-C--:B------:R-:W-:Y:S01]  /*3be0*/  LEA.HI.X.SX32 R106, R106, R4.reuse, 0x1, P4 ;  /* 0x000000046a6a7211 */ /* 0x080fe200020f0eff */
[----:B------:R-:W-:Y:S01]  /*3bf0*/  IMAD R95, R3, 0x7f, RZ ;  /* 0x0000007f035f7824 */ /* 0x000fe200078e02ff */
[-C--:B------:R-:W-:Y:S01]  /*3c00*/  LEA.HI.X.SX32 R105, R105, R4.reuse, 0x1, P1 ;  /* 0x0000000469697211 */ /* 0x080fe200008f0eff */
[----:B------:R-:W-:Y:S01]  /*3c10*/  STL [R1+0xa4], RZ ;  /* 0x0000a4ff01007387 */ /* 0x000fe20000100800 */
[----:B------:R-:W-:Y:S01]  /*3c20*/  LEA.HI.X.SX32 R104, R104, R4, 0x1, P3 ;  /* 0x0000000468687211 */ /* 0x000fe200018f0eff */
[----:B------:R-:W-:Y:S01]  /*3c30*/  IMAD R88, R63, 0x3, RZ ;  /* 0x000000033f587824 */ /* 0x000fe200078e02ff */
[-C--:B------:R-:W-:Y:S01]  /*3c40*/  IADD3 RZ, P2, R103, R2.reuse, RZ ;  /* 0x0000000267ff7210 */ /* 0x080fe20007f5e0ff */
[----:B------:R-:W-:Y:S01]  /*3c50*/  STL [R1+0xa8], RZ ;  /* 0x0000a8ff01007387 */ /* 0x000fe20000100800 */
[-C--:B------:R-:W-:Y:S01]  /*3c60*/  IADD3 RZ, P5, R101, R2.reuse, RZ ;  /* 0x0000000265ff7210 */ /* 0x080fe20007fbe0ff */
[----:B------:R-:W-:Y:S01]  /*3c70*/  IMAD.SHL.U32 R86, R63, 0x4, RZ ;  /* 0x000000043f567824 */ /* 0x000fe200078e00ff */
[-C--:B------:R-:W-:Y:S01]  /*3c80*/  IADD3 RZ, P4, R99, R2.reuse, RZ ;  /* 0x0000000263ff7210 */ /* 0x080fe20007f9e0ff */
[----:B------:R-:W-:Y:S01]  /*3c90*/  STL [R1+0xac], RZ ;  /* 0x0000acff01007387 */ /* 0x000fe20000100800 */
[----:B------:R-:W-:Y:S01]  /*3ca0*/  IADD3 RZ, P1, R97, R2, RZ ;  /* 0x0000000261ff7210 */ /* 0x000fe20007f3e0ff */
[----:B------:R-:W-:Y:S01]  /*3cb0*/  IMAD R84, R63, 0x5, RZ ;  /* 0x000000053f547824 */ /* 0x000fe200078e02ff */
[----:B------:R-:W-:Y:S01]  /*3cc0*/  LEA.HI.X.SX32 R99, R99, R4, 0x1, P4 ;  /* 0x0000000463637211 */ /* 0x000fe200020f0eff */
[----:B------:R-:W-:Y:S01]  /*3cd0*/  STL [R1+0xb0], RZ ;  /* 0x0000b0ff01007387 */ /* 0x000fe20000100800 */
[----:B------:R-:W-:Y:S01]  /*3ce0*/  IADD3 RZ, P3, R95, R2, RZ ;  /* 0x000000025fff7210 */ /* 0x000fe20007f7e0ff */
[C---:B------:R-:W-:Y:S01]  /*3cf0*/  IMAD R82, R63.reuse, 0x6, RZ ;  /* 0x000000063f527824 */ /* 0x040fe200078e02ff */
[----:B------:R-:W3:Y:S01]  /*3d00*/  LDC R61, c[0x0][0x268] ;  /* 0x00009a00ff3d7b82 */ /* 0x000ee20000000800 */
[----:B------:R-:W-:Y:S01]  /*3d10*/  STL [R1+0xb4], RZ ;  /* 0x0000b4ff01007387 */ /* 0x000fe20000100800 */
[C---:B------:R-:W-:Y:S01]  /*3d20*/  IMAD R81, R63.reuse, 0x7, RZ ;  /* 0x000000073f517824 */ /* 0x040fe200078e02ff */
[----:B------:R-:W-:Y:S01]  /*3d30*/  USHF.R.U32.HI UR12, URZ, 0x4, UR19 ;  /* 0x000000043f0c7899 */ /* 0x000fe20008011613 */
[C---:B------:R-:W-:Y:S01]  /*3d40*/  IMAD.SHL.U32 R79, R63.reuse, 0x8, RZ ;  /* 0x000000083f4f7824 */ /* 0x040fe200078e00ff */
[----:B------:R-:W-:Y:S01]  /*3d50*/  STL [R1+0xb8], RZ ;  /* 0x0000b8ff01007387 */ /* 0x000fe20000100800 */
[C---:B------:R-:W-:Y:S01]  /*3d60*/  IMAD R77, R63.reuse, 0x9, RZ ;  /* 0x000000093f4d7824 */ /* 0x040fe200078e02ff */
[----:B------:R-:W-:Y:S01]  /*3d70*/  UIADD3 UR8, UR19, 0x4000, URZ ;  /* 0x0000400013087890 */ /* 0x000fe2000fffe03f */
[C---:B------:R-:W-:Y:S01]  /*3d80*/  IMAD R75, R63.reuse, 0xa, RZ ;  /* 0x0000000a3f4b7824 */ /* 0x040fe200078e02ff */
[----:B------:R-:W-:Y:S01]  /*3d90*/  STL [R1+0xbc], RZ ;  /* 0x0000bcff01007387 */ /* 0x000fe20000100800 */
[----:B------:R-:W5:Y:S01]  /*3da0*/  LDC R59, c[0x0][0x268] ;  /* 0x00009a00ff3b7b82 */ /* 0x000f620000000800 */
[C---:B------:R-:W-:Y:S01]  /*3db0*/  IMAD R73, R63.reuse, 0xb, RZ ;  /* 0x0000000b3f497824 */ /* 0x040fe200078e02ff */
[----:B------:R-:W-:Y:S01]  /*3dc0*/  USGXT.U32 UR12, UR12, 0xe ;  /* 0x0000000e0c0c789a */ /* 0x000fe20008000000 */
[----:B------:R-:W-:Y:S01]  /*3dd0*/  STL [R1+0xc0], RZ ;  /* 0x0000c0ff01007387 */ /* 0x000fe20000100800 */
[C---:B------:R-:W-:Y:S01]  /*3de0*/  IMAD R71, R63.reuse, 0xc, RZ ;  /* 0x0000000c3f477824 */ /* 0x040fe200078e02ff */
[----:B------:R-:W-:Y:S01]  /*3df0*/  USHF.R.U32.HI UR14, URZ, 0x4, UR8 ;  /* 0x000000043f0e7899 */ /* 0x000fe20008011608 */
[C---:B0-----:R-:W-:Y:S01]  /*3e00*/  IMAD R69, R63.reuse, 0xd, RZ ;  /* 0x0000000d3f457824 */ /* 0x041fe200078e02ff */
[----:B------:R-:W-:Y:S01]  /*3e10*/  STL [R1+0xc4], RZ ;  /* 0x0000c4ff01007387 */ /* 0x000fe20000100800 */
[----:B------:R-:W0:Y:S01]  /*3e20*/  LDC R57, c[0x0][0x268] ;  /* 0x00009a00ff397b82 */ /* 0x000e220000000800 */
[C---:B-1----:R-:W-:Y:S01]  /*3e30*/  IMAD R67, R63.reuse, 0xe, RZ ;  /* 0x0000000e3f437824 */ /* 0x042fe200078e02ff */
[----:B------:R-:W-:Y:S01]  /*3e40*/  UIADD3 UR8, UP0, UR12, 0x2, URZ ;  /* 0x000000020c087890 */ /* 0x000fe2000ff1e03f */
[----:B------:R-:W-:Y:S01]  /*3e50*/  STL [R1+0xc8], RZ ;  /* 0x0000c8ff01007387 */ /* 0x000fe20000100800 */
[C---:B--2---:R-:W-:Y:S01]  /*3e60*/  IMAD R65, R63.reuse, 0xf, RZ ;  /* 0x0000000f3f417824 */ /* 0x044fe200078e02ff */
[----:B------:R-:W-:Y:S01]  /*3e70*/  USGXT.U32 UR14, UR14, 0xe ;  /* 0x0000000e0e0e789a */ /* 0x000fe20008000000 */
[----:B------:R-:W-:Y:S01]  /*3e80*/  IMAD.SHL.U32 R63, R63, 0x10, RZ ;  /* 0x000000103f3f7824 */ /* 0x000fe200078e00ff */
[----:B------:R-:W-:Y:S01]  /*3e90*/  STL [R1+0xcc], RZ ;  /* 0x0000ccff01007387 */ /* 0x000fe20000100800 */
[----:B------:R-:W1:Y:S01]  /*3ea0*/  LDC R55, c[0x0][0x268] ;  /* 0x00009a00ff377b82 */ /* 0x000e620000000800 */
[----:B---3--:R-:W-:Y:S01]  /*3eb0*/  IMAD R61, R61, 0x11, RZ ;  /* 0x000000113d3d7824 */ /* 0x008fe200078e02ff */
[----:B------:R-:W-:Y:S01]  /*3ec0*/  UMOV UR6, URZ ;  /* 0x0000003f00067c82 */ /* 0x000fe20008000000 */
[----:B------:R-:W-:Y:S01]  /*3ed0*/  STL [R1+0xd0], RZ ;  /* 0x0000d0ff01007387 */ /* 0x000fe20000100800 */
[----:B------:R-:W-:Y:S01]  /*3ee0*/  UIADD3.X UR9, UR6, 0x40000040, URZ, UP0, !UPT ;  /* 0x4000004006097890 */ /* 0x000fe200087fe43f */
[----:B------:R-:W-:Y:S01]  /*3ef0*/  LOP3.LUT P0, RZ, R250, 0x1, RZ, 0xc0, !PT ;  /* 0x00000001faff7812 */ /* 0x000fe2000780c0ff */
[----:B------:R-:W-:Y:S01]  /*3f00*/  UIADD3 UR10, UP0, UR14, 0x2, URZ ;  /* 0x000000020e0a7890 */ /* 0x000fe2000ff1e03f */
[----:B------:R-:W-:Y:S01]  /*3f10*/  STL [R1+0xd4], RZ ;  /* 0x0000d4ff01007387 */ /* 0x000fe20000100800 */
[----:B------:R-:W2:Y:S01]  /*3f20*/  LDC R53, c[0x0][0x268] ;  /* 0x00009a00ff357b82 */ /* 0x000ea20000000800 */
[----:B-----5:R-:W-:Y:S01]  /*3f30*/  IMAD R59, R59, 0x12, RZ ;  /* 0x000000123b3b7824 */ /* 0x020fe200078e02ff */
[----:B------:R-:W-:Y:S01]  /*3f40*/  UMOV UR7, URZ ;  /* 0x0000003f00077c82 */ /* 0x000fe20008000000 */
[----:B------:R-:W-:Y:S01]  /*3f50*/  STL [R1+0xd8], RZ ;  /* 0x0000d8ff01007387 */ /* 0x000fe20000100800 */
[----:B------:R-:W-:Y:S01]  /*3f60*/  IMAD.MOV.U32 R0, RZ, RZ, RZ ;  /* 0x000000ffff007224 */ /* 0x000fe200078e00ff */
[----:B------:R-:W-:-:S02]  /*3f70*/  CS2R R152, SRZ ;  /* 0x0000000000987805 */ /* 0x000fc4000001ff00 */
[----:B------:R-:W-:Y:S01]  /*3f80*/  CS2R R154, SRZ ;  /* 0x00000000009a7805 */ /* 0x000fe2000001ff00 */
[----:B------:R-:W-:Y:S01]  /*3f90*/  STL [R1+0xdc], RZ ;  /* 0x0000dcff01007387 */ /* 0x000fe20000100800 */
[----:B------:R-:W3:Y:S01]  /*3fa0*/  LDC R51, c[0x0][0x268] ;  /* 0x00009a00ff337b82 */ /* 0x000ee20000000800 */
[----:B0-----:R-:W-:Y:S01]  /*3fb0*/  IMAD R57, R57, 0x13, RZ ;  /* 0x0000001339397824 */ /* 0x001fe200078e02ff */
[----:B------:R-:W-:Y:S01]  /*3fc0*/  CS2R R156, SRZ ;  /* 0x00000000009c7805 */ /* 0x000fe2000001ff00 */
[----:B------:R-:W-:Y:S01]  /*3fd0*/  STL [R1+0xe0], RZ ;  /* 0x0000e0ff01007387 */ /* 0x000fe20000100800 */
[----:B------:R-:W-:Y:S02]  /*3fe0*/  CS2R R158, SRZ ;  /* 0x00000000009e7805 */ /* 0x000fe4000001ff00 */
[----:B------:R-:W-:Y:S02]  /*3ff0*/  CS2R R160, SRZ ;  /* 0x0000000000a07805 */ /* 0x000fe4000001ff00 */
[----:B------:R-:W-:Y:S01]  /*4000*/  CS2R R162, SRZ ;  /* 0x0000000000a27805 */ /* 0x000fe2000001ff00 */
[----:B------:R-:W-:Y:S01]  /*4010*/  STL [R1+0xe4], RZ ;  /* 0x0000e4ff01007387 */ /* 0x000fe20000100800 */
[----:B------:R-:W0:Y:S01]  /*4020*/  LDC R49, c[0x0][0x268] ;  /* 0x00009a00ff317b82 */ /* 0x000e220000000800 */
[----:B-1----:R-:W-:Y:S01]  /*4030*/  IMAD R55, R55, 0x14, RZ ;  /* 0x0000001437377824 */ /* 0x002fe200078e02ff */
[----:B------:R-:W-:Y:S01]  /*4040*/  CS2R R164, SRZ ;  /* 0x0000000000a47805 */ /* 0x000fe2000001ff00 */
[----:B------:R-:W-:Y:S01]  /*4050*/  STL [R1+0xe8], RZ ;  /* 0x0000e8ff01007387 */ /* 0x000fe20000100800 */
[----:B------:R-:W-:-:S02]  /*4060*/  CS2R R166, SRZ ;  /* 0x0000000000a67805 */ /* 0x000fc4000001ff00 */
[----:B------:R-:W-:Y:S02]  /*4070*/  CS2R R168, SRZ ;  /* 0x0000000000a87805 */ /* 0x000fe4000001ff00 */
[----:B------:R-:W-:Y:S01]  /*4080*/  CS2R R170, SRZ ;  /* 0x0000000000aa7805 */ /* 0x000fe2000001ff00 */
[----:B------:R-:W-:Y:S01]  /*4090*/  STL [R1+0xec], RZ ;  /* 0x0000ecff01007387 */ /* 0x000fe20000100800 */
[----:B------:R-:W1:Y:S01]  /*40a0*/  LDC R47, c[0x0][0x268] ;  /* 0x00009a00ff2f7b82 */ /* 0x000e620000000800 */
[----:B--2---:R-:W-:Y:S01]  /*40b0*/  IMAD R53, R53, 0x15, RZ ;  /* 0x0000001535357824 */ /* 0x004fe200078e02ff */
[----:B------:R-:W-:Y:S01]  /*40c0*/  CS2R R172, SRZ ;  /* 0x0000000000ac7805 */ /* 0x000fe2000001ff00 */
[----:B------:R-:W-:Y:S01]  /*40d0*/  STL [R1+0xf0], RZ ;  /* 0x0000f0ff01007387 */ /* 0x000fe20000100800 */
[----:B------:R-:W-:Y:S02]  /*40e0*/  CS2R R174, SRZ ;  /* 0x0000000000ae7805 */ /* 0x000fe4000001ff00 */
[----:B------:R-:W-:-:S02]  /*40f0*/  CS2R R176, SRZ ;  /* 0x0000000000b07805 */ /* 0x000fc4000001ff00 */
[----:B------:R-:W-:Y:S01]  /*4100*/  CS2R R178, SRZ ;  /* 0x0000000000b27805 */ /* 0x000fe2000001ff00 */
[----:B------:R-:W-:Y:S01]  /*4110*/  STL [R1+0xf4], RZ ;  /* 0x0000f4ff01007387 */ /* 0x000fe20000100800 */
[----:B------:R-:W2:Y:S01]  /*4120*/  LDC R45, c[0x0][0x268] ;  /* 0x00009a00ff2d7b82 */ /* 0x000ea20000000800 */
[----:B---3--:R-:W-:Y:S01]  /*4130*/  IMAD R51, R51, 0x16, RZ ;  /* 0x0000001633337824 */ /* 0x008fe200078e02ff */
[----:B------:R-:W-:Y:S01]  /*4140*/  CS2R R180, SRZ ;  /* 0x0000000000b47805 */ /* 0x000fe2000001ff00 */
[----:B------:R-:W-:Y:S01]  /*4150*/  STL [R1+0xf8], RZ ;  /* 0x0000f8ff01007387 */ /* 0x000fe20000100800 */
[----:B------:R-:W-:Y:S02]  /*4160*/  CS2R R182, SRZ ;  /* 0x0000000000b67805 */ /* 0x000fe4000001ff00 */
[----:B------:R-:W-:Y:S01]  /*4170*/  CS2R R184, SRZ ;  /* 0x0000000000b87805 */ /* 0x000fe2000001ff00 */
[----:B------:R-:W-:Y:S01]  /*4180*/  UMOV UR4, URZ ;  /* 0x0000003f00047c82 */ /* 0x000fe20008000000 */
[----:B------:R-:W-:Y:S01]  /*4190*/  STL [R1+0xfc], RZ ;  /* 0x0000fcff01007387 */ /* 0x000fe20000100800 */
[----:B------:R-:W3:Y:S01]  /*41a0*/  LDC R43, c[0x0][0x268] ;  /* 0x00009a00ff2b7b82 */ /* 0x000ee20000000800 */
[----:B0-----:R-:W-:Y:S01]  /*41b0*/  IMAD R49, R49, 0x17, RZ ;  /* 0x0000001731317824 */ /* 0x001fe200078e02ff */
[----:B------:R-:W-:Y:S01]  /*41c0*/  UMOV UR5, URZ ;  /* 0x0000003f00057c82 */ /* 0x000fe20008000000 */
[----:B------:R-:W-:Y:S01]  /*41d0*/  STL [R1+0x130], R142 ;  /* 0x0001308e01007387 */ /* 0x000fe20000100800 */
[----:B------:R-:W-:-:S02]  /*41e0*/  UIADD3.64 UR20, UR8, 0x2, URZ ;  /* 0x0000000208147897 */ /* 0x000fc4000fffe03f */
[----:B------:R-:W-:Y:S01]  /*41f0*/  UIADD3.64 UR24, UR8, 0x4, URZ ;  /* 0x0000000408187897 */ /* 0x000fe2000fffe03f */
[----:B------:R-:W-:Y:S01]  /*4200*/  STL [R1+0x134], R141 ;  /* 0x0001348d01007387 */ /* 0x000fe20000100800 */
[----:B------:R-:W0:Y:S01]  /*4210*/  LDC R41, c[0x0][0x268] ;  /* 0x00009a00ff297b82 */ /* 0x000e220000000800 */
[----:B-1----:R-:W-:Y:S01]  /*4220*/  IMAD R47, R47, 0x18, RZ ;  /* 0x000000182f2f7824 */ /* 0x002fe200078e02ff */
[----:B------:R-:W-:Y:S01]  /*4230*/  UIADD3.64 UR28, UR8, 0x1fe, URZ ;  /* 0x000001fe081c7897 */ /* 0x000fe2000fffe03f */
[----:B------:R-:W-:Y:S01]  /*4240*/  STL [R1+0x138], R140 ;  /* 0x0001388c01007387 */ /* 0x000fe20000100800 */
[----:B------:R-:W-:Y:S02]  /*4250*/  UIADD3.64 UR32, UR8, 0x200, URZ ;  /* 0x0000020008207897 */ /* 0x000fe4000fffe03f */
[----:B------:R-:W-:Y:S01]  /*4260*/  UIADD3.64 UR36, UR8, 0x202, URZ ;  /* 0x0000020208247897 */ /* 0x000fe2000fffe03f */
[----:B------:R-:W-:Y:S01]  /*4270*/  STL [R1+0x13c], R139 ;  /* 0x00013c8b01007387 */ /* 0x000fe20000100800 */
[----:B------:R-:W1:Y:S01]  /*4280*/  LDC R39, c[0x0][0x268] ;  /* 0x00009a00ff277b82 */ /* 0x000e620000000800 */
[----:B--2---:R-:W-:Y:S01]  /*4290*/  IMAD R45, R45, 0x19, RZ ;  /* 0x000000192d2d7824 */ /* 0x004fe200078e02ff */
[----:B------:R-:W-:Y:S01]  /*42a0*/  UIADD3.64 UR40, UR8, 0x204, URZ ;  /* 0x0000020408287897 */ /* 0x000fe2000fffe03f */
[----:B------:R-:W-:Y:S01]  /*42b0*/  STL [R1+0x140], R138 ;  /* 0x0001408a01007387 */ /* 0x000fe20000100800 */
[----:B------:R-:W-:Y:S01]  /*42c0*/  ULDC UR6, c[0x0][0x238] ;  /* 0x00008e0000067ab9 */ /* 0x000fe20000000800 */
[----:B------:R-:W-:-:S02]  /*42d0*/  UMOV UR15, 0x40000040 ;  /* 0x40000040000f7882 */ /* 0x000fc40000000000 */
[----:B------:R-:W-:Y:S01]  /*42e0*/  STL [R1+0x144], R137 ;  /* 0x0001448901007387 */ /* 0x000fe20000100800 */
[----:B------:R-:W2:Y:S01]  /*42f0*/  LDC R37, c[0x0][0x268] ;  /* 0x00009a00ff257b82 */ /* 0x000ea20000000800 */
[----:B---3--:R-:W-:Y:S02]  /*4300*/  IMAD R43, R43, 0x1a, RZ ;  /* 0x0000001a2b2b7824 */ /* 0x008fe400078e02ff */
[----:B------:R-:W-:Y:S04]  /*4310*/  STL [R1+0x148], R136 ;  /* 0x0001488801007387 */ /* 0x000fe80000100800 */
[----:B------:R-:W-:Y:S01]  /*4320*/  STL [R1+0x14c], R135 ;  /* 0x00014c8701007387 */ /* 0x000fe20000100800 */
[----:B------:R-:W3:Y:S01]  /*4330*/  LDC R35, c[0x0][0x268] ;  /* 0x00009a00ff237b82 */ /* 0x000ee20000000800 */
[----:B0-----:R-:W-:-:S02]  /*4340*/  IMAD R41, R41, 0x1b, RZ ;  /* 0x0000001b29297824 */ /* 0x001fc400078e02ff */
[----:B------:R-:W-:Y:S04]  /*4350*/  STL [R1+0x150], R134 ;  /* 0x0001508601007387 */ /* 0x000fe80000100800 */
[----:B------:R-:W-:Y:S01]  /*4360*/  STL [R1+0x154], R133 ;  /* 0x0001548501007387 */ /* 0x000fe20000100800 */
[----:B------:R-:W0:Y:S01]  /*4370*/  LDC R33, c[0x0][0x268] ;  /* 0x00009a00ff217b82 */ /* 0x000e220000000800 */
[----:B-1----:R-:W-:Y:S02]  /*4380*/  IMAD R39, R39, 0x1c, RZ ;  /* 0x0000001c27277824 */ /* 0x002fe400078e02ff */
[----:B------:R-:W-:Y:S04]  /*4390*/  STL [R1+0x158], R132 ;  /* 0x0001588401007387 */ /* 0x000fe80000100800 */
[----:B------:R-:W-:Y:S01]  /*43a0*/  STL [R1+0x15c], R131 ;  /* 0x00015c8301007387 */ /* 0x000fe20000100800 */
[----:B------:R-:W1:Y:S01]  /*43b0*/  LDC R31, c[0x0][0x268] ;  /* 0x00009a00ff1f7b82 */ /* 0x000e620000000800 */
[----:B--2---:R-:W-:-:S02]  /*43c0*/  IMAD R37, R37, 0x1d, RZ ;  /* 0x0000001d25257824 */ /* 0x004fc400078e02ff */
[----:B------:R-:W-:Y:S04]  /*43d0*/  STL [R1+0x160], R130 ;  /* 0x0001608201007387 */ /* 0x000fe80000100800 */
        /* <DEDUP_REMOVED lines=10> */
[----:B-1----:R-:W-:Y:S02]  /*4480*/  IMAD.SHL.U32 R31, R31, 0x20, RZ ;  /* 0x000000201f1f7824 */ /* 0x002fe400078e00ff */
        /* <DEDUP_REMOVED lines=37> */
[----:B------:R2:W-:Y:S01]  /*46e0*/  STL [R1+0x1c4], R105 ;  /* 0x0001c46901007387 */ /* 0x0005e20000100800 */
[----:B------:R-:W5:Y:S01]  /*46f0*/  LDC R14, c[0x0][0x268] ;  /* 0x00009a00ff0e7b82 */ /* 0x000f620000000800 */
[----:B---3--:R-:W-:Y:S02]  /*4700*/  IMAD R6, R6, 0x2a, RZ ;  /* 0x0000002a06067824 */ /* 0x008fe400078e02ff */
[----:B------:R3:W-:Y:S05]  /*4710*/  STL [R1+0x1c8], R104 ;  /* 0x0001c86801007387 */ /* 0x0007ea0000100800 */
[----:B------:R-:W4:Y:S01]  /*4720*/  LDC R16, c[0x0][0x268] ;  /* 0x00009a00ff107b82 */ /* 0x000f220000000800 */
[-C--:B--2---:R-:W-:Y:S01]  /*4730*/  LEA.HI.X.SX32 R105, R103, R4.reuse, 0x1, P2 ;  /* 0x0000000467697211 */ /* 0x084fe200010f0eff */
[----:B0-----:R-:W-:Y:S01]  /*4740*/  IMAD R5, R5, 0x2b, RZ ;  /* 0x0000002b05057824 */ /* 0x001fe200078e02ff */
[----:B------:R-:W-:-:S02]  /*4750*/  LEA.HI.X.SX32 R103, R101, R4, 0x1, P5 ;  /* 0x0000000465677211 */ /* 0x000fc400028f0eff */
[----:B---3--:R-:W-:Y:S01]  /*4760*/  IADD3 R104, P2, R11, UR11, RZ ;  /* 0x0000000b0b687c10 */ /* 0x008fe2000ff5e0ff */
[----:B------:R-:W-:Y:S01]  /*4770*/  STL [R1+0x1cc], R105 ;  /* 0x0001cc6901007387 */ /* 0x000fe20000100800 */
[----:B------:R-:W-:Y:S01]  /*4780*/  IADD3 R101, P6, R90, R11, RZ ;  /* 0x0000000b5a657210 */ /* 0x000fe20007fde0ff */
[----:B------:R-:W0:Y:S01]  /*4790*/  LDC R18, c[0x0][0x268] ;  /* 0x00009a00ff127b82 */ /* 0x000e220000000800 */
[----:B-1----:R-:W-:Y:S01]  /*47a0*/  IMAD R12, R12, 0x2c, RZ ;  /* 0x0000002c0c0c7824 */ /* 0x002fe200078e02ff */
[----:B------:R-:W-:Y:S01]  /*47b0*/  STL [R1+0x1e4], R104 ;  /* 0x0001e46801007387 */ /* 0x000fe20000100800 */
[----:B------:R-:W-:Y:S01]  /*47c0*/  LEA.HI.X.SX32 R90, R90, R10, 0x1, P6 ;  /* 0x0000000a5a5a7211 */ /* 0x000fe200030f0eff */
[----:B------:R-:W-:Y:S02]  /*47d0*/  UIADD3.X UR11, UR7, 0x40000040, URZ, UP0, !UPT ;  /* 0x40000040070b7890 */ /* 0x000fe400087fe43f */
[----:B------:R1:W-:Y:S02]  /*47e0*/  STL [R1+0x1d0], R103 ;  /* 0x0001d06701007387 */ /* 0x0003e40000100800 */
[----:B------:R-:W2:Y:S01]  /*47f0*/  LDC R20, c[0x0][0x268] ;  /* 0x00009a00ff147b82 */ /* 0x000ea20000000800 */
[----:B-----5:R-:W-:Y:S01]  /*4800*/  IMAD R14, R14, 0x2d, RZ ;  /* 0x0000002d0e0e7824 */ /* 0x020fe200078e02ff */
[----:B------:R3:W-:Y:S01]  /*4810*/  STL [R1+0x1ec], R101 ;  /* 0x0001ec6501007387 */ /* 0x0007e20000100800 */
[----:B------:R-:W-:-:S02]  /*4820*/  UIADD3.64 UR22, UR10, 0x2, URZ ;  /* 0x000000020a167897 */ /* 0x000fc4000fffe03f */
[----:B------:R-:W-:Y:S01]  /*4830*/  UIADD3.64 UR26, UR10, 0x4, URZ ;  /* 0x000000040a1a7897 */ /* 0x000fe2000fffe03f */
[----:B------:R5:W-:Y:S01]  /*4840*/  STL [R1+0x1d4], R99 ;  /* 0x0001d46301007387 */ /* 0x000be20000100800 */
[-C--:B-1----:R-:W-:Y:S01]  /*4850*/  IADD3 R103, P5, R88, R11.reuse, RZ ;  /* 0x0000000b58677210 */ /* 0x082fe20007fbe0ff */
[----:B------:R-:W1:Y:S01]  /*4860*/  LDC R22, c[0x0][0x268] ;  /* 0x00009a00ff167b82 */ /* 0x000e620000000800 */
[----:B----4-:R-:W-:Y:S01]  /*4870*/  IMAD R16, R16, 0x2e, RZ ;  /* 0x0000002e10107824 */ /* 0x010fe200078e02ff */
[-C--:B---3--:R-:W-:Y:S02]  /*4880*/  LEA.HI.X.SX32 R101, R97, R4.reuse, 0x1, P1 ;  /* 0x0000000461657211 */ /* 0x088fe400008f0eff */
[----:B------:R-:W-:Y:S01]  /*4890*/  STL [R1+0x1f4], R103 ;  /* 0x0001f46701007387 */ /* 0x000fe20000100800 */
[----:B------:R-:W-:Y:S02]  /*48a0*/  LEA.HI.X.SX32 R97, R95, R4, 0x1, P3 ;  /* 0x000000045f617211 */ /* 0x000fe400018f0eff */
[-C--:B-----5:R-:W-:Y:S01]  /*48b0*/  IADD3 R99, P1, R86, R11.reuse, RZ ;  /* 0x0000000b56637210 */ /* 0x0a0fe20007f3e0ff */
[----:B------:R-:W-:Y:S01]  /*48c0*/  STL [R1+0x1d8], R101 ;  /* 0x0001d86501007387 */ /* 0x000fe20000100800 */
[----:B------:R-:W-:Y:S01]  /*48d0*/  IADD3 R95, P4, R84, R11, RZ ;  /* 0x0000000b545f7210 */ /* 0x000fe20007f9e0ff */
[----:B------:R-:W3:Y:S01]  /*48e0*/  LDC R24, c[0x0][0x268] ;  /* 0x00009a00ff187b82 */ /* 0x000ee20000000800 */
[----:B0-----:R-:W-:Y:S01]  /*48f0*/  IMAD R18, R18, 0x2f, RZ ;  /* 0x0000002f12127824 */ /* 0x001fe200078e02ff */
[----:B------:R0:W-:Y:S01]  /*4900*/  STL [R1+0x1fc], R99 ;  /* 0x0001fc6301007387 */ /* 0x0001e20000100800 */
[----:B------:R-:W-:Y:S01]  /*4910*/  LEA.HI.X.SX32 R84, R84, R10, 0x1, P4 ;  /* 0x0000000a54547211 */ /* 0x000fe200020f0eff */
[----:B--2---:R-:W-:-:S02]  /*4920*/  IMAD R20, R20, 0x30, RZ ;  /* 0x0000003014147824 */ /* 0x004fc400078e02ff */
[----:B------:R2:W-:Y:S02]  /*4930*/  STL [R1+0x1dc], R97 ;  /* 0x0001dc6101007387 */ /* 0x0005e40000100800 */
[----:B------:R-:W4:Y:S02]  /*4940*/  LDC R26, c[0x0][0x268] ;  /* 0x00009a00ff1a7b82 */ /* 0x000f240000000800 */
[----:B------:R5:W-:Y:S01]  /*4950*/  STL [R1+0x204], R95 ;  /* 0x0002045f01007387 */ /* 0x000be20000100800 */
[----:B0-----:R-:W-:Y:S01]  /*4960*/  IADD3 R99, P3, R82, R11, RZ ;  /* 0x0000000b52637210 */ /* 0x001fe20007f7e0ff */
[----:B-1----:R-:W-:Y:S01]  /*4970*/  IMAD R22, R22, 0x31, RZ ;  /* 0x0000003116167824 */ /* 0x002fe200078e02ff */
[----:B--2---:R-:W-:-:S03]  /*4980*/  LEA.HI.X.SX32 R97, R215, R10, 0x1, P2 ;  /* 0x0000000ad7617211 */ /* 0x004fc600010f0eff */
[----:B------:R-:W-:Y:S01]  /*4990*/  STL [R1+0x20c], R99 ;  /* 0x00020c6301007387 */ /* 0x000fe20000100800 */
[----:B------:R-:W0:Y:S01]  /*49a0*/  LDC R28, c[0x0][0x268] ;  /* 0x00009a00ff1c7b82 */ /* 0x000e220000000800 */
[----:B-----5:R-:W-:Y:S02]  /*49b0*/  IADD3 R95, P2, R81, R11, RZ ;  /* 0x0000000b515f7210 */ /* 0x020fe40007f5e0ff */
[----:B------:R1:W-:Y:S01]  /*49c0*/  STL [R1+0x1e0], R97 ;  /* 0x0001e06101007387 */ /* 0x0003e20000100800 */
[----:B---3--:R-:W-:-:S03]  /*49d0*/  IMAD R24, R24, 0x32, RZ ;  /* 0x0000003218187824 */ /* 0x008fc600078e02ff */
[----:B------:R2:W-:Y:S01]  /*49e0*/  STL [R1+0x214], R95 ;  /* 0x0002145f01007387 */ /* 0x0005e20000100800 */
[----:B------:R-:W3:Y:S03]  /*49f0*/  LDC R30, c[0x0][0x268] ;  /* 0x00009a00ff1e7b82 */ /* 0x000ee60000000800 */
[----:B------:R5:W-:Y:S01]  /*4a00*/  STL [R1+0x1e8], R90 ;  /* 0x0001e85a01007387 */ /* 0x000be20000100800 */
[----:B-1----:R-:W-:Y:S01]  /*4a10*/  IADD3 R97, P6, R79, R11, RZ ;  /* 0x0000000b4f617210 */ /* 0x002fe20007fde0ff */
[----:B----4-:R-:W-:-:S03]  /*4a20*/  IMAD R26, R26, 0x33, RZ ;  /* 0x000000331a1a7824 */ /* 0x010fc600078e02ff */
[----:B------:R-:W1:Y:S01]  /*4a30*/  LDC R32, c[0x0][0x268] ;  /* 0x00009a00ff207b82 */ /* 0x000e620000000800 */
[-C--:B--2---:R-:W-:Y:S01]  /*4a40*/  LEA.HI.X.SX32 R95, R88, R10.reuse, 0x1, P5 ;  /* 0x0000000a585f7211 */ /* 0x084fe200028f0eff */
[----:B------:R-:W-:Y:S01]  /*4a50*/  STL [R1+0x21c], R97 ;  /* 0x00021c6101007387 */ /* 0x000fe20000100800 */
[-C--:B------:R-:W-:Y:S02]  /*4a60*/  LEA.HI.X.SX32 R88, R86, R10.reuse, 0x1, P1 ;  /* 0x0000000a56587211 */ /* 0x080fe400008f0eff */
[-C--:B-----5:R-:W-:Y:S01]  /*4a70*/  IADD3 R90, P5, R77, R11.reuse, RZ ;  /* 0x0000000b4d5a7210 */ /* 0x0a0fe20007fbe0ff */
[----:B------:R-:W-:Y:S01]  /*4a80*/  STL [R1+0x1f0], R95 ;  /* 0x0001f05f01007387 */ /* 0x000fe20000100800 */
[----:B------:R-:W-:Y:S01]  /*4a90*/  IADD3 R86, P1, R75, R11, RZ ;  /* 0x0000000b4b567210 */ /* 0x000fe20007f3e0ff */
[----:B------:R-:W2:Y:S01]  /*4aa0*/  LDC R34, c[0x0][0x268] ;  /* 0x00009a00ff227b82 */ /* 0x000ea20000000800 */
[----:B------:R-:W-:Y:S01]  /*4ab0*/  LEA.HI.X.SX32 R79, R79, R10, 0x1, P6 ;  /* 0x0000000a4f4f7211 */ /* 0x000fe200030f0eff */
[----:B------:R-:W-:Y:S01]  /*4ac0*/  STL [R1+0x224], R90 ;  /* 0x0002245a01007387 */ /* 0x000fe20000100800 */
[----:B0-----:R-:W-:-:S03]  /*4ad0*/  IMAD R28, R28, 0x34, RZ ;  /* 0x000000341c1c7824 */ /* 0x001fc600078e02ff */
[----:B------:R0:W-:Y:S02]  /*4ae0*/  STL [R1+0x1f8], R88 ;  /* 0x0001f85801007387 */ /* 0x0001e40000100800 */
[----:B------:R-:W4:Y:S01]  /*4af0*/  LDC R36, c[0x0][0x268] ;  /* 0x00009a00ff247b82 */ /* 0x000f220000000800 */
[----:B---3--:R-:W-:Y:S01]  /*4b00*/  IMAD R30, R30, 0x35, RZ ;  /* 0x000000351e1e7824 */ /* 0x008fe200078e02ff */
[----:B------:R3:W-:Y:S04]  /*4b10*/  STL [R1+0x234], R86 ;  /* 0x0002345601007387 */ /* 0x0007e80000100800 */
[----:B------:R5:W-:Y:S01]  /*4b20*/  STL [R1+0x200], R84 ;  /* 0x0002005401007387 */ /* 0x000be20000100800 */
[----:B0-----:R-:W-:Y:S01]  /*4b30*/  IADD3 R88, P4, R73, R11, RZ ;  /* 0x0000000b49587210 */ /* 0x001fe20007f9e0ff */
[----:B------:R-:W0:Y:S01]  /*4b40*/  LDC R38, c[0x0][0x268] ;  /* 0x00009a00ff267b82 */ /* 0x000e220000000800 */
[----:B-1----:R-:W-:Y:S01]  /*4b50*/  IMAD R32, R32, 0x36, RZ ;  /* 0x0000003620207824 */ /* 0x002fe200078e02ff */
[----:B---3--:R-:W-:-:S02]  /*4b60*/  LEA.HI.X.SX32 R86, R82, R10, 0x1, P3 ;  /* 0x0000000a52567211 */ /* 0x008fc400018f0eff */
[----:B------:R-:W-:Y:S01]  /*4b70*/  STL [R1+0x23c], R88 ;  /* 0x00023c5801007387 */ /* 0x000fe20000100800 */
[-C--:B------:R-:W-:Y:S02]  /*4b80*/  LEA.HI.X.SX32 R82, R81, R10.reuse, 0x1, P2 ;  /* 0x0000000a51527211 */ /* 0x080fe400010f0eff */
[-C--:B-----5:R-:W-:Y:S01]  /*4b90*/  IADD3 R84, P3, R71, R11.reuse, RZ ;  /* 0x0000000b47547210 */ /* 0x0a0fe20007f7e0ff */
[----:B------:R-:W-:Y:S01]  /*4ba0*/  STL [R1+0x208], R86 ;  /* 0x0002085601007387 */ /* 0x000fe20000100800 */
[-C--:B------:R-:W-:Y:S01]  /*4bb0*/  IADD3 R81, P2, R69, R11.reuse, RZ ;  /* 0x0000000b45517210 */ /* 0x080fe20007f5e0ff */
[----:B------:R-:W1:Y:S01]  /*4bc0*/  LDC R40, c[0x0][0x268] ;  /* 0x00009a00ff287b82 */ /* 0x000e620000000800 */
[-C--:B------:R-:W-:Y:S01]  /*4bd0*/  LEA.HI.X.SX32 R73, R73, R10.reuse, 0x1, P4 ;  /* 0x0000000a49497211 */ /* 0x080fe200020f0eff */
[----:B------:R-:W-:Y:S01]  /*4be0*/  STL [R1+0x244], R84 ;  /* 0x0002445401007387 */ /* 0x000fe20000100800 */
[----:B--2---:R-:W-:Y:S02]  /*4bf0*/  IMAD R34, R34, 0x37, RZ ;  /* 0x0000003722227824 */ /* 0x004fe400078e02ff */
[----:B----4-:R-:W-:Y:S01]  /*4c00*/  IMAD R36, R36, 0x38, RZ ;  /* 0x0000003824247824 */ /* 0x010fe200078e02ff */
[----:B------:R2:W-:Y:S02]  /*4c10*/  STL [R1+0x210], R82 ;  /* 0x0002105201007387 */ /* 0x0005e40000100800 */
[----:B------:R-:W3:Y:S02]  /*4c20*/  LDC R42, c[0x0][0x268] ;  /* 0x00009a00ff2a7b82 */ /* 0x000ee40000000800 */
[----:B------:R4:W-:Y:S04]  /*4c30*/  STL [R1+0x24c], R81 ;  /* 0x00024c5101007387 */ /* 0x0009e80000100800 */
[----:B------:R5:W-:Y:S01]  /*4c40*/  STL [R1+0x218], R79 ;  /* 0x0002184f01007387 */ /* 0x000be20000100800 */
[----:B0-----:R-:W-:Y:S01]  /*4c50*/  IMAD R38, R38, 0x39, RZ ;  /* 0x0000003926267824 */ /* 0x001fe200078e02ff */
[----:B--2---:R-:W-:Y:S01]  /*4c60*/  IADD3 R82, P6, R67, R11, RZ ;  /* 0x0000000b43527210 */ /* 0x004fe20007fde0ff */
[----:B------:R-:W0:Y:S01]  /*4c70*/  LDC R44, c[0x0][0x268] ;  /* 0x00009a00ff2c7b82 */ /* 0x000e220000000800 */
[----:B----4-:R-:W-:-:S03]  /*4c80*/  LEA.HI.X.SX32 R81, R77, R10, 0x1, P5 ;  /* 0x0000000a4d517211 */ /* 0x010fc600028f0eff */
[----:B------:R-:W-:Y:S01]  /*4c90*/  STL [R1+0x254], R82 ;  /* 0x0002545201007387 */ /* 0x000fe20000100800 */
[-C--:B------:R-:W-:Y:S02]  /*4ca0*/  LEA.HI.X.SX32 R77, R75, R10.reuse, 0x1, P1 ;  /* 0x0000000a4b4d7211 */ /* 0x080fe400008f0eff */
[-C--:B-----5:R-:W-:Y:S01]  /*4cb0*/  IADD3 R79, P5, R65, R11.reuse, RZ ;  /* 0x0000000b414f7210 */ /* 0x0a0fe20007fbe0ff */
[----:B------:R-:W-:Y:S01]  /*4cc0*/  STL [R1+0x220], R81 ;  /* 0x0002205101007387 */ /* 0x000fe20000100800 */
[-C--:B------:R-:W-:Y:S01]  /*4cd0*/  IADD3 R75, P1, R63, R11.reuse, RZ ;  /* 0x0000000b3f4b7210 */ /* 0x080fe20007f3e0ff */
[----:B------:R-:W2:Y:S01]  /*4ce0*/  LDC R46, c[0x0][0x268] ;  /* 0x00009a00ff2e7b82 */ /* 0x000ea20000000800 */
[-C--:B------:R-:W-:Y:S01]  /*4cf0*/  LEA.HI.X.SX32 R67, R67, R10.reuse, 0x1, P6 ;  /* 0x0000000a43437211 */ /* 0x080fe200030f0eff */
[----:B------:R-:W-:Y:S01]  /*4d00*/  STL [R1+0x25c], R79 ;  /* 0x00025c4f01007387 */ /* 0x000fe20000100800 */
[----:B-1----:R-:W-:Y:S02]  /*4d10*/  IMAD R40, R40, 0x3a, RZ ;  /* 0x0000003a28287824 */ /* 0x002fe400078e02ff */
[----:B---3--:R-:W-:Y:S01]  /*4d20*/  IMAD R42, R42, 0x3b, RZ ;  /* 0x0000003b2a2a7824 */ /* 0x008fe200078e02ff */
[----:B------:R1:W-:Y:S02]  /*4d30*/  STL [R1+0x230], R77 ;  /* 0x0002304d01007387 */ /* 0x0003e40000100800 */
[----:B------:R-:W3:Y:S02]  /*4d40*/  LDC R48, c[0x0][0x268] ;  /* 0x00009a00ff307b82 */ /* 0x000ee40000000800 */
[----:B------:R4:W-:Y:S04]  /*4d50*/  STL [R1+0x264], R75 ;  /* 0x0002644b01007387 */ /* 0x0009e80000100800 */
[----:B------:R5:W-:Y:S01]  /*4d60*/  STL [R1+0x238], R73 ;  /* 0x0002384901007387 */ /* 0x000be20000100800 */
[----:B0-----:R-:W-:Y:S01]  /*4d70*/  IMAD R44, R44, 0x3c, RZ ;  /* 0x0000003c2c2c7824 */ /* 0x001fe200078e02ff */
[----:B-1----:R-:W-:Y:S01]  /*4d80*/  IADD3 R77, P4, R61, R11, RZ ;  /* 0x0000000b3d4d7210 */ /* 0x002fe20007f9e0ff */
[----:B------:R-:W0:Y:S01]  /*4d90*/  LDC R50, c[0x0][0x268] ;  /* 0x00009a00ff327b82 */ /* 0x000e220000000800 */
[----:B----4-:R-:W-:-:S03]  /*4da0*/  LEA.HI.X.SX32 R75, R71, R10, 0x1, P3 ;  /* 0x0000000a474b7211 */ /* 0x010fc600018f0eff */
        /* <DEDUP_REMOVED lines=9> */
[----:B---3--:R-:W-:Y:S01]  /*4e40*/  IMAD R48, R48, 0x3e, RZ ;  /* 0x0000003e30307824 */ /* 0x008fe200078e02ff */
        /* <DEDUP_REMOVED lines=16> */
[----:B-1----:R-:W-:Y:S02]  /*4f50*/  IMAD.SHL.U32 R52, R52, 0x40, RZ ;  /* 0x0000004034347824 */ /* 0x002fe400078e00ff */
        /* <DEDUP_REMOVED lines=154> */
[----:B------:R-:W-:Y:S02]  /*5900*/  LEA.HI.X.SX32 R6, R5, R10, 0x1, P2 ;  /* 0x0000000a05067211 */ /* 0x000fe400010f0eff */
[-C--:B-----5:R-:W-:Y:S01]  /*5910*/  IADD3 R13, P3, R20, R11.reuse, RZ ;  /* 0x0000000b140d7210 */ /* 0x0a0fe20007f7e0ff */
[----:B------:R-:W-:Y:S01]  /*5920*/  STL [R1+0x330], R15 ;  /* 0x0003300f01007387 */ /* 0x000fe20000100800 */
[----:B------:R-:W-:Y:S01]  /*5930*/  IADD3 R5, P2, R22, R11, RZ ;  /* 0x0000000b16057210 */ /* 0x000fe20007f5e0ff */
[----:B------:R-:W1:Y:S01]  /*5940*/  LDC R146, c[0x0][0x268] ;  /* 0x00009a00ff927b82 */ /* 0x000e620000000800 */
[----:B--2---:R-:W-:Y:S01]  /*5950*/  IMAD R143, R143, 0x5b, RZ ;  /* 0x0000005b8f8f7824 */ /* 0x004fe200078e02ff */
[----:B------:R-:W-:Y:S01]  /*5960*/  STL [R1+0x364], R13 ;  /* 0x0003640d01007387 */ /* 0x000fe20000100800 */
[----:B---3--:R-:W-:-:S03]  /*5970*/  IMAD R144, R144, 0x5c, RZ ;  /* 0x0000005c90907824 */ /* 0x008fc600078e02ff */
        /* <DEDUP_REMOVED lines=8> */
[----:B------:R2:W-:Y:S01]  /*5a00*/  STL [R1+0x374], R6 ;  /* 0x0003740601007387 */ /* 0x0005e20000100800 */
[----:B-----5:R-:W-:-:S03]  /*5a10*/  IADD3 R12, P5, R26, R11, RZ ;  /* 0x0000000b1a0c7210 */ /* 0x020fc60007fbe0ff */
[----:B------:R4:W-:Y:S01]  /*5a20*/  STL [R1+0x348], R5 ;  /* 0x0003480501007387 */ /* 0x0009e20000100800 */
[----:B------:R-:W5:Y:S01]  /*5a30*/  LDC R149, c[0x0][0x268] ;  /* 0x00009a00ff957b82 */ /* 0x000f620000000800 */
[----:B-1----:R-:W-:Y:S02]  /*5a40*/  IMAD R146, R146, 0x5e, RZ ;  /* 0x0000005e92927824 */ /* 0x002fe400078e02ff */
[----:B------:R1:W-:Y:S01]  /*5a50*/  STL [R1+0x37c], R12 ;  /* 0x00037c0c01007387 */ /* 0x0003e20000100800 */
[----:B--2---:R-:W-:Y:S01]  /*5a60*/  LEA.HI.X.SX32 R6, R16, R10, 0x1, P1 ;  /* 0x0000000a10067211 */ /* 0x004fe200008f0eff */
[----:B---3--:R-:W-:-:S03]  /*5a70*/  IMAD R147, R147, 0x5f, RZ ;  /* 0x0000005f93937824 */ /* 0x008fc600078e02ff */
[----:B------:R-:W2:Y:S01]  /*5a80*/  LDC R150, c[0x0][0x268] ;  /* 0x00009a00ff967b82 */ /* 0x000ea20000000800 */
[----:B----4-:R-:W-:Y:S01]  /*5a90*/  IADD3 R5, P1, R28, R11, RZ ;  /* 0x0000000b1c057210 */ /* 0x010fe20007f3e0ff */
[----:B------:R3:W-:Y:S01]  /*5aa0*/  STL [R1+0x350], R6 ;  /* 0x0003500601007387 */ /* 0x0007e20000100800 */
[----:B-1----:R-:W-:-:S03]  /*5ab0*/  LEA.HI.X.SX32 R12, R18, R10, 0x1, P4 ;  /* 0x0000000a120c7211 */ /* 0x002fc600020f0eff */
[----:B------:R1:W-:Y:S01]  /*5ac0*/  STL [R1+0x384], R5 ;  /* 0x0003840501007387 */ /* 0x0003e20000100800 */
[----:B0-----:R-:W-:Y:S01]  /*5ad0*/  IMAD R148, R148, 0x60, RZ ;  /* 0x0000006094947824 */ /* 0x001fe200078e02ff */
[----:B------:R-:W0:Y:S02]  /*5ae0*/  LDC R151, c[0x0][0x268] ;  /* 0x00009a00ff977b82 */ /* 0x000e240000000800 */
[----:B------:R4:W-:Y:S01]  /*5af0*/  STL [R1+0x358], R12 ;  /* 0x0003580c01007387 */ /* 0x0009e20000100800 */
[----:B---3--:R-:W-:Y:S02]  /*5b00*/  IADD3 R6, P4, R30, R11, RZ ;  /* 0x0000000b1e067210 */ /* 0x008fe40007f9e0ff */
[----:B-1----:R-:W-:-:S03]  /*5b10*/  LEA.HI.X.SX32 R5, R20, R10, 0x1, P3 ;  /* 0x0000000a14057211 */ /* 0x002fc600018f0eff */
[----:B------:R1:W-:Y:S01]  /*5b20*/  STL [R1+0x38c], R6 ;  /* 0x00038c0601007387 */ /* 0x0003e20000100800 */
[----:B------:R-:W3:Y:S01]  /*5b30*/  LDC R187, c[0x0][0x268] ;  /* 0x00009a00ffbb7b82 */ /* 0x000ee20000000800 */
[----:B-----5:R-:W-:Y:S01]  /*5b40*/  IMAD R149, R149, 0x61, RZ ;  /* 0x0000006195957824 */ /* 0x020fe200078e02ff */
[----:B----4-:R-:W-:Y:S01]  /*5b50*/  IADD3 R12, P3, R32, R11, RZ ;  /* 0x0000000b200c7210 */ /* 0x010fe20007f7e0ff */
[----:B------:R4:W-:Y:S01]  /*5b60*/  STL [R1+0x360], R5 ;  /* 0x0003600501007387 */ /* 0x0009e20000100800 */
[----:B--2---:R-:W-:-:S03]  /*5b70*/  IMAD R150, R150, 0x62, RZ ;  /* 0x0000006296967824 */ /* 0x004fc600078e02ff */
[----:B------:R2:W-:Y:S01]  /*5b80*/  STL [R1+0x394], R12 ;  /* 0x0003940c01007387 */ /* 0x0005e20000100800 */
[----:B------:R-:W5:Y:S01]  /*5b90*/  LDC R188, c[0x0][0x268] ;  /* 0x00009a00ffbc7b82 */ /* 0x000f620000000800 */
[----:B-1----:R-:W-:Y:S02]  /*5ba0*/  LEA.HI.X.SX32 R6, R22, R10, 0x1, P2 ;  /* 0x0000000a16067211 */ /* 0x002fe400010f0eff */
[----:B----4-:R-:W-:-:S03]  /*5bb0*/  IADD3 R5, P2, R34, R11, RZ ;  /* 0x0000000b22057210 */ /* 0x010fc60007f5e0ff */
[----:B------:R1:W-:Y:S01]  /*5bc0*/  STL [R1+0x368], R6 ;  /* 0x0003680601007387 */ /* 0x0003e20000100800 */
[----:B0-----:R-:W-:Y:S01]  /*5bd0*/  IMAD R151, R151, 0x63, RZ ;  /* 0x0000006397977824 */ /* 0x001fe200078e02ff */
[----:B------:R-:W0:Y:S01]  /*5be0*/  LDC R189, c[0x0][0x268] ;  /* 0x00009a00ffbd7b82 */ /* 0x000e220000000800 */
[-C--:B--2---:R-:W-:Y:S01]  /*5bf0*/  LEA.HI.X.SX32 R12, R24, R10.reuse, 0x1, P6 ;  /* 0x0000000a180c7211 */ /* 0x084fe200030f0eff */
[----:B------:R2:W-:Y:S04]  /*5c00*/  STL [R1+0x39c], R5 ;  /* 0x00039c0501007387 */ /* 0x0005e80000100800 */
[----:B------:R4:W-:Y:S01]  /*5c10*/  STL [R1+0x370], R12 ;  /* 0x0003700c01007387 */ /* 0x0009e20000100800 */
[----:B-1----:R-:W-:Y:S01]  /*5c20*/  IADD3 R6, P6, R36, R11, RZ ;  /* 0x0000000b24067210 */ /* 0x002fe20007fde0ff */
[----:B------:R-:W1:Y:S01]  /*5c30*/  LDC R190, c[0x0][0x268] ;  /* 0x00009a00ffbe7b82 */ /* 0x000e620000000800 */
[----:B---3--:R-:W-:Y:S01]  /*5c40*/  IMAD R187, R187, 0x64, RZ ;  /* 0x00000064bbbb7824 */ /* 0x008fe200078e02ff */
[----:B--2---:R-:W-:-:S02]  /*5c50*/  LEA.HI.X.SX32 R5, R26, R10, 0x1, P5 ;  /* 0x0000000a1a057211 */ /* 0x004fc400028f0eff */
[----:B------:R2:W-:Y:S01]  /*5c60*/  STL [R1+0x3a4], R6 ;  /* 0x0003a40601007387 */ /* 0x0005e20000100800 */
[----:B----4-:R-:W-:-:S03]  /*5c70*/  IADD3 R12, P5, R38, R11, RZ ;  /* 0x0000000b260c7210 */ /* 0x010fc60007fbe0ff */
[----:B------:R3:W-:Y:S01]  /*5c80*/  STL [R1+0x378], R5 ;  /* 0x0003780501007387 */ /* 0x0007e20000100800 */
[----:B------:R-:W4:Y:S01]  /*5c90*/  LDC R191, c[0x0][0x268] ;  /* 0x00009a00ffbf7b82 */ /* 0x000f220000000800 */
[----:B-----5:R-:W-:Y:S02]  /*5ca0*/  IMAD R188, R188, 0x65, RZ ;  /* 0x00000065bcbc7824 */ /* 0x020fe400078e02ff */
[----:B------:R5:W-:Y:S01]  /*5cb0*/  STL [R1+0x3ac], R12 ;  /* 0x0003ac0c01007387 */ /* 0x000be20000100800 */
[----:B--2---:R-:W-:Y:S01]  /*5cc0*/  LEA.HI.X.SX32 R6, R28, R10, 0x1, P1 ;  /* 0x0000000a1c067211 */ /* 0x004fe200008f0eff */
[----:B0-----:R-:W-:-:S03]  /*5cd0*/  IMAD R189, R189, 0x66, RZ ;  /* 0x00000066bdbd7824 */ /* 0x001fc600078e02ff */
[----:B------:R-:W0:Y:S01]  /*5ce0*/  LDC R192, c[0x0][0x268] ;  /* 0x00009a00ffc07b82 */ /* 0x000e220000000800 */
[----:B---3--:R-:W-:Y:S01]  /*5cf0*/  IADD3 R5, P1, R40, R11, RZ ;  /* 0x0000000b28057210 */ /* 0x008fe20007f3e0ff */
[----:B------:R2:W-:Y:S01]  /*5d00*/  STL [R1+0x380], R6 ;  /* 0x0003800601007387 */ /* 0x0005e20000100800 */
[----:B-----5:R-:W-:-:S03]  /*5d10*/  LEA.HI.X.SX32 R12, R30, R10, 0x1, P4 ;  /* 0x0000000a1e0c7211 */ /* 0x020fc600020f0eff */
[----:B------:R3:W-:Y:S01]  /*5d20*/  STL [R1+0x3b4], R5 ;  /* 0x0003b40501007387 */ /* 0x0007e20000100800 */
[----:B-1----:R-:W-:Y:S01]  /*5d30*/  IMAD R190, R190, 0x67, RZ ;  /* 0x00000067bebe7824 */ /* 0x002fe200078e02ff */
[----:B------:R-:W1:Y:S02]  /*5d40*/  LDC R193, c[0x0][0x268] ;  /* 0x00009a00ffc17b82 */ /* 0x000e640000000800 */
[----:B------:R5:W-:Y:S01]  /*5d50*/  STL [R1+0x388], R12 ;  /* 0x0003880c01007387 */ /* 0x000be20000100800 */
[----:B--2---:R-:W-:Y:S02]  /*5d60*/  IADD3 R6, P4, R42, R11, RZ ;  /* 0x0000000b2a067210 */ /* 0x004fe40007f9e0ff */
[----:B---3--:R-:W-:-:S03]  /*5d70*/  LEA.HI.X.SX32 R5, R32, R10, 0x1, P3 ;  /* 0x0000000a20057211 */ /* 0x008fc600018f0eff */
[----:B------:R2:W-:Y:S01]  /*5d80*/  STL [R1+0x3bc], R6 ;  /* 0x0003bc0601007387 */ /* 0x0005e20000100800 */
[----:B------:R-:W3:Y:S01]  /*5d90*/  LDC R194, c[0x0][0x268] ;  /* 0x00009a00ffc27b82 */ /* 0x000ee20000000800 */
[----:B----4-:R-:W-:Y:S01]  /*5da0*/  IMAD R191, R191, 0x68, RZ ;  /* 0x00000068bfbf7824 */ /* 0x010fe200078e02ff */
[----:B-----5:R-:W-:Y:S01]  /*5db0*/  IADD3 R12, P3, R44, R11, RZ ;  /* 0x0000000b2c0c7210 */ /* 0x020fe20007f7e0ff */
[----:B------:R4:W-:Y:S01]  /*5dc0*/  STL [R1+0x390], R5 ;  /* 0x0003900501007387 */ /* 0x0009e20000100800 */
[----:B0-----:R-:W-:-:S03]  /*5dd0*/  IMAD R192, R192, 0x69, RZ ;  /* 0x00000069c0c07824 */ /* 0x001fc600078e02ff */
[----:B------:R0:W-:Y:S01]  /*5de0*/  STL [R1+0x3c4], R12 ;  /* 0x0003c40c01007387 */ /* 0x0001e20000100800 */
[----:B------:R-:W5:Y:S01]  /*5df0*/  LDC R195, c[0x0][0x268] ;  /* 0x00009a00ffc37b82 */ /* 0x000f620000000800 */
[----:B--2---:R-:W-:Y:S02]  /*5e00*/  LEA.HI.X.SX32 R6, R34, R10, 0x1, P2 ;  /* 0x0000000a22067211 */ /* 0x004fe400010f0eff */
[----:B----4-:R-:W-:-:S03]  /*5e10*/  IADD3 R5, P2, R46, R11, RZ ;  /* 0x0000000b2e057210 */ /* 0x010fc60007f5e0ff */
[----:B------:R2:W-:Y:S01]  /*5e20*/  STL [R1+0x398], R6 ;  /* 0x0003980601007387 */ /* 0x0005e20000100800 */
[----:B-1----:R-:W-:Y:S01]  /*5e30*/  IMAD R193, R193, 0x6a, RZ ;  /* 0x0000006ac1c17824 */ /* 0x002fe200078e02ff */
[----:B------:R-:W1:Y:S01]  /*5e40*/  LDC R196, c[0x0][0x268] ;  /* 0x00009a00ffc47b82 */ /* 0x000e620000000800 */
[-C--:B0-----:R-:W-:Y:S01]  /*5e50*/  LEA.HI.X.SX32 R12, R36, R10.reuse, 0x1, P6 ;  /* 0x0000000a240c7211 */ /* 0x081fe200030f0eff */
[----:B------:R0:W-:Y:S04]  /*5e60*/  STL [R1+0x3cc], R5 ;  /* 0x0003cc0501007387 */ /* 0x0001e80000100800 */
[----:B------:R4:W-:Y:S01]  /*5e70*/  STL [R1+0x3a0], R12 ;  /* 0x0003a00c01007387 */ /* 0x0009e20000100800 */
[----:B--2---:R-:W-:Y:S01]  /*5e80*/  IADD3 R6, P6, R48, R11, RZ ;  /* 0x0000000b30067210 */ /* 0x004fe20007fde0ff */
[----:B------:R-:W2:Y:S01]  /*5e90*/  LDC R197, c[0x0][0x268] ;  /* 0x00009a00ffc57b82 */ /* 0x000ea20000000800 */
[----:B---3--:R-:W-:Y:S01]  /*5ea0*/  IMAD R194, R194, 0x6b, RZ ;  /* 0x0000006bc2c27824 */ /* 0x008fe200078e02ff */
[----:B0-----:R-:W-:-:S02]  /*5eb0*/  LEA.HI.X.SX32 R5, R38, R10, 0x1, P5 ;  /* 0x0000000a26057211 */ /* 0x001fc400028f0eff */
[----:B------:R0:W-:Y:S01]  /*5ec0*/  STL [R1+0x3d4], R6 ;  /* 0x0003d40601007387 */ /* 0x0001e20000100800 */
[----:B----4-:R-:W-:-:S03]  /*5ed0*/  IADD3 R12, P5, R50, R11, RZ ;  /* 0x0000000b320c7210 */ /* 0x010fc60007fbe0ff */
[----:B------:R3:W-:Y:S01]  /*5ee0*/  STL [R1+0x3a8], R5 ;  /* 0x0003a80501007387 */ /* 0x0007e20000100800 */
[----:B------:R-:W4:Y:S01]  /*5ef0*/  LDC R198, c[0x0][0x268] ;  /* 0x00009a00ffc67b82 */ /* 0x000f220000000800 */
[----:B-----5:R-:W-:Y:S02]  /*5f00*/  IMAD R195, R195, 0x6c, RZ ;  /* 0x0000006cc3c37824 */ /* 0x020fe400078e02ff */
[----:B------:R5:W-:Y:S01]  /*5f10*/  STL [R1+0x3dc], R12 ;  /* 0x0003dc0c01007387 */ /* 0x000be20000100800 */
[----:B0-----:R-:W-:Y:S01]  /*5f20*/  LEA.HI.X.SX32 R6, R40, R10, 0x1, P1 ;  /* 0x0000000a28067211 */ /* 0x001fe200008f0eff */
[----:B-1----:R-:W-:-:S03]  /*5f30*/  IMAD R196, R196, 0x6d, RZ ;  /* 0x0000006dc4c47824 */ /* 0x002fc600078e02ff */
[----:B------:R-:W0:Y:S01]  /*5f40*/  LDC R199, c[0x0][0x268] ;  /* 0x00009a00ffc77b82 */ /* 0x000e220000000800 */
[----:B---3--:R-:W-:Y:S01]  /*5f50*/  IADD3 R5, P1, R52, R11, RZ ;  /* 0x0000000b34057210 */ /* 0x008fe20007f3e0ff */
[----:B------:R1:W-:Y:S01]  /*5f60*/  STL [R1+0x3b0], R6 ;  /* 0x0003b00601007387 */ /* 0x0003e20000100800 */
[----:B-----5:R-:W-:-:S03]  /*5f70*/  LEA.HI.X.SX32 R12, R42, R10, 0x1, P4 ;  /* 0x0000000a2a0c7211 */ /* 0x020fc600020f0eff */
[----:B------:R3:W-:Y:S01]  /*5f80*/  STL [R1+0x3e4], R5 ;  /* 0x0003e40501007387 */ /* 0x0007e20000100800 */
[----:B--2---:R-:W-:Y:S01]  /*5f90*/  IMAD R197, R197, 0x6e, RZ ;  /* 0x0000006ec5c57824 */ /* 0x004fe200078e02ff */
[----:B------:R-:W2:Y:S02]  /*5fa0*/  LDC R200, c[0x0][0x268] ;  /* 0x00009a00ffc87b82 */ /* 0x000ea40000000800 */
[----:B------:R5:W-:Y:S01]  /*5fb0*/  STL [R1+0x3b8], R12 ;  /* 0x0003b80c01007387 */ /* 0x000be20000100800 */
[----:B-1----:R-:W-:Y:S02]  /*5fc0*/  IADD3 R6, P4, R54, R11, RZ ;  /* 0x0000000b36067210 */ /* 0x002fe40007f9e0ff */
        /* <DEDUP_REMOVED lines=9> */
[----:B-1----:R-:W-:Y:S02]  /*6060*/  LEA.HI.X.SX32 R6, R46, R10, 0x1, P2 ;  /* 0x0000000a2e067211 */ /* 0x002fe400010f0eff */
[----:B----4-:R-:W-:-:S03]  /*6070*/  IADD3 R5, P2, R58, R11, RZ ;  /* 0x0000000b3a057210 */ /* 0x010fc60007f5e0ff */
[----:B------:R1:W-:Y:S01]  /*6080*/  STL [R1+0x3c8], R6 ;  /* 0x0003c80601007387 */ /* 0x0003e20000100800 */
[----:B--2---:R-:W-:Y:S01]  /*6090*/  IMAD R200, R200, 0x71, RZ ;  /* 0x00000071c8c87824 */ /* 0x004fe200078e02ff */
[----:B------:R-:W2:Y:S01]  /*60a0*/  LDC R203, c[0x0][0x268] ;  /* 0x00009a00ffcb7b82 */ /* 0x000ea20000000800 */
[-C--:B0-----:R-:W-:Y:S01]  /*60b0*/  LEA.HI.X.SX32 R12, R48, R10.reuse, 0x1, P6 ;  /* 0x0000000a300c7211 */ /* 0x081fe200030f0eff */
[----:B------:R0:W-:Y:S04]  /*60c0*/  STL [R1+0x3fc], R5 ;  /* 0x0003fc0501007387 */ /* 0x0001e80000100800 */
[----:B------:R4:W-:Y:S01]  /*60d0*/  STL [R1+0x3d0], R12 ;  /* 0x0003d00c01007387 */ /* 0x0009e20000100800 */
[----:B-1----:R-:W-:Y:S01]  /*60e0*/  IADD3 R6, P6, R60, R11, RZ ;  /* 0x0000000b3c067210 */ /* 0x002fe20007fde0ff */
[----:B------:R-:W1:Y:S01]  /*60f0*/  LDC R204, c[0x0][0x268] ;  /* 0x00009a00ffcc7b82 */ /* 0x000e620000000800 */
        /* <DEDUP_REMOVED lines=9> */
[----:B--2---:R-:W-:-:S03]  /*6190*/  IMAD R203, R203, 0x74, RZ ;  /* 0x00000074cbcb7824 */ /* 0x004fc600078e02ff */
        /* <DEDUP_REMOVED lines=49> */
[----:B----4-:R-:W-:Y:S01]  /*64b0*/  IMAD R212, R212, 0x7d, RZ ;  /* 0x0000007dd4d47824 */ /* 0x010fe200078e02ff */
[----:B-----5:R-:W-:Y:S02]  /*64c0*/  IADD3 R12, P3, R80, R11, RZ ;  /* 0x0000000b500c7210 */ /* 0x020fe40007f7e0ff */
[----:B------:R3:W-:Y:S01]  /*64d0*/  STL [R1+0x420], R5 ;  /* 0x0004200501007387 */ /* 0x0007e20000100800 */
[----:B0-----:R-:W-:-:S03]  /*64e0*/  IMAD R213, R213, 0x7e, RZ ;  /* 0x0000007ed5d57824 */ /* 0x001fc600078e02ff */
[----:B------:R0:W-:Y:S01]  /*64f0*/  STL [R1+0x454], R12 ;  /* 0x0004540c01007387 */ /* 0x0001e20000100800 */
[----:B-1----:R-:W-:Y:S02]  /*6500*/  LEA.HI.X.SX32 R6, R70, R10, 0x1, P2 ;  /* 0x0000000a46067211 */ /* 0x002fe400010f0eff */
[----:B---3--:R-:W-:-:S03]  /*6510*/  IADD3 R5, P2, R83, R11, RZ ;  /* 0x0000000b53057210 */ /* 0x008fc60007f5e0ff */
[----:B------:R1:W-:Y:S01]  /*6520*/  STL [R1+0x428], R6 ;  /* 0x0004280601007387 */ /* 0x0003e20000100800 */
[----:B--2---:R-:W-:Y:S01]  /*6530*/  IMAD R214, R214, 0x7f, RZ ;  /* 0x0000007fd6d67824 */ /* 0x004fe200078e02ff */
[-C--:B0-----:R-:W-:Y:S02]  /*6540*/  LEA.HI.X.SX32 R12, R72, R10.reuse, 0x1, P6 ;  /* 0x0000000a480c7211 */ /* 0x081fe400030f0eff */
[----:B------:R0:W-:Y:S04]  /*6550*/  STL [R1+0x45c], R5 ;  /* 0x00045c0501007387 */ /* 0x0001e80000100800 */
[----:B------:R2:W-:Y:S01]  /*6560*/  STL [R1+0x430], R12 ;  /* 0x0004300c01007387 */ /* 0x0005e20000100800 */
[----:B-1----:R-:W-:Y:S02]  /*6570*/  IADD3 R6, P6, R85, R11, RZ ;  /* 0x0000000b55067210 */ /* 0x002fe40007fde0ff */
[----:B0-----:R-:W-:-:S03]  /*6580*/  LEA.HI.X.SX32 R5, R74, R10, 0x1, P5 ;  /* 0x0000000a4a057211 */ /* 0x001fc600028f0eff */
[----:B------:R0:W-:Y:S01]  /*6590*/  STL [R1+0x464], R6 ;  /* 0x0004640601007387 */ /* 0x0001e20000100800 */
[----:B--2---:R-:W-:-:S03]  /*65a0*/  IADD3 R12, P5, R87, R11, RZ ;  /* 0x0000000b570c7210 */ /* 0x004fc60007fbe0ff */
[----:B------:R1:W-:Y:S04]  /*65b0*/  STL [R1+0x438], R5 ;  /* 0x0004380501007387 */ /* 0x0003e80000100800 */
[----:B------:R2:W-:Y:S01]  /*65c0*/  STL [R1+0x46c], R12 ;  /* 0x00046c0c01007387 */ /* 0x0005e20000100800 */
[----:B0-----:R-:W-:Y:S02]  /*65d0*/  LEA.HI.X.SX32 R6, R76, R10, 0x1, P1 ;  /* 0x0000000a4c067211 */ /* 0x001fe400008f0eff */
[----:B-1----:R-:W-:-:S03]  /*65e0*/  IADD3 R5, P1, R89, R11, RZ ;  /* 0x0000000b59057210 */ /* 0x002fc60007f3e0ff */
[----:B------:R0:W-:Y:S01]  /*65f0*/  STL [R1+0x440], R6 ;  /* 0x0004400601007387 */ /* 0x0001e20000100800 */
[----:B--2---:R-:W-:-:S03]  /*6600*/  LEA.HI.X.SX32 R12, R78, R10, 0x1, P4 ;  /* 0x0000000a4e0c7211 */ /* 0x004fc600020f0eff */
[----:B------:R1:W-:Y:S04]  /*6610*/  STL [R1+0x474], R5 ;  /* 0x0004740501007387 */ /* 0x0003e80000100800 */
[----:B------:R2:W-:Y:S01]  /*6620*/  STL [R1+0x448], R12 ;  /* 0x0004480c01007387 */ /* 0x0005e20000100800 */
[----:B0-----:R-:W-:Y:S02]  /*6630*/  IADD3 R6, P4, R91, R11, RZ ;  /* 0x0000000b5b067210 */ /* 0x001fe40007f9e0ff */
[----:B-1----:R-:W-:-:S03]  /*6640*/  LEA.HI.X.SX32 R5, R80, R10, 0x1, P3 ;  /* 0x0000000a50057211 */ /* 0x002fc600018f0eff */
        /* <DEDUP_REMOVED lines=88> */
[-C--:B0-----:R-:W-:Y:S02]  /*6bd0*/  LEA.HI.X.SX32 R6, R187, R10.reuse, 0x1, P1 ;  /* 0x0000000abb067211 */ /* 0x081fe400008f0eff */
[----:B------:R-:W-:Y:S02]  /*6be0*/  CS2R R186, SRZ ;  /* 0x0000000000ba7805 */ /* 0x000fe4000001ff00 */
[----:B-1----:R-:W-:Y:S01]  /*6bf0*/  IADD3 R5, P1, R193, R11, RZ ;  /* 0x0000000bc1057210 */ /* 0x002fe20007f3e0ff */
[----:B------:R0:W-:Y:S01]  /*6c00*/  STL [R1+0x500], R6 ;  /* 0x0005000601007387 */ /* 0x0001e20000100800 */
[----:B--2---:R-:W-:-:S03]  /*6c10*/  LEA.HI.X.SX32 R12, R188, R10, 0x1, P4 ;  /* 0x0000000abc0c7211 */ /* 0x004fc600020f0eff */
[----:B------:R1:W-:Y:S04]  /*6c20*/  STL [R1+0x534], R5 ;  /* 0x0005340501007387 */ /* 0x0003e80000100800 */
[----:B------:R2:W-:Y:S01]  /*6c30*/  STL [R1+0x508], R12 ;  /* 0x0005080c01007387 */ /* 0x0005e20000100800 */
[----:B0-----:R-:W-:Y:S02]  /*6c40*/  IADD3 R6, P4, R194, R11, RZ ;  /* 0x0000000bc2067210 */ /* 0x001fe40007f9e0ff */
[----:B-1----:R-:W-:-:S03]  /*6c50*/  LEA.HI.X.SX32 R5, R189, R10, 0x1, P3 ;  /* 0x0000000abd057211 */ /* 0x002fc600018f0eff */
[----:B------:R0:W-:Y:S01]  /*6c60*/  STL [R1+0x53c], R6 ;  /* 0x00053c0601007387 */ /* 0x0001e20000100800 */
[----:B------:R-:W-:Y:S02]  /*6c70*/  CS2R R188, SRZ ;  /* 0x0000000000bc7805 */ /* 0x000fe4000001ff00 */
[-C--:B--2---:R-:W-:Y:S01]  /*6c80*/  IADD3 R12, P3, R195, R11.reuse, RZ ;  /* 0x0000000bc30c7210 */ /* 0x084fe20007f7e0ff */
[----:B------:R1:W-:Y:S04]  /*6c90*/  STL [R1+0x510], R5 ;  /* 0x0005100501007387 */ /* 0x0003e80000100800 */
[----:B------:R2:W-:Y:S01]  /*6ca0*/  STL [R1+0x544], R12 ;  /* 0x0005440c01007387 */ /* 0x0005e20000100800 */
[----:B0-----:R-:W-:Y:S02]  /*6cb0*/  LEA.HI.X.SX32 R6, R190, R10, 0x1, P2 ;  /* 0x0000000abe067211 */ /* 0x001fe400010f0eff */
[----:B-1----:R-:W-:-:S03]  /*6cc0*/  IADD3 R5, P2, R196, R11, RZ ;  /* 0x0000000bc4057210 */ /* 0x002fc60007f5e0ff */
[----:B------:R0:W-:Y:S01]  /*6cd0*/  STL [R1+0x518], R6 ;  /* 0x0005180601007387 */ /* 0x0001e20000100800 */
[----:B--2---:R-:W-:-:S03]  /*6ce0*/  LEA.HI.X.SX32 R12, R191, R10, 0x1, P6 ;  /* 0x0000000abf0c7211 */ /* 0x004fc600030f0eff */
[----:B------:R1:W-:Y:S01]  /*6cf0*/  STL [R1+0x54c], R5 ;  /* 0x00054c0501007387 */ /* 0x0003e20000100800 */
[----:B------:R-:W-:-:S03]  /*6d00*/  CS2R R190, SRZ ;  /* 0x0000000000be7805 */ /* 0x000fc6000001ff00 */
        /* <DEDUP_REMOVED lines=74> */
[----:B------:R-:W-:Y:S01]  /*71b0*/  STL [R1+0x5d4], R12 ;  /* 0x0005d40c01007387 */ /* 0x000fe20000100800 */
[----:B0-----:R-:W-:Y:S02]  /*71c0*/  LEA.HI.X.SX32 R6, R208, R10, 0x1, P2 ;  /* 0x0000000ad0067211 */ /* 0x001fe400010f0eff */
[----:B-1----:R-:W-:-:S03]  /*71d0*/  IADD3 R5, P2, R214, R11, RZ ;  /* 0x0000000bd6057210 */ /* 0x002fc60007f5e0ff */
[----:B------:R0:W-:Y:S04]  /*71e0*/  STL [R1+0x5a8], R6 ;  /* 0x0005a80601007387 */ /* 0x0001e80000100800 */
[----:B------:R1:W-:Y:S01]  /*71f0*/  STL [R1+0x5dc], R5 ;  /* 0x0005dc0501007387 */ /* 0x0003e20000100800 */
[-C--:B0-----:R-:W-:Y:S02]  /*7200*/  LEA.HI.X.SX32 R6, R210, R10.reuse, 0x1, P5 ;  /* 0x0000000ad2067211 */ /* 0x081fe400028f0eff */
[----:B-1----:R-:W-:Y:S02]  /*7210*/  LEA.HI.X.SX32 R5, R209, R10, 0x1, P6 ;  /* 0x0000000ad1057211 */ /* 0x002fe400030f0eff */
[----:B------:R-:W-:-:S03]  /*7220*/  CS2R R208, SRZ ;  /* 0x0000000000d07805 */ /* 0x000fc6000001ff00 */
[----:B------:R0:W-:Y:S04]  /*7230*/  STL [R1+0x5b0], R5 ;  /* 0x0005b00501007387 */ /* 0x0001e80000100800 */
[----:B------:R1:W-:Y:S01]  /*7240*/  STL [R1+0x5b8], R6 ;  /* 0x0005b80601007387 */ /* 0x0003e20000100800 */
[-C--:B0-----:R-:W-:Y:S02]  /*7250*/  LEA.HI.X.SX32 R5, R211, R10.reuse, 0x1, P1 ;  /* 0x0000000ad3057211 */ /* 0x081fe400008f0eff */
[----:B------:R-:W-:Y:S02]  /*7260*/  CS2R R210, SRZ ;  /* 0x0000000000d27805 */ /* 0x000fe4000001ff00 */
[-C--:B-1----:R-:W-:Y:S01]  /*7270*/  LEA.HI.X.SX32 R6, R212, R10.reuse, 0x1, P4 ;  /* 0x0000000ad4067211 */ /* 0x082fe200020f0eff */
[----:B------:R0:W-:Y:S04]  /*7280*/  STL [R1+0x5c0], R5 ;  /* 0x0005c00501007387 */ /* 0x0001e80000100800 */
[----:B------:R-:W-:Y:S01]  /*7290*/  STL [R1+0x5c8], R6 ;  /* 0x0005c80601007387 */ /* 0x000fe20000100800 */
[----:B0-----:R-:W-:-:S02]  /*72a0*/  LEA.HI.X.SX32 R5, R213, R10, 0x1, P3 ;  /* 0x0000000ad5057211 */ /* 0x001fc400018f0eff */
[----:B------:R-:W-:-:S03]  /*72b0*/  CS2R R212, SRZ ;  /* 0x0000000000d47805 */ /* 0x000fc6000001ff00 */
[----:B------:R0:W-:Y:S02]  /*72c0*/  STL [R1+0x5d0], R5 ;  /* 0x0005d00501007387 */ /* 0x0001e40000100800 */
[----:B0-----:R-:W-:Y:S02]  /*72d0*/  LEA.HI.X.SX32 R5, R214, R10, 0x1, P2 ;  /* 0x0000000ad6057211 */ /* 0x001fe400010f0eff */
[----:B------:R-:W-:-:S03]  /*72e0*/  CS2R R214, SRZ ;  /* 0x0000000000d67805 */ /* 0x000fc6000001ff00 */
[----:B------:R0:W-:Y:S04]  /*72f0*/  STL [R1+0x5d8], R5 ;  /* 0x0005d80501007387 */ /* 0x0001e80000100800 */
.L_x_1:
[----:B-----5:R-:W-:Y:S01]  /*7300*/  IADD3 R16, P3, R2, R3, RZ ;  /* 0x0000000302107210 */ /* 0x020fe20007f7e0ff */
[C---:B0-----:R-:W-:Y:S01]  /*7310*/  IMAD.SHL.U32 R5, R3.reuse, 0x2, RZ ;  /* 0x0000000203057824 */ /* 0x041fe200078e00ff */
[----:B------:R-:W-:Y:S01]  /*7320*/  SHF.R.S32.HI R14, RZ, 0x1f, R0 ;  /* 0x0000001fff0e7819 */ /* 0x000fe20000011400 */
[----:B------:R-:W2:Y:S01]  /*7330*/  LDL R42, [R1+0x130] ;  /* 0x00013000012a7983 */ /* 0x000ea20000100800 */
[C---:B------:R-:W-:Y:S02]  /*7340*/  IADD3 R16, P2, R0.reuse, R16, RZ ;  /* 0x0000001000107210 */ /* 0x040fe40007f5e0ff */
[----:B------:R-:W-:Y:S01]  /*7350*/  LEA.HI.X.SX32 R6, R3, R4, 0x1, P3 ;  /* 0x0000000403067211 */ /* 0x000fe200018f0eff */
[----:B------:R-:W3:Y:S01]  /*7360*/  LDL R70, [R1+0x134] ;  /* 0x0001340001467983 */ /* 0x000ee20000100800 */
[-C--:B------:R-:W-:Y:S02]  /*7370*/  IADD3 R126, P1, R0, R2.reuse, RZ ;  /* 0x00000002007e7210 */ /* 0x080fe40007f3e0ff */
[C---:B------:R-:W-:Y:S01]  /*7380*/  IADD3 R12, P4, R5.reuse, R2, RZ ;  /* 0x00000002050c7210 */ /* 0x040fe20007f9e0ff */
[C---:B------:R-:W-:Y:S01]  /*7390*/  IMAD.X R17, R14.reuse, 0x1, R6, P2 ;  /* 0x000000010e117824 */ /* 0x040fe200010e0606 */
[----:B------:R-:W4:Y:S01]  /*73a0*/  LDL R65, [R1+0x138] ;  /* 0x0001380001417983 */ /* 0x000f220000100800 */
[----:B------:R-:W-:Y:S01]  /*73b0*/  IMAD.X R127, R14, 0x1, R4, P1 ;  /* 0x000000010e7f7824 */ /* 0x000fe200008e0604 */
[----:B------:R-:W-:Y:S01]  /*73c0*/  LEA.HI.X.SX32 R5, R5, R4, 0x1, P4 ;  /* 0x0000000405057211 */ /* 0x000fe200020f0eff */
[----:B------:R-:W-:Y:S01]  /*73d0*/  IMAD R15, R3, 0x3, RZ ;  /* 0x00000003030f7824 */ /* 0x000fe200078e02ff */
[----:B------:R-:W-:Y:S01]  /*73e0*/  IADD3 R12, P1, R0, R12, RZ ;  /* 0x0000000c000c7210 */ /* 0x000fe20007f3e0ff */
[----:B------:R0:W2:Y:S03]  /*73f0*/  LDG.E.U8 R125, desc[UR44][R16.64] ;  /* 0x0000002c107d7981 */ /* 0x0000a6000c1e1100 */
[----:B------:R-:W-:Y:S01]  /*7400*/  IADD3 R18, P2, R15, R2, RZ ;  /* 0x000000020f127210 */ /* 0x000fe20007f5e0ff */
[----:B------:R-:W-:Y:S01]  /*7410*/  IMAD.X R13, R14, 0x1, R5, P1 ;  /* 0x000000010e0d7824 */ /* 0x000fe200008e0605 */
[----:B------:R-:W2:Y:S01]  /*7420*/  LDG.E.U8 R126, desc[UR44][R126.64] ;  /* 0x0000002c7e7e7981 */ /* 0x000ea2000c1e1100 */
[----:B------:R-:W-:-:S03]  /*7430*/  IMAD R5, R3, 0x5, RZ ;  /* 0x0000000503057824 */ /* 0x000fc600078e02ff */
[----:B------:R-:W2:Y:S01]  /*7440*/  LDL R64, [R1+0x13c] ;  /* 0x00013c0001407983 */ /* 0x000ea20000100800 */
[----:B0-----:R-:W-:Y:S01]  /*7450*/  IMAD.SHL.U32 R16, R3, 0x4, RZ ;  /* 0x0000000403107824 */ /* 0x001fe200078e00ff */
[----:B------:R-:W-:Y:S01]  /*7460*/  LEA.HI.X.SX32 R15, R15, R4, 0x1, P2 ;  /* 0x000000040f0f7211 */ /* 0x000fe200010f0eff */
[----:B------:R-:W-:Y:S01]  /*7470*/  IMAD R6, R3, 0x6, RZ ;  /* 0x0000000603067824 */ /* 0x000fe200078e02ff */
[----:B------:R-:W-:Y:S01]  /*7480*/  IADD3 R18, P2, R0, R18, RZ ;  /* 0x0000001200127210 */ /* 0x000fe20007f5e0ff */
[----:B------:R0:W2:Y:S01]  /*7490*/  LDG.E.U8 R124, desc[UR44][R12.64] ;  /* 0x0000002c0c7c7981 */ /* 0x0000a2000c1e1100 */
[-C--:B------:R-:W-:Y:S02]  /*74a0*/  IADD3 R17, P3, R16, R2.reuse, RZ ;  /* 0x0000000210117210 */ /* 0x080fe40007f7e0ff */
[-C--:B------:R-:W-:Y:S01]  /*74b0*/  IADD3 R136, P1, R6, R2.reuse, RZ ;  /* 0x0000000206887210 */ /* 0x080fe20007f3e0ff */
[----:B------:R-:W-:Y:S01]  /*74c0*/  IMAD.X R19, R14, 0x1, R15, P2 ;  /* 0x000000010e137824 */ /* 0x000fe200010e060f */
[----:B------:R-:W2:Y:S04]  /*74d0*/  LDL R67, [R1+0x140] ;  /* 0x0001400001437983 */ /* 0x000ea80000100800 */
[----:B------:R-:W2:Y:S01]  /*74e0*/  LDL R66, [R1+0x144] ;  /* 0x0001440001427983 */ /* 0x000ea20000100800 */
[----:B0-----:R-:W-:-:S02]  /*74f0*/  IADD3 R12, P4, R5, R2, RZ ;  /* 0x00000002050c7210 */ /* 0x001fc40007f9e0ff */
[-C--:B------:R-:W-:Y:S02]  /*7500*/  LEA.HI.X.SX32 R13, R16, R4.reuse, 0x1, P3 ;  /* 0x00000004100d7211 */ /* 0x080fe400018f0eff */
[-C--:B------:R-:W-:Y:S01]  /*7510*/  LEA.HI.X.SX32 R6, R6, R4.reuse, 0x1, P1 ;  /* 0x0000000406067211 */ /* 0x080fe200008f0eff */
[----:B------:R-:W-:Y:S01]  /*7520*/  IMAD R15, R3, 0x7, RZ ;  /* 0x00000007030f7824 */ /* 0x000fe200078e02ff */
[C---:B------:R-:W-:Y:S01]  /*7530*/  IADD3 R16, P3, R0.reuse, R17, RZ ;  /* 0x0000001100107210 */ /* 0x040fe20007f7e0ff */
[----:B------:R-:W2:Y:S01]  /*7540*/  LDG.E.U8 R121, desc[UR44][R18.64] ;  /* 0x0000002c12797981 */ /* 0x000ea2000c1e1100 */
[----:B------:R-:W-:Y:S02]  /*7550*/  LEA.HI.X.SX32 R5, R5, R4, 0x1, P4 ;  /* 0x0000000405057211 */ /* 0x000fe400020f0eff */
[----:B------:R-:W-:Y:S01]  /*7560*/  IADD3 R12, P2, R0, R12, RZ ;  /* 0x0000000c000c7210 */ /* 0x000fe20007f5e0ff */
[----:B------:R-:W-:Y:S01]  /*7570*/  IMAD.X R17, R14, 0x1, R13, P3 ;  /* 0x000000010e117824 */ /* 0x000fe200018e060d */
[----:B------:R-:W-:Y:S01]  /*7580*/  IADD3 R136, P1, R0, R136, RZ ;  /* 0x0000008800887210 */ /* 0x000fe20007f3e0ff */
[----:B------:R-:W-:Y:S02]  /*7590*/  STL [R1+0x7f0], R7 ;  /* 0x0007f00701007387 */ /* 0x000fe40000100800 */
[----:B------:R-:W-:-:S02]  /*75a0*/  IMAD.X R13, R14, 0x1, R5, P2 ;  /* 0x000000010e0d7824 */ /* 0x000fc400010e0605 */
[----:B------:R-:W-:Y:S01]  /*75b0*/  IMAD.X R137, R14, 0x1, R6, P1 ;  /* 0x000000010e897824 */ /* 0x000fe200008e0606 */
[----:B------:R-:W-:Y:S01]  /*75c0*/  IADD3 R142, P1, R15, R2, RZ ;  /* 0x000000020f8e7210 */ /* 0x000fe20007f3e0ff */
[----:B------:R-:W2:Y:S01]  /*75d0*/  LDG.E.U8 R119, desc[UR44][R16.64] ;  /* 0x0000002c10777981 */ /* 0x000ea2000c1e1100 */
[----:B------:R-:W-:-:S03]  /*75e0*/  IMAD R6, R3, 0x9, RZ ;  /* 0x0000000903067824 */ /* 0x000fc600078e02ff */
[----:B------:R0:W2:Y:S01]  /*75f0*/  LDG.E.U8 R117, desc[UR44][R12.64] ;  /* 0x0000002c0c757981 */ /* 0x0000a2000c1e1100 */
[----:B------:R-:W-:-:S03]  /*7600*/  IMAD R5, R3, 0xa, RZ ;  /* 0x0000000a03057824 */ /* 0x000fc600078e02ff */
[----:B------:R-:W2:Y:S04]  /*7610*/  LDG.E.U8 R136, desc[UR44][R136.64] ;  /* 0x0000002c88887981 */ /* 0x000ea8000c1e1100 */
[----:B------:R1:W-:Y:S01]  /*7620*/  STL [R1+0x7ec], R9 ;  /* 0x0007ec0901007387 */ /* 0x0003e20000100800 */
[----:B0-----:R-:W-:Y:S01]  /*7630*/  IMAD.SHL.U32 R13, R3, 0x8, RZ ;  /* 0x00000008030d7824 */ /* 0x001fe200078e00ff */
[----:B------:R-:W-:Y:S02]  /*7640*/  LEA.HI.X.SX32 R12, R15, R4, 0x1, P1 ;  /* 0x000000040f0c7211 */ /* 0x000fe400008f0eff */
[----:B------:R0:W-:Y:S01]  /*7650*/  STL [R1+0x7e8], R8 ;  /* 0x0007e80801007387 */ /* 0x0001e20000100800 */
[----:B------:R-:W-:Y:S02]  /*7660*/  IADD3 R142, P1, R0, R142, RZ ;  /* 0x0000008e008e7210 */ /* 0x000fe40007f3e0ff */
[----:B------:R-:W-:-:S02]  /*7670*/  IADD3 R18, P2, R13, R2, RZ ;  /* 0x000000020d127210 */ /* 0x000fc40007f5e0ff */
[----:B------:R-:W-:Y:S01]  /*7680*/  IADD3 R16, P3, R6, R2, RZ ;  /* 0x0000000206107210 */ /* 0x000fe20007f7e0ff */
[----:B------:R-:W-:Y:S01]  /*7690*/  IMAD.X R143, R14, 0x1, R12, P1 ;  /* 0x000000010e8f7824 */ /* 0x000fe200008e060c */
[----:B------:R-:W-:Y:S01]  /*76a0*/  LEA.HI.X.SX32 R13, R13, R4, 0x1, P2 ;  /* 0x000000040d0d7211 */ /* 0x000fe200010f0eff */
[----:B------:R-:W-:Y:S01]  /*76b0*/  IMAD R15, R3, 0xb, RZ ;  /* 0x0000000b030f7824 */ /* 0x000fe200078e02ff */
[----:B------:R-:W-:Y:S01]  /*76c0*/  IADD3 R18, P2, R0, R18, RZ ;  /* 0x0000001200127210 */ /* 0x000fe20007f5e0ff */
[----:B------:R-:W-:Y:S01]  /*76d0*/  STL [R1+0x7e4], R154 ;  /* 0x0007e49a01007387 */ /* 0x000fe20000100800 */
[----:B------:R-:W-:Y:S02]  /*76e0*/  LEA.HI.X.SX32 R6, R6, R4, 0x1, P3 ;  /* 0x0000000406067211 */ /* 0x000fe400018f0eff */
[----:B------:R-:W-:Y:S02]  /*76f0*/  IADD3 R16, P1, R0, R16, RZ ;  /* 0x0000001000107210 */ /* 0x000fe40007f3e0ff */
[C---:B------:R-:W-:Y:S01]  /*7700*/  IADD3 R12, P4, R5.reuse, R2, RZ ;  /* 0x00000002050c7210 */ /* 0x040fe20007f9e0ff */
[C---:B------:R-:W-:Y:S01]  /*7710*/  IMAD.X R19, R14.reuse, 0x1, R13, P2 ;  /* 0x000000010e137824 */ /* 0x040fe200010e060d */
[----:B------:R-:W-:Y:S01]  /*7720*/  STL [R1+0x7e0], R155 ;  /* 0x0007e09b01007387 */ /* 0x000fe20000100800 */
[----:B------:R-:W-:Y:S01]  /*7730*/  IMAD.X R17, R14, 0x1, R6, P1 ;  /* 0x000000010e117824 */ /* 0x000fe200008e0606 */
[----:B------:R-:W-:-:S02]  /*7740*/  LEA.HI.X.SX32 R5, R5, R4, 0x1, P4 ;  /* 0x0000000405057211 */ /* 0x000fc400020f0eff */
[----:B------:R-:W-:Y:S01]  /*7750*/  IADD3 R12, P1, R0, R12, RZ ;  /* 0x0000000c000c7210 */ /* 0x000fe20007f3e0ff */
[----:B------:R1:W2:Y:S04]  /*7760*/  LDG.E.U8 R115, desc[UR44][R18.64] ;  /* 0x0000002c12737981 */ /* 0x0002a8000c1e1100 */
[----:B------:R0:W2:Y:S01]  /*7770*/  LDG.E.U8 R113, desc[UR44][R16.64] ;  /* 0x0000002c10717981 */ /* 0x0000a2000c1e1100 */
[----:B------:R-:W-:Y:S02]  /*7780*/  IMAD.X R13, R14, 0x1, R5, P1 ;  /* 0x000000010e0d7824 */ /* 0x000fe400008e0605 */
[----:B------:R-:W-:Y:S01]  /*7790*/  IMAD R5, R3, 0xd, RZ ;  /* 0x0000000d03057824 */ /* 0x000fe200078e02ff */
[----:B------:R-:W-:Y:S01]  /*77a0*/  STL [R1+0x7dc], R158 ;  /* 0x0007dc9e01007387 */ /* 0x000fe20000100800 */
[----:B-1----:R-:W-:Y:S01]  /*77b0*/  IADD3 R18, P2, R15, R2, RZ ;  /* 0x000000020f127210 */ /* 0x002fe20007f5e0ff */
[----:B------:R-:W-:-:S02]  /*77c0*/  IMAD R6, R3, 0xe, RZ ;  /* 0x0000000e03067824 */ /* 0x000fc400078e02ff */
[----:B------:R1:W2:Y:S01]  /*77d0*/  LDG.E.U8 R111, desc[UR44][R12.64] ;  /* 0x0000002c0c6f7981 */ /* 0x0002a2000c1e1100 */
[----:B0-----:R-:W-:Y:S01]  /*77e0*/  IMAD R16, R3, 0xc, RZ ;  /* 0x0000000c03107824 */ /* 0x001fe200078e02ff */
[----:B------:R-:W-:Y:S02]  /*77f0*/  LEA.HI.X.SX32 R15, R15, R4, 0x1, P2 ;  /* 0x000000040f0f7211 */ /* 0x000fe400010f0eff */
[----:B------:R-:W-:Y:S01]  /*7800*/  STL [R1+0x7d8], R159 ;  /* 0x0007d89f01007387 */ /* 0x000fe20000100800 */
[----:B------:R-:W-:Y:S02]  /*7810*/  IADD3 R18, P2, R0, R18, RZ ;  /* 0x0000001200127210 */ /* 0x000fe40007f5e0ff */
[-C--:B------:R-:W-:Y:S01]  /*7820*/  IADD3 R17, P3, R16, R2.reuse, RZ ;  /* 0x0000000210117210 */ /* 0x080fe20007f7e0ff */
[----:B------:R-:W-:Y:S01]  /*7830*/  STL [R1+0x7d4], R162 ;  /* 0x0007d4a201007387 */ /* 0x000fe20000100800 */
[----:B-1----:R-:W-:Y:S01]  /*7840*/  IADD3 R12, P4, R5, R2, RZ ;  /* 0x00000002050c7210 */ /* 0x002fe20007f9e0ff */
[----:B------:R-:W-:Y:S01]  /*7850*/  IMAD.X R19, R14, 0x1, R15, P2 ;  /* 0x000000010e137824 */ /* 0x000fe200010e060f */
[----:B------:R-:W-:Y:S01]  /*7860*/  LEA.HI.X.SX32 R13, R16, R4, 0x1, P3 ;  /* 0x00000004100d7211 */ /* 0x000fe200018f0eff */
[----:B------:R-:W-:Y:S01]  /*7870*/  STL [R1+0x7d0], R163 ;  /* 0x0007d0a301007387 */ /* 0x000fe20000100800 */
[----:B------:R-:W-:-:S02]  /*7880*/  IADD3 R16, P3, R0, R17, RZ ;  /* 0x0000001100107210 */ /* 0x000fc40007f7e0ff */
[----:B------:R-:W-:Y:S01]  /*7890*/  IADD3 R134, P1, R6, R2, RZ ;  /* 0x0000000206867210 */ /* 0x000fe20007f3e0ff */
[----:B------:R-:W-:Y:S01]  /*78a0*/  IMAD R62, R3, 0x54, RZ ;  /* 0x00000054033e7824 */ /* 0x000fe200078e02ff */
[----:B------:R-:W-:Y:S01]  /*78b0*/  LEA.HI.X.SX32 R5, R5, R4, 0x1, P4 ;  /* 0x0000000405057211 */ /* 0x000fe200020f0eff */
[----:B------:R-:W2:Y:S01]  /*78c0*/  LDG.E.U8 R142, desc[UR44][R142.64] ;  /* 0x0000002c8e8e7981 */ /* 0x000ea2000c1e1100 */
[----:B------:R-:W-:Y:S01]  /*78d0*/  IADD3 R12, P2, R0, R12, RZ ;  /* 0x0000000c000c7210 */ /* 0x000fe20007f5e0ff */
[----:B------:R-:W-:Y:S01]  /*78e0*/  IMAD.X R17, R14, 0x1, R13, P3 ;  /* 0x000000010e117824 */ /* 0x000fe200018e060d */
[----:B------:R-:W-:Y:S01]  /*78f0*/  LEA.HI.X.SX32 R6, R6, R4, 0x1, P1 ;  /* 0x0000000406067211 */ /* 0x000fe200008f0eff */
[C---:B------:R-:W-:Y:S01]  /*7900*/  IMAD R15, R3.reuse, 0xf, RZ ;  /* 0x0000000f030f7824 */ /* 0x040fe200078e02ff */
[----:B------:R-:W-:Y:S01]  /*7910*/  IADD3 R134, P1, R0, R134, RZ ;  /* 0x0000008600867210 */ /* 0x000fe20007f3e0ff */
[C---:B------:R-:W-:Y:S01]  /*7920*/  IMAD.X R13, R14.reuse, 0x1, R5, P2 ;  /* 0x000000010e0d7824 */ /* 0x040fe200010e0605 */
[----:B------:R0:W2:Y:S03]  /*7930*/  LDG.E.U8 R107, desc[UR44][R16.64] ;  /* 0x0000002c106b7981 */ /* 0x0000a6000c1e1100 */
[----:B------:R-:W-:Y:S01]  /*7940*/  IMAD.X R135, R14, 0x1, R6, P1 ;  /* 0x000000010e877824 */ /* 0x000fe200008e0606 */
[----:B------:R1:W2:Y:S04]  /*7950*/  LDG.E.U8 R105, desc[UR44][R12.64] ;  /* 0x0000002c0c697981 */ /* 0x0002a8000c1e1100 */
[----:B------:R1:W2:Y:S01]  /*7960*/  LDG.E.U8 R109, desc[UR44][R18.64] ;  /* 0x0000002c126d7981 */ /* 0x0002a2000c1e1100 */
[----:B0-----:R-:W-:-:S02]  /*7970*/  IMAD.SHL.U32 R17, R3, 0x10, RZ ;  /* 0x0000001003117824 */ /* 0x001fc400078e00ff */
[----:B------:R-:W-:Y:S01]  /*7980*/  IMAD R5, R3, 0x11, RZ ;  /* 0x0000001103057824 */ /* 0x000fe200078e02ff */
[----:B------:R-:W2:Y:S01]  /*7990*/  LDG.E.U8 R134, desc[UR44][R134.64] ;  /* 0x0000002c86867981 */ /* 0x000ea2000c1e1100 */
[----:B-1----:R-:W-:Y:S01]  /*79a0*/  IADD3 R12, P1, R15, R2, RZ ;  /* 0x000000020f0c7210 */ /* 0x002fe20007f3e0ff */
[----:B------:R-:W-:Y:S02]  /*79b0*/  IMAD R6, R3, 0x12, RZ ;  /* 0x0000001203067824 */ /* 0x000fe400078e02ff */
[----:B------:R-:W-:Y:S01]  /*79c0*/  STL [R1+0x7cc], R166 ;  /* 0x0007cca601007387 */ /* 0x000fe20000100800 */
[----:B------:R-:W-:Y:S02]  /*79d0*/  LEA.HI.X.SX32 R13, R15, R4, 0x1, P1 ;  /* 0x000000040f0d7211 */ /* 0x000fe400008f0eff */
[----:B------:R-:W-:Y:S01]  /*79e0*/  IADD3 R18, P2, R17, R2, RZ ;  /* 0x0000000211127210 */ /* 0x000fe20007f5e0ff */
[----:B------:R-:W-:Y:S01]  /*79f0*/  STL [R1+0x7c8], R167 ;  /* 0x0007c8a701007387 */ /* 0x000fe20000100800 */
[----:B------:R-:W-:-:S02]  /*7a00*/  IADD3 R12, P1, R0, R12, RZ ;  /* 0x0000000c000c7210 */ /* 0x000fc40007f3e0ff */
[----:B------:R-:W-:Y:S01]  /*7a10*/  LEA.HI.X.SX32 R17, R17, R4, 0x1, P2 ;  /* 0x0000000411117211 */ /* 0x000fe200010f0eff */
[----:B------:R-:W-:Y:S01]  /*7a20*/  STL [R1+0x7c4], R170 ;  /* 0x0007c4aa01007387 */ /* 0x000fe20000100800 */
[----:B------:R-:W-:Y:S01]  /*7a30*/  IADD3 R18, P2, R0, R18, RZ ;  /* 0x0000001200127210 */ /* 0x000fe20007f5e0ff */
[----:B------:R-:W-:Y:S01]  /*7a40*/  IMAD.X R13, R14, 0x1, R13, P1 ;  /* 0x000000010e0d7824 */ /* 0x000fe200008e060d */
[CC--:B------:R-:W-:Y:S01]  /*7a50*/  IADD3 R16, P3, R5.reuse, R2.reuse, RZ ;  /* 0x0000000205107210 */ /* 0x0c0fe20007f7e0ff */
[----:B------:R-:W-:Y:S01]  /*7a60*/  STL [R1+0x7c0], R171 ;  /* 0x0007c0ab01007387 */ /* 0x000fe20000100800 */
[----:B------:R-:W-:Y:S01]  /*7a70*/  IADD3 R15, P4, R6, R2, RZ ;  /* 0x00000002060f7210 */ /* 0x000fe20007f9e0ff */
[----:B------:R-:W-:Y:S01]  /*7a80*/  IMAD.X R19, R14, 0x1, R17, P2 ;  /* 0x000000010e137824 */ /* 0x000fe200010e0611 */
[----:B------:R-:W-:Y:S01]  /*7a90*/  LEA.HI.X.SX32 R5, R5, R4, 0x1, P3 ;  /* 0x0000000405057211 */ /* 0x000fe200018f0eff */
[----:B------:R0:W2:Y:S01]  /*7aa0*/  LDG.E.U8 R141, desc[UR44][R12.64] ;  /* 0x0000002c0c8d7981 */ /* 0x0000a2000c1e1100 */
[----:B------:R-:W-:-:S02]  /*7ab0*/  IADD3 R16, P1, R0, R16, RZ ;  /* 0x0000001000107210 */ /* 0x000fc40007f3e0ff */
[----:B------:R-:W-:Y:S01]  /*7ac0*/  LEA.HI.X.SX32 R6, R6, R4, 0x1, P4 ;  /* 0x0000000406067211 */ /* 0x000fe200020f0eff */
[----:B------:R-:W2:Y:S04]  /*7ad0*/  LDG.E.U8 R103, desc[UR44][R18.64] ;  /* 0x0000002c12677981 */ /* 0x000ea8000c1e1100 */
[----:B------:R-:W-:Y:S01]  /*7ae0*/  STL [R1+0x7bc], R174 ;  /* 0x0007bcae01007387 */ /* 0x000fe20000100800 */
[----:B0-----:R-:W-:Y:S01]  /*7af0*/  IADD3 R12, P2, R0, R15, RZ ;  /* 0x0000000f000c7210 */ /* 0x001fe20007f5e0ff */
[----:B------:R-:W-:Y:S02]  /*7b00*/  IMAD.X R17, R14, 0x1, R5, P1 ;  /* 0x000000010e117824 */ /* 0x000fe400008e0605 */
[----:B------:R-:W-:Y:S01]  /*7b10*/  STL [R1+0x7b8], R175 ;  /* 0x0007b8af01007387 */ /* 0x000fe20000100800 */
[----:B------:R-:W-:-:S02]  /*7b20*/  IMAD R15, R3, 0x13, RZ ;  /* 0x00000013030f7824 */ /* 0x000fc400078e02ff */
[----:B------:R-:W-:Y:S01]  /*7b30*/  IMAD.X R13, R14, 0x1, R6, P2 ;  /* 0x000000010e0d7824 */ /* 0x000fe200010e0606 */
[----:B------:R0:W2:Y:S04]  /*7b40*/  LDG.E.U8 R101, desc[UR44][R16.64] ;  /* 0x0000002c10657981 */ /* 0x0000a8000c1e1100 */
[----:B------:R1:W2:Y:S01]  /*7b50*/  LDG.E.U8 R99, desc[UR44][R12.64] ;  /* 0x0000002c0c637981 */ /* 0x0002a2000c1e1100 */
[----:B------:R-:W-:-:S03]  /*7b60*/  IMAD R5, R3, 0x15, RZ ;  /* 0x0000001503057824 */ /* 0x000fc600078e02ff */
[----:B------:R-:W-:Y:S01]  /*7b70*/  STL [R1+0x7b4], R178 ;  /* 0x0007b4b201007387 */ /* 0x000fe20000100800 */
[----:B0-----:R-:W-:Y:S01]  /*7b80*/  IMAD R17, R3, 0x14, RZ ;  /* 0x0000001403117824 */ /* 0x001fe200078e02ff */
[----:B-1----:R-:W-:Y:S01]  /*7b90*/  IADD3 R12, P1, R15, R2, RZ ;  /* 0x000000020f0c7210 */ /* 0x002fe20007f3e0ff */
[----:B------:R-:W-:-:S03]  /*7ba0*/  IMAD R6, R3, 0x16, RZ ;  /* 0x0000001603067824 */ /* 0x000fc600078e02ff */
[----:B------:R-:W-:Y:S01]  /*7bb0*/  IADD3 R18, P2, R17, R2, RZ ;  /* 0x0000000211127210 */ /* 0x000fe20007f5e0ff */
[----:B------:R-:W-:Y:S01]  /*7bc0*/  STL [R1+0x7b0], R179 ;  /* 0x0007b0b301007387 */ /* 0x000fe20000100800 */
[----:B------:R-:W-:Y:S02]  /*7bd0*/  LEA.HI.X.SX32 R13, R15, R4, 0x1, P1 ;  /* 0x000000040f0d7211 */ /* 0x000fe400008f0eff */
[C---:B------:R-:W-:Y:S01]  /*7be0*/  IADD3 R12, P1, R0.reuse, R12, RZ ;  /* 0x0000000c000c7210 */ /* 0x040fe20007f3e0ff */
[----:B------:R-:W-:Y:S01]  /*7bf0*/  STL [R1+0x7ac], R182 ;  /* 0x0007acb601007387 */ /* 0x000fe20000100800 */
[----:B------:R-:W-:Y:S02]  /*7c00*/  LEA.HI.X.SX32 R17, R17, R4, 0x1, P2 ;  /* 0x0000000411117211 */ /* 0x000fe400010f0eff */
        /* <DEDUP_REMOVED lines=13> */
[C---:B------:R-:W-:Y:S02]  /*7ce0*/  IMAD.X R17, R14.reuse, 0x1, R5, P1 ;  /* 0x000000010e117824 */ /* 0x040fe400008e0605 */
[----:B------:R-:W-:Y:S02]  /*7cf0*/  STL [R1+0x7a0], R187 ;  /* 0x0007a0bb01007387 */ /* 0x000fe40000100800 */
[----:B------:R-:W-:-:S02]  /*7d00*/  IMAD.X R13, R14, 0x1, R6, P2 ;  /* 0x000000010e0d7824 */ /* 0x000fc400010e0606 */
[----:B------:R0:W2:Y:S01]  /*7d10*/  LDG.E.U8 R93, desc[UR44][R16.64] ;  /* 0x0000002c105d7981 */ /* 0x0000a2000c1e1100 */
[----:B------:R-:W-:-:S03]  /*7d20*/  IMAD R6, R3, 0x17, RZ ;  /* 0x0000001703067824 */ /* 0x000fc600078e02ff */
[----:B------:R1:W2:Y:S01]  /*7d30*/  LDG.E.U8 R133, desc[UR44][R12.64] ;  /* 0x0000002c0c857981 */ /* 0x0002a2000c1e1100 */
[C---:B------:R-:W-:Y:S02]  /*7d40*/  IMAD R15, R3.reuse, 0x19, RZ ;  /* 0x00000019030f7824 */ /* 0x040fe400078e02ff */
[C---:B------:R-:W-:Y:S01]  /*7d50*/  IMAD R5, R3.reuse, 0x1a, RZ ;  /* 0x0000001a03057824 */ /* 0x040fe200078e02ff */
[----:B------:R-:W-:Y:S01]  /*7d60*/  STL [R1+0x79c], R190 ;  /* 0x00079cbe01007387 */ /* 0x000fe20000100800 */
[----:B0-----:R-:W-:Y:S01]  /*7d70*/  IMAD R17, R3, 0x18, RZ ;  /* 0x0000001803117824 */ /* 0x001fe200078e02ff */
[-C--:B-1----:R-:W-:Y:S02]  /*7d80*/  IADD3 R12, P1, R6, R2.reuse, RZ ;  /* 0x00000002060c7210 */ /* 0x082fe40007f3e0ff */
[----:B------:R-:W-:Y:S02]  /*7d90*/  STL [R1+0x798], R191 ;  /* 0x000798bf01007387 */ /* 0x000fe40000100800 */
[----:B------:R-:W-:-:S02]  /*7da0*/  IADD3 R18, P2, R17, R2, RZ ;  /* 0x0000000211127210 */ /* 0x000fc40007f5e0ff */
[----:B------:R-:W-:Y:S01]  /*7db0*/  LEA.HI.X.SX32 R6, R6, R4, 0x1, P1 ;  /* 0x0000000406067211 */ /* 0x000fe200008f0eff */
[----:B------:R-:W-:Y:S01]  /*7dc0*/  STL [R1+0x794], R194 ;  /* 0x000794c201007387 */ /* 0x000fe20000100800 */
[----:B------:R-:W-:Y:S02]  /*7dd0*/  IADD3 R12, P1, R0, R12, RZ ;  /* 0x0000000c000c7210 */ /* 0x000fe40007f3e0ff */
[----:B------:R-:W-:Y:S01]  /*7de0*/  IADD3 R16, P3, R15, R2, RZ ;  /* 0x000000020f107210 */ /* 0x000fe20007f7e0ff */
[----:B------:R-:W-:Y:S01]  /*7df0*/  STL [R1+0x790], R195 ;  /* 0x000790c301007387 */ /* 0x000fe20000100800 */
[----:B------:R-:W-:Y:S01]  /*7e00*/  LEA.HI.X.SX32 R17, R17, R4, 0x1, P2 ;  /* 0x0000000411117211 */ /* 0x000fe200010f0eff */
[----:B------:R-:W-:Y:S01]  /*7e10*/  IMAD.X R13, R14, 0x1, R6, P1 ;  /* 0x000000010e0d7824 */ /* 0x000fe200008e0606 */
[----:B------:R-:W-:Y:S01]  /*7e20*/  IADD3 R18, P2, R0, R18, RZ ;  /* 0x0000001200127210 */ /* 0x000fe20007f5e0ff */
[----:B------:R-:W-:Y:S01]  /*7e30*/  STL [R1+0x78c], R198 ;  /* 0x00078cc601007387 */ /* 0x000fe20000100800 */
[----:B------:R-:W-:-:S02]  /*7e40*/  LEA.HI.X.SX32 R15, R15, R4, 0x1, P3 ;  /* 0x000000040f0f7211 */ /* 0x000fc400018f0eff */
[----:B------:R-:W-:Y:S02]  /*7e50*/  IADD3 R16, P1, R0, R16, RZ ;  /* 0x0000001000107210 */ /* 0x000fe40007f3e0ff */
[C---:B------:R-:W-:Y:S01]  /*7e60*/  IADD3 R6, P4, R5.reuse, R2, RZ ;  /* 0x0000000205067210 */ /* 0x040fe20007f9e0ff */
[C---:B------:R-:W-:Y:S01]  /*7e70*/  IMAD.X R19, R14.reuse, 0x1, R17, P2 ;  /* 0x000000010e137824 */ /* 0x040fe200010e0611 */
[----:B------:R0:W2:Y:S01]  /*7e80*/  LDG.E.U8 R140, desc[UR44][R12.64] ;  /* 0x0000002c0c8c7981 */ /* 0x0000a2000c1e1100 */
[----:B------:R-:W-:Y:S01]  /*7e90*/  IMAD.X R17, R14, 0x1, R15, P1 ;  /* 0x000000010e117824 */ /* 0x000fe200008e060f */
[----:B------:R-:W-:Y:S01]  /*7ea0*/  LEA.HI.X.SX32 R5, R5, R4, 0x1, P4 ;  /* 0x0000000405057211 */ /* 0x000fe200020f0eff */
[C---:B------:R-:W-:Y:S01]  /*7eb0*/  IMAD R15, R3.reuse, 0x1b, RZ ;  /* 0x0000001b030f7824 */ /* 0x040fe200078e02ff */
[----:B------:R-:W2:Y:S04]  /*7ec0*/  LDG.E.U8 R91, desc[UR44][R18.64] ;  /* 0x0000002c125b7981 */ /* 0x000ea8000c1e1100 */
[----:B------:R1:W2:Y:S01]  /*7ed0*/  LDG.E.U8 R89, desc[UR44][R16.64] ;  /* 0x0000002c10597981 */ /* 0x0002a2000c1e1100 */
[----:B0-----:R-:W-:Y:S01]  /*7ee0*/  IADD3 R12, P1, R0, R6, RZ ;  /* 0x00000006000c7210 */ /* 0x001fe20007f3e0ff */
[----:B------:R-:W-:Y:S01]  /*7ef0*/  IMAD R6, R3, 0x1e, RZ ;  /* 0x0000001e03067824 */ /* 0x000fe200078e02ff */
[----:B------:R-:W-:Y:S01]  /*7f00*/  IADD3 R20, P2, R15, R2, RZ ;  /* 0x000000020f147210 */ /* 0x000fe20007f5e0ff */
[----:B------:R-:W-:Y:S02]  /*7f10*/  STL [R1+0x788], R199 ;  /* 0x000788c701007387 */ /* 0x000fe40000100800 */
[----:B------:R-:W-:-:S02]  /*7f20*/  IMAD.X R13, R14, 0x1, R5, P1 ;  /* 0x000000010e0d7824 */ /* 0x000fc400008e0605 */
[----:B-1----:R-:W-:Y:S01]  /*7f30*/  IMAD R17, R3, 0x1c, RZ ;  /* 0x0000001c03117824 */ /* 0x002fe200078e02ff */
[----:B------:R-:W-:Y:S01]  /*7f40*/  LEA.HI.X.SX32 R15, R15, R4, 0x1, P2 ;  /* 0x000000040f0f7211 */ /* 0x000fe200010f0eff */
[----:B------:R-:W-:Y:S01]  /*7f50*/  IMAD R5, R3, 0x1d, RZ ;  /* 0x0000001d03057824 */ /* 0x000fe200078e02ff */
[----:B------:R0:W2:Y:S01]  /*7f60*/  LDG.E.U8 R87, desc[UR44][R12.64] ;  /* 0x0000002c0c577981 */ /* 0x0000a2000c1e1100 */
[----:B------:R-:W-:Y:S02]  /*7f70*/  IADD3 R20, P2, R0, R20, RZ ;  /* 0x0000001400147210 */ /* 0x000fe40007f5e0ff */
[-C--:B------:R-:W-:Y:S01]  /*7f80*/  IADD3 R18, P3, R17, R2.reuse, RZ ;  /* 0x0000000211127210 */ /* 0x080fe20007f7e0ff */
[----:B------:R-:W-:Y:S01]  /*7f90*/  STL [R1+0x784], R202 ;  /* 0x000784ca01007387 */ /* 0x000fe20000100800 */
[-C--:B------:R-:W-:Y:S01]  /*7fa0*/  IADD3 R16, P4, R5, R2.reuse, RZ ;  /* 0x0000000205107210 */ /* 0x080fe20007f9e0ff */
[----:B------:R-:W-:Y:S02]  /*7fb0*/  IMAD.X R21, R14, 0x1, R15, P2 ;  /* 0x000000010e157824 */ /* 0x000fe400010e060f */
[----:B------:R-:W-:Y:S01]  /*7fc0*/  STL [R1+0x780], R203 ;  /* 0x000780cb01007387 */ /* 0x000fe20000100800 */
[----:B0-----:R-:W-:-:S02]  /*7fd0*/  IADD3 R12, P1, R6, R2, RZ ;  /* 0x00000002060c7210 */ /* 0x001fc40007f3e0ff */
[-C--:B------:R-:W-:Y:S02]  /*7fe0*/  LEA.HI.X.SX32 R13, R17, R4.reuse, 0x1, P3 ;  /* 0x00000004110d7211 */ /* 0x080fe400018f0eff */
[----:B------:R-:W-:Y:S01]  /*7ff0*/  LEA.HI.X.SX32 R5, R5, R4, 0x1, P4 ;  /* 0x0000000405057211 */ /* 0x000fe200020f0eff */
[----:B------:R-:W-:Y:S01]  /*8000*/  IMAD R15, R3, 0x1f, RZ ;  /* 0x0000001f030f7824 */ /* 0x000fe200078e02ff */
[----:B------:R-:W-:Y:S01]  /*8010*/  IADD3 R18, P3, R0, R18, RZ ;  /* 0x0000001200127210 */ /* 0x000fe20007f7e0ff */
[----:B------:R-:W2:Y:S01]  /*8020*/  LDG.E.U8 R85, desc[UR44][R20.64] ;  /* 0x0000002c14557981 */ /* 0x000ea2000c1e1100 */
[----:B------:R-:W-:Y:S02]  /*8030*/  LEA.HI.X.SX32 R6, R6, R4, 0x1, P1 ;  /* 0x0000000406067211 */ /* 0x000fe400008f0eff */
[C---:B------:R-:W-:Y:S01]  /*8040*/  IADD3 R16, P2, R0.reuse, R16, RZ ;  /* 0x0000001000107210 */ /* 0x040fe20007f5e0ff */
[----:B------:R-:W-:Y:S01]  /*8050*/  STL [R1+0x77c], R206 ;  /* 0x00077cce01007387 */ /* 0x000fe20000100800 */
[----:B------:R-:W-:Y:S01]  /*8060*/  IADD3 R12, P1, R0, R12, RZ ;  /* 0x0000000c000c7210 */ /* 0x000fe20007f3e0ff */
[----:B------:R-:W-:-:S02]  /*8070*/  IMAD.X R19, R14, 0x1, R13, P3 ;  /* 0x000000010e137824 */ /* 0x000fc400018e060d */
[C---:B------:R-:W-:Y:S01]  /*8080*/  IMAD.X R17, R14.reuse, 0x1, R5, P2 ;  /* 0x000000010e117824 */ /* 0x040fe200010e0605 */
[----:B------:R-:W-:Y:S01]  /*8090*/  STL [R1+0x778], R207 ;  /* 0x000778cf01007387 */ /* 0x000fe20000100800 */
[----:B------:R-:W-:-:S03]  /*80a0*/  IMAD.X R13, R14, 0x1, R6, P1 ;  /* 0x000000010e0d7824 */ /* 0x000fc600008e0606 */
[----:B------:R0:W2:Y:S04]  /*80b0*/  LDG.E.U8 R81, desc[UR44][R16.64] ;  /* 0x0000002c10517981 */ /* 0x0000a8000c1e1100 */
[----:B------:R1:W2:Y:S01]  /*80c0*/  LDG.E.U8 R132, desc[UR44][R12.64] ;  /* 0x0000002c0c847981 */ /* 0x0002a2000c1e1100 */
[----:B------:R-:W-:-:S03]  /*80d0*/  IMAD R5, R3, 0x21, RZ ;  /* 0x0000002103057824 */ /* 0x000fc600078e02ff */
[----:B------:R3:W2:Y:S01]  /*80e0*/  LDG.E.U8 R83, desc[UR44][R18.64] ;  /* 0x0000002c12537981 */ /* 0x0006a2000c1e1100 */
[----:B0-----:R-:W-:-:S03]  /*80f0*/  IMAD.SHL.U32 R17, R3, 0x20, RZ ;  /* 0x0000002003117824 */ /* 0x001fc600078e00ff */
[----:B------:R-:W-:Y:S01]  /*8100*/  STL [R1+0x774], R210 ;  /* 0x000774d201007387 */ /* 0x000fe20000100800 */
[-C--:B-1----:R-:W-:Y:S01]  /*8110*/  IADD3 R12, P1, R15, R2.reuse, RZ ;  /* 0x000000020f0c7210 */ /* 0x082fe20007f3e0ff */
[----:B------:R-:W-:Y:S01]  /*8120*/  IMAD R6, R3, 0x22, RZ ;  /* 0x0000002203067824 */ /* 0x000fe200078e02ff */
[----:B------:R-:W-:Y:S01]  /*8130*/  IADD3 R16, P3, R5, R2, RZ ;  /* 0x0000000205107210 */ /* 0x000fe20007f7e0ff */
[----:B------:R-:W-:Y:S01]  /*8140*/  STL [R1+0x770], R211 ;  /* 0x000770d301007387 */ /* 0x000fe20000100800 */
[----:B------:R-:W-:Y:S02]  /*8150*/  LEA.HI.X.SX32 R13, R15, R4, 0x1, P1 ;  /* 0x000000040f0d7211 */ /* 0x000fe400008f0eff */
[C---:B---3--:R-:W-:Y:S01]  /*8160*/  IADD3 R18, P2, R17.reuse, R2, RZ ;  /* 0x0000000211127210 */ /* 0x048fe20007f5e0ff */
[----:B------:R-:W-:Y:S01]  /*8170*/  STL [R1+0x76c], R214 ;  /* 0x00076cd601007387 */ /* 0x000fe20000100800 */
[C---:B------:R-:W-:Y:S02]  /*8180*/  IADD3 R12, P1, R0.reuse, R12, RZ ;  /* 0x0000000c000c7210 */ /* 0x040fe40007f3e0ff */
[----:B------:R-:W-:Y:S01]  /*8190*/  LEA.HI.X.SX32 R17, R17, R4, 0x1, P2 ;  /* 0x0000000411117211 */ /* 0x000fe200010f0eff */
[----:B------:R-:W-:Y:S01]  /*81a0*/  STL [R1+0x768], R152 ;  /* 0x0007689801007387 */ /* 0x000fe20000100800 */
[----:B------:R-:W-:Y:S01]  /*81b0*/  IADD3 R18, P2, R0, R18, RZ ;  /* 0x0000001200127210 */ /* 0x000fe20007f5e0ff */
[----:B------:R-:W-:Y:S01]  /*81c0*/  IMAD.X R13, R14, 0x1, R13, P1 ;  /* 0x000000010e0d7824 */ /* 0x000fe200008e060d */
[----:B------:R-:W-:Y:S01]  /*81d0*/  IADD3 R15, P4, R6, R2, RZ ;  /* 0x00000002060f7210 */ /* 0x000fe20007f9e0ff */
[----:B------:R-:W-:Y:S01]  /*81e0*/  STL [R1+0x764], R153 ;  /* 0x0007649901007387 */ /* 0x000fe20000100800 */
[----:B------:R-:W-:Y:S01]  /*81f0*/  LEA.HI.X.SX32 R5, R5, R4, 0x1, P3 ;  /* 0x0000000405057211 */ /* 0x000fe200018f0eff */
[----:B------:R-:W-:Y:S01]  /*8200*/  IMAD.X R19, R14, 0x1, R17, P2 ;  /* 0x000000010e137824 */ /* 0x000fe200010e0611 */
[----:B------:R-:W-:Y:S01]  /*8210*/  IADD3 R16, P1, R0, R16, RZ ;  /* 0x0000001000107210 */ /* 0x000fe20007f3e0ff */
[----:B------:R0:W3:Y:S01]  /*8220*/  LDG.E.U8 R139, desc[UR44][R12.64] ;  /* 0x0000002c0c8b7981 */ /* 0x0000e2000c1e1100 */
[----:B------:R-:W-:-:S03]  /*8230*/  LEA.HI.X.SX32 R6, R6, R4, 0x1, P4 ;  /* 0x0000000406067211 */ /* 0x000fc600020f0eff */
[----:B------:R-:W-:Y:S01]  /*8240*/  IMAD.X R17, R14, 0x1, R5, P1 ;  /* 0x000000010e117824 */ /* 0x000fe200008e0605 */
[----:B------:R-:W3:Y:S04]  /*8250*/  LDG.E.U8 R79, desc[UR44][R18.64] ;  /* 0x0000002c124f7981 */ /* 0x000ee8000c1e1100 */
[----:B------:R-:W-:Y:S01]  /*8260*/  STL [R1+0x760], R156 ;  /* 0x0007609c01007387 */ /* 0x000fe20000100800 */
[----:B0-----:R-:W-:Y:S01]  /*8270*/  IADD3 R12, P2, R0, R15, RZ ;  /* 0x0000000f000c7210 */ /* 0x001fe20007f5e0ff */
[----:B------:R-:W-:Y:S02]  /*8280*/  IMAD R15, R3, 0x23, RZ ;  /* 0x00000023030f7824 */ /* 0x000fe400078e02ff */
[----:B------:R0:W3:Y:S02]  /*8290*/  LDG.E.U8 R77, desc[UR44][R16.64] ;  /* 0x0000002c104d7981 */ /* 0x0000e4000c1e1100 */
[----:B------:R-:W-:-:S02]  /*82a0*/  IMAD.X R13, R14, 0x1, R6, P2 ;  /* 0x000000010e0d7824 */ /* 0x000fc400010e0606 */
[C---:B------:R-:W-:Y:S01]  /*82b0*/  IMAD R5, R3.reuse, 0x25, RZ ;  /* 0x0000002503057824 */ /* 0x040fe200078e02ff */
[----:B------:R-:W-:Y:S04]  /*82c0*/  STL [R1+0x75c], R157 ;  /* 0x00075c9d01007387 */ /* 0x000fe80000100800 */
[----:B------:R1:W3:Y:S01]  /*82d0*/  LDG.E.U8 R75, desc[UR44][R12.64] ;  /* 0x0000002c0c4b7981 */ /* 0x0002e2000c1e1100 */
[----:B0-----:R-:W-:Y:S01]  /*82e0*/  IMAD R17, R3, 0x24, RZ ;  /* 0x0000002403117824 */ /* 0x001fe200078e02ff */
[-C--:B------:R-:W-:Y:S01]  /*82f0*/  IADD3 R16, P3, R5, R2.reuse, RZ ;  /* 0x0000000205107210 */ /* 0x080fe20007f7e0ff */
[----:B------:R-:W-:Y:S01]  /*8300*/  IMAD R6, R3, 0x26, RZ ;  /* 0x0000002603067824 */ /* 0x000fe200078e02ff */
[----:B------:R-:W-:Y:S01]  /*8310*/  STL [R1+0x758], R160 ;  /* 0x000758a001007387 */ /* 0x000fe20000100800 */
[----:B-1----:R-:W-:-:S03]  /*8320*/  IADD3 R12, P1, R15, R2, RZ ;  /* 0x000000020f0c7210 */ /* 0x002fc60007f3e0ff */
[----:B------:R-:W-:Y:S01]  /*8330*/  STL [R1+0x754], R161 ;  /* 0x000754a101007387 */ /* 0x000fe20000100800 */
[----:B------:R-:W-:Y:S02]  /*8340*/  IADD3 R18, P2, R17, R2, RZ ;  /* 0x0000000211127210 */ /* 0x000fe40007f5e0ff */
[----:B------:R-:W-:Y:S01]  /*8350*/  LEA.HI.X.SX32 R13, R15, R4, 0x1, P1 ;  /* 0x000000040f0d7211 */ /* 0x000fe200008f0eff */
[----:B------:R-:W-:Y:S01]  /*8360*/  STL [R1+0x750], R164 ;  /* 0x000750a401007387 */ /* 0x000fe20000100800 */
[C---:B------:R-:W-:Y:S02]  /*8370*/  IADD3 R12, P1, R0.reuse, R12, RZ ;  /* 0x0000000c000c7210 */ /* 0x040fe40007f3e0ff */
[----:B------:R-:W-:Y:S01]  /*8380*/  LEA.HI.X.SX32 R17, R17, R4, 0x1, P2 ;  /* 0x0000000411117211 */ /* 0x000fe200010f0eff */
[----:B------:R-:W-:Y:S01]  /*8390*/  STL [R1+0x74c], R165 ;  /* 0x00074ca501007387 */ /* 0x000fe20000100800 */
[----:B------:R-:W-:Y:S01]  /*83a0*/  IADD3 R18, P2, R0, R18, RZ ;  /* 0x0000001200127210 */ /* 0x000fe20007f5e0ff */
[----:B------:R-:W-:Y:S01]  /*83b0*/  IMAD.X R13, R14, 0x1, R13, P1 ;  /* 0x000000010e0d7824 */ /* 0x000fe200008e060d */
[----:B------:R-:W-:Y:S01]  /*83c0*/  LEA.HI.X.SX32 R5, R5, R4, 0x1, P3 ;  /* 0x0000000405057211 */ /* 0x000fe200018f0eff */
[----:B------:R-:W-:Y:S01]  /*83d0*/  STL [R1+0x748], R168 ;  /* 0x000748a801007387 */ /* 0x000fe20000100800 */
[----:B------:R-:W-:-:S02]  /*83e0*/  IADD3 R16, P1, R0, R16, RZ ;  /* 0x0000001000107210 */ /* 0x000fc40007f3e0ff */
[----:B------:R-:W-:Y:S01]  /*83f0*/  IADD3 R15, P4, R6, R2, RZ ;  /* 0x00000002060f7210 */ /* 0x000fe20007f9e0ff */
[C---:B------:R-:W-:Y:S01]  /*8400*/  IMAD.X R19, R14.reuse, 0x1, R17, P2 ;  /* 0x000000010e137824 */ /* 0x040fe200010e0611 */
[----:B------:R0:W3:Y:S01]  /*8410*/  LDG.E.U8 R73, desc[UR44][R12.64] ;  /* 0x0000002c0c497981 */ /* 0x0000e2000c1e1100 */
[----:B------:R-:W-:Y:S01]  /*8420*/  IMAD.X R17, R14, 0x1, R5, P1 ;  /* 0x000000010e117824 */ /* 0x000fe200008e0605 */
[----:B------:R-:W-:Y:S02]  /*8430*/  LEA.HI.X.SX32 R6, R6, R4, 0x1, P4 ;  /* 0x0000000406067211 */ /* 0x000fe400020f0eff */
[----:B------:R-:W3:Y:S04]  /*8440*/  LDG.E.U8 R71, desc[UR44][R18.64] ;  /* 0x0000002c12477981 */ /* 0x000ee8000c1e1100 */
[----:B------:R1:W3:Y:S01]  /*8450*/  LDG.E.U8 R69, desc[UR44][R16.64] ;  /* 0x0000002c10457981 */ /* 0x0002e2000c1e1100 */
[----:B0-----:R-:W-:-:S03]  /*8460*/  IADD3 R12, P2, R0, R15, RZ ;  /* 0x0000000f000c7210 */ /* 0x001fc60007f5e0ff */
[----:B------:R-:W-:Y:S02]  /*8470*/  STL [R1+0x744], R169 ;  /* 0x000744a901007387 */ /* 0x000fe40000100800 */
[----:B------:R-:W-:Y:S02]  /*8480*/  IMAD.X R13, R14, 0x1, R6, P2 ;  /* 0x000000010e0d7824 */ /* 0x000fe400010e0606 */
[----:B------:R-:W-:Y:S01]  /*8490*/  STL [R1+0x740], R172 ;  /* 0x000740ac01007387 */ /* 0x000fe20000100800 */
[C---:B-1----:R-:W-:Y:S02]  /*84a0*/  IMAD R17, R3.reuse, 0x28, RZ ;  /* 0x0000002803117824 */ /* 0x042fe400078e02ff */
[C---:B------:R-:W-:Y:S01]  /*84b0*/  IMAD R15, R3.reuse, 0x27, RZ ;  /* 0x00000027030f7824 */ /* 0x040fe200078e02ff */
[----:B------:R0:W3:Y:S01]  /*84c0*/  LDG.E.U8 R131, desc[UR44][R12.64] ;  /* 0x0000002c0c837981 */ /* 0x0000e2000c1e1100 */
[----:B------:R-:W-:-:S03]  /*84d0*/  IMAD R5, R3, 0x29, RZ ;  /* 0x0000002903057824 */ /* 0x000fc600078e02ff */
[-C--:B------:R-:W-:Y:S01]  /*84e0*/  IADD3 R16, P1, R15, R2.reuse, RZ ;  /* 0x000000020f107210 */ /* 0x080fe20007f3e0ff */
[----:B------:R-:W-:Y:S01]  /*84f0*/  IMAD R6, R3, 0x2a, RZ ;  /* 0x0000002a03067824 */ /* 0x000fe200078e02ff */
[----:B------:R-:W-:Y:S01]  /*8500*/  STL [R1+0x73c], R173 ;  /* 0x00073cad01007387 */ /* 0x000fe20000100800 */
[----:B0-----:R-:W-:-:S03]  /*8510*/  IADD3 R12, P2, R17, R2, RZ ;  /* 0x00000002110c7210 */ /* 0x001fc60007f5e0ff */
[----:B------:R-:W-:Y:S01]  /*8520*/  STL [R1+0x738], R176 ;  /* 0x000738b001007387 */ /* 0x000fe20000100800 */
[----:B------:R-:W-:-:S03]  /*8530*/  LEA.HI.X.SX32 R13, R17, R4, 0x1, P2 ;  /* 0x00000004110d7211 */ /* 0x000fc600010f0eff */
[----:B------:R-:W-:Y:S01]  /*8540*/  STL [R1+0x734], R177 ;  /* 0x000734b101007387 */ /* 0x000fe20000100800 */
[C---:B------:R-:W-:Y:S02]  /*8550*/  IADD3 R12, P2, R0.reuse, R12, RZ ;  /* 0x0000000c000c7210 */ /* 0x040fe40007f5e0ff */
[----:B------:R-:W-:Y:S01]  /*8560*/  LEA.HI.X.SX32 R15, R15, R4, 0x1, P1 ;  /* 0x000000040f0f7211 */ /* 0x000fe200008f0eff */
[----:B------:R-:W-:Y:S01]  /*8570*/  STL [R1+0x730], R180 ;  /* 0x000730b401007387 */ /* 0x000fe20000100800 */
[----:B------:R-:W-:Y:S01]  /*8580*/  IADD3 R16, P1, R0, R16, RZ ;  /* 0x0000001000107210 */ /* 0x000fe20007f3e0ff */
[C---:B------:R-:W-:Y:S01]  /*8590*/  IMAD.X R13, R14.reuse, 0x1, R13, P2 ;  /* 0x000000010e0d7824 */ /* 0x040fe200010e060d */
[C---:B------:R-:W-:Y:S01]  /*85a0*/  IADD3 R48, P3, R5.reuse, R2, RZ ;  /* 0x0000000205307210 */ /* 0x040fe20007f7e0ff */
[----:B------:R-:W-:Y:S02]  /*85b0*/  STL [R1+0x72c], R181 ;  /* 0x00072cb501007387 */ /* 0x000fe40000100800 */
[----:B------:R-:W-:Y:S01]  /*85c0*/  IMAD.X R17, R14, 0x1, R15, P1 ;  /* 0x000000010e117824 */ /* 0x000fe200008e060f */
[----:B------:R-:W-:Y:S01]  /*85d0*/  LEA.HI.X.SX32 R5, R5, R4, 0x1, P3 ;  /* 0x0000000405057211 */ /* 0x000fe200018f0eff */
[----:B------:R0:W3:Y:S01]  /*85e0*/  LDG.E.U8 R68, desc[UR44][R12.64] ;  /* 0x0000002c0c447981 */ /* 0x0000e2000c1e1100 */
[----:B------:R-:W-:-:S02]  /*85f0*/  IADD3 R48, P1, R0, R48, RZ ;  /* 0x0000003000307210 */ /* 0x000fc40007f3e0ff */
[----:B------:R-:W-:Y:S01]  /*8600*/  IADD3 R56, P4, R6, R2, RZ ;  /* 0x0000000206387210 */ /* 0x000fe20007f9e0ff */
[----:B------:R1:W3:Y:S02]  /*8610*/  LDG.E.U8 R138, desc[UR44][R16.64] ;  /* 0x0000002c108a7981 */ /* 0x0002e4000c1e1100 */
[----:B------:R-:W-:Y:S02]  /*8620*/  IMAD.X R49, R14, 0x1, R5, P1 ;  /* 0x000000010e317824 */ /* 0x000fe400008e0605 */
[----:B------:R-:W-:Y:S01]  /*8630*/  STL [R1+0x728], R184 ;  /* 0x000728b801007387 */ /* 0x000fe20000100800 */
[C---:B0-----:R-:W-:Y:S01]  /*8640*/  IMAD R13, R3.reuse, 0x2b, RZ ;  /* 0x0000002b030d7824 */ /* 0x041fe200078e02ff */
[----:B------:R-:W-:Y:S02]  /*8650*/  LEA.HI.X.SX32 R6, R6, R4, 0x1, P4 ;  /* 0x0000000406067211 */ /* 0x000fe400020f0eff */
[----:B------:R-:W-:Y:S01]  /*8660*/  IADD3 R56, P2, R0, R56, RZ ;  /* 0x0000003800387210 */ /* 0x000fe20007f5e0ff */
[----:B-1----:R-:W-:Y:S01]  /*8670*/  IMAD R17, R3, 0x2c, RZ ;  /* 0x0000002c03117824 */ /* 0x002fe200078e02ff */
[----:B------:R-:W-:Y:S01]  /*8680*/  IADD3 R12, P1, R13, R2, RZ ;  /* 0x000000020d0c7210 */ /* 0x000fe20007f3e0ff */
[----:B------:R-:W-:Y:S01]  /*8690*/  IMAD R5, R3, 0x2d, RZ ;  /* 0x0000002d03057824 */ /* 0x000fe200078e02ff */
[----:B------:R-:W3:Y:S01]  /*86a0*/  LDG.E.U8 R48, desc[UR44][R48.64] ;  /* 0x0000002c30307981 */ /* 0x000ee2000c1e1100 */
[----:B------:R-:W-:Y:S01]  /*86b0*/  IMAD.X R57, R14, 0x1, R6, P2 ;  /* 0x000000010e397824 */ /* 0x000fe200010e0606 */
[----:B------:R-:W-:-:S02]  /*86c0*/  LEA.HI.X.SX32 R13, R13, R4, 0x1, P1 ;  /* 0x000000040d0d7211 */ /* 0x000fc400008f0eff */
[----:B------:R-:W-:Y:S01]  /*86d0*/  IADD3 R18, P2, R17, R2, RZ ;  /* 0x0000000211127210 */ /* 0x000fe20007f5e0ff */
[----:B------:R-:W-:Y:S01]  /*86e0*/  STL [R1+0x724], R185 ;  /* 0x000724b901007387 */ /* 0x000fe20000100800 */
[C---:B------:R-:W-:Y:S01]  /*86f0*/  IADD3 R12, P1, R0.reuse, R12, RZ ;  /* 0x0000000c000c7210 */ /* 0x040fe20007f3e0ff */
[----:B------:R-:W-:Y:S01]  /*8700*/  IMAD R6, R3, 0x2e, RZ ;  /* 0x0000002e03067824 */ /* 0x000fe200078e02ff */
        /* <DEDUP_REMOVED lines=9> */
[----:B------:R0:W3:Y:S01]  /*87a0*/  LDG.E.U8 R47, desc[UR44][R12.64] ;  /* 0x0000002c0c2f7981 */ /* 0x0000e2000c1e1100 */
[----:B------:R-:W-:-:S02]  /*87b0*/  IADD3 R16, P1, R0, R16, RZ ;  /* 0x0000001000107210 */ /* 0x000fc40007f3e0ff */
[----:B------:R-:W-:Y:S01]  /*87c0*/  LEA.HI.X.SX32 R6, R6, R4, 0x1, P4 ;  /* 0x0000000406067211 */ /* 0x000fe200020f0eff */
[----:B------:R-:W3:Y:S04]  /*87d0*/  LDG.E.U8 R39, desc[UR44][R18.64] ;  /* 0x0000002c12277981 */ /* 0x000ee8000c1e1100 */
[----:B------:R-:W-:Y:S01]  /*87e0*/  STL [R1+0x718], R192 ;  /* 0x000718c001007387 */ /* 0x000fe20000100800 */
[----:B0-----:R-:W-:Y:S01]  /*87f0*/  IADD3 R12, P2, R0, R15, RZ ;  /* 0x0000000f000c7210 */ /* 0x001fe20007f5e0ff */
[----:B------:R-:W-:Y:S02]  /*8800*/  IMAD.X R17, R14, 0x1, R5, P1 ;  /* 0x000000010e117824 */ /* 0x000fe400008e0605 */
[----:B------:R-:W-:Y:S01]  /*8810*/  STL [R1+0x714], R193 ;  /* 0x000714c101007387 */ /* 0x000fe20000100800 */
[----:B------:R-:W-:-:S02]  /*8820*/  IMAD R15, R3, 0x2f, RZ ;  /* 0x0000002f030f7824 */ /* 0x000fc400078e02ff */
[----:B------:R-:W-:Y:S01]  /*8830*/  IMAD.X R13, R14, 0x1, R6, P2 ;  /* 0x000000010e0d7824 */ /* 0x000fe200010e0606 */
[----:B------:R0:W3:Y:S04]  /*8840*/  LDG.E.U8 R29, desc[UR44][R16.64] ;  /* 0x0000002c101d7981 */ /* 0x0000e8000c1e1100 */
[----:B------:R1:W3:Y:S01]  /*8850*/  LDG.E.U8 R130, desc[UR44][R12.64] ;  /* 0x0000002c0c827981 */ /* 0x0002e2000c1e1100 */
[----:B------:R-:W-:-:S03]  /*8860*/  IMAD R5, R3, 0x31, RZ ;  /* 0x0000003103057824 */ /* 0x000fc600078e02ff */
[----:B------:R-:W-:Y:S01]  /*8870*/  STL [R1+0x710], R196 ;  /* 0x000710c401007387 */ /* 0x000fe20000100800 */
[----:B0-----:R-:W-:Y:S02]  /*8880*/  IMAD R17, R3, 0x30, RZ ;  /* 0x0000003003117824 */ /* 0x001fe400078e02ff */
[----:B------:R-:W-:Y:S01]  /*8890*/  IMAD.IADD R62, R62, 0x1, R2 ;  /* 0x000000013e3e7824 */ /* 0x000fe200078e0202 */
[----:B------:R-:W3:Y:S01]  /*88a0*/  LDG.E.U8 R56, desc[UR44][R56.64] ;  /* 0x0000002c38387981 */ /* 0x000ee2000c1e1100 */
[-C--:B-1----:R-:W-:Y:S02]  /*88b0*/  IADD3 R12, P1, R15, R2.reuse, RZ ;  /* 0x000000020f0c7210 */ /* 0x082fe40007f3e0ff */
[----:B------:R-:W-:Y:S01]  /*88c0*/  IADD3 R18, P2, R17, R2, RZ ;  /* 0x0000000211127210 */ /* 0x000fe20007f5e0ff */
[----:B------:R-:W-:Y:S01]  /*88d0*/  IMAD R6, R3, 0x32, RZ ;  /* 0x0000003203067824 */ /* 0x000fe200078e02ff */
[----:B------:R-:W-:Y:S01]  /*88e0*/  LEA.HI.X.SX32 R13, R15, R4, 0x1, P1 ;  /* 0x000000040f0d7211 */ /* 0x000fe200008f0eff */
        /* <DEDUP_REMOVED lines=14> */
[----:B------:R-:W-:Y:S04]  /*89d0*/  STL [R1+0x700], R204 ;  /* 0x000700cc01007387 */ /* 0x000fe80000100800 */
[----:B------:R-:W3:Y:S01]  /*89e0*/  LDG.E.U8 R18, desc[UR44][R18.64] ;  /* 0x0000002c12127981 */ /* 0x000ee2000c1e1100 */
        /* <DEDUP_REMOVED lines=20> */
[----:B------:R-:W-:Y:S01]  /*8b30*/  IADD3 R15, P4, R6, R2, RZ ;  /* 0x00000002060f7210 */ /* 0x000fe20007f9e0ff */
[----:B------:R-:W-:Y:S02]  /*8b40*/  STL [R1+0x6ec], R213 ;  /* 0x0006ecd501007387 */ /* 0x000fe40000100800 */
[----:B------:R-:W-:Y:S01]  /*8b50*/  IMAD.X R21, R14, 0x1, R17, P2 ;  /* 0x000000010e157824 */ /* 0x000fe200010e0611 */
[----:B------:R-:W-:Y:S01]  /*8b60*/  LEA.HI.X.SX32 R6, R6, R4, 0x1, P4 ;  /* 0x0000000406067211 */ /* 0x000fe200020f0eff */
[----:B------:R0:W3:Y:S01]  /*8b70*/  LDG.E.U8 R46, desc[UR44][R12.64] ;  /* 0x0000002c0c2e7981 */ /* 0x0000e2000c1e1100 */
[----:B------:R-:W-:-:S03]  /*8b80*/  IADD3 R16, P3, R5, R2, RZ ;  /* 0x0000000205107210 */ /* 0x000fc60007f7e0ff */
[----:B------:R-:W3:Y:S01]  /*8b90*/  LDG.E.U8 R38, desc[UR44][R20.64] ;  /* 0x0000002c14267981 */ /* 0x000ee2000c1e1100 */
[----:B------:R-:W-:-:S03]  /*8ba0*/  LEA.HI.X.SX32 R5, R5, R4, 0x1, P3 ;  /* 0x0000000405057211 */ /* 0x000fc600018f0eff */
[----:B------:R-:W-:Y:S01]  /*8bb0*/  STL [R1+0x6e8], R215 ;  /* 0x0006e8d701007387 */ /* 0x000fe20000100800 */
[C---:B0-----:R-:W-:Y:S02]  /*8bc0*/  IADD3 R12, P2, R0.reuse, R15, RZ ;  /* 0x0000000f000c7210 */ /* 0x041fe40007f5e0ff */
[----:B------:R-:W-:-:S03]  /*8bd0*/  IADD3 R16, P1, R0, R16, RZ ;  /* 0x0000001000107210 */ /* 0x000fc60007f3e0ff */
[C---:B------:R-:W-:Y:S02]  /*8be0*/  IMAD.X R13, R14.reuse, 0x1, R6, P2 ;  /* 0x000000010e0d7824 */ /* 0x040fe400010e0606 */
[C---:B------:R-:W-:Y:S02]  /*8bf0*/  IMAD R6, R3.reuse, 0x37, RZ ;  /* 0x0000003703067824 */ /* 0x040fe400078e02ff */
[----:B------:R-:W-:Y:S01]  /*8c00*/  IMAD.X R17, R14, 0x1, R5, P1 ;  /* 0x000000010e117824 */ /* 0x000fe200008e0605 */
[----:B------:R0:W3:Y:S01]  /*8c10*/  LDG.E.U8 R129, desc[UR44][R12.64] ;  /* 0x0000002c0c817981 */ /* 0x0000e2000c1e1100 */
[----:B------:R-:W-:-:S03]  /*8c20*/  IMAD R15, R3, 0x39, RZ ;  /* 0x00000039030f7824 */ /* 0x000fc600078e02ff */
[----:B------:R1:W3:Y:S01]  /*8c30*/  LDG.E.U8 R28, desc[UR44][R16.64] ;  /* 0x0000002c101c7981 */ /* 0x0002e2000c1e1100 */
[----:B0-----:R-:W-:-:S04]  /*8c40*/  IADD3 R12, P1, R6, R2, RZ ;  /* 0x00000002060c7210 */ /* 0x001fc80007f3e0ff */
[----:B------:R-:W-:Y:S01]  /*8c50*/  LEA.HI.X.SX32 R6, R6, R4, 0x1, P1 ;  /* 0x0000000406067211 */ /* 0x000fe200008f0eff */
[C---:B-1----:R-:W-:Y:S01]  /*8c60*/  IMAD R16, R3.reuse, 0x38, RZ ;  /* 0x0000003803107824 */ /* 0x042fe200078e02ff */
[----:B------:R-:W-:Y:S01]  /*8c70*/  IADD3 R12, P1, R0, R12, RZ ;  /* 0x0000000c000c7210 */ /* 0x000fe20007f3e0ff */
[----:B------:R-:W-:Y:S01]  /*8c80*/  IMAD R5, R3, 0x3a, RZ ;  /* 0x0000003a03057824 */ /* 0x000fe200078e02ff */
[CC--:B------:R-:W-:Y:S02]  /*8c90*/  IADD3 R32, P3, R15.reuse, R2.reuse, RZ ;  /* 0x000000020f207210 */ /* 0x0c0fe40007f7e0ff */
[----:B------:R-:W-:Y:S01]  /*8ca0*/  IADD3 R22, P2, R16, R2, RZ ;  /* 0x0000000210167210 */ /* 0x000fe20007f5e0ff */
[----:B------:R-:W-:Y:S01]  /*8cb0*/  IMAD.X R13, R14, 0x1, R6, P1 ;  /* 0x000000010e0d7824 */ /* 0x000fe200008e0606 */
[----:B------:R-:W-:Y:S02]  /*8cc0*/  LEA.HI.X.SX32 R15, R15, R4, 0x1, P3 ;  /* 0x000000040f0f7211 */ /* 0x000fe400018f0eff */
[----:B------:R-:W-:-:S02]  /*8cd0*/  IADD3 R32, P1, R0, R32, RZ ;  /* 0x0000002000207210 */ /* 0x000fc40007f3e0ff */
[----:B------:R-:W-:Y:S01]  /*8ce0*/  IADD3 R6, P4, R5, R2, RZ ;  /* 0x0000000205067210 */ /* 0x000fe20007f9e0ff */
[----:B------:R0:W3:Y:S01]  /*8cf0*/  LDG.E.U8 R135, desc[UR44][R12.64] ;  /* 0x0000002c0c877981 */ /* 0x0000e2000c1e1100 */
[----:B------:R-:W-:Y:S01]  /*8d00*/  LEA.HI.X.SX32 R16, R16, R4, 0x1, P2 ;  /* 0x0000000410107211 */ /* 0x000fe200010f0eff */
[----:B------:R-:W-:Y:S01]  /*8d10*/  IMAD.X R33, R14, 0x1, R15, P1 ;  /* 0x000000010e217824 */ /* 0x000fe200008e060f */
[C---:B------:R-:W-:Y:S01]  /*8d20*/  IADD3 R22, P2, R0.reuse, R22, RZ ;  /* 0x0000001600167210 */ /* 0x040fe20007f5e0ff */
[----:B------:R-:W-:Y:S01]  /*8d30*/  IMAD R15, R3, 0x3b, RZ ;  /* 0x0000003b030f7824 */ /* 0x000fe200078e02ff */
[----:B------:R-:W-:Y:S01]  /*8d40*/  LEA.HI.X.SX32 R5, R5, R4, 0x1, P4 ;  /* 0x0000000405057211 */ /* 0x000fe200020f0eff */
[----:B------:R-:W-:Y:S01]  /*8d50*/  IMAD R17, R3, 0x3c, RZ ;  /* 0x0000003c03117824 */ /* 0x000fe200078e02ff */
[----:B------:R1:W-:Y:S01]  /*8d60*/  STL [R1+0x7f4], R4 ;  /* 0x0007f40401007387 */ /* 0x0003e20000100800 */
[----:B0-----:R-:W-:Y:S01]  /*8d70*/  IADD3 R12, P1, R0, R6, RZ ;  /* 0x00000006000c7210 */ /* 0x001fe20007f3e0ff */
[C---:B------:R-:W-:Y:S01]  /*8d80*/  IMAD.X R23, R14.reuse, 0x1, R16, P2 ;  /* 0x000000010e177824 */ /* 0x040fe200010e0610 */
[-C--:B------:R-:W-:Y:S01]  /*8d90*/  IADD3 R24, P2, R15, R2.reuse, RZ ;  /* 0x000000020f187210 */ /* 0x080fe20007f5e0ff */
[----:B------:R-:W-:Y:S01]  /*8da0*/  IMAD R6, R3, 0x3e, RZ ;  /* 0x0000003e03067824 */ /* 0x000fe200078e02ff */
[----:B------:R-:W-:Y:S01]  /*8db0*/  IADD3 R20, P3, R17, R2, RZ ;  /* 0x0000000211147210 */ /* 0x000fe20007f7e0ff */
[----:B------:R-:W-:Y:S01]  /*8dc0*/  IMAD.X R13, R14, 0x1, R5, P1 ;  /* 0x000000010e0d7824 */ /* 0x000fe200008e0605 */
[----:B------:R-:W3:Y:S01]  /*8dd0*/  LDG.E.U8 R22, desc[UR44][R22.64] ;  /* 0x0000002c16167981 */ /* 0x000ee2000c1e1100 */
[----:B------:R-:W-:Y:S01]  /*8de0*/  IMAD R5, R3, 0x3d, RZ ;  /* 0x0000003d03057824 */ /* 0x000fe200078e02ff */
[----:B------:R-:W-:-:S02]  /*8df0*/  LEA.HI.X.SX32 R15, R15, R4, 0x1, P2 ;  /* 0x000000040f0f7211 */ /* 0x000fc400010f0eff */
[----:B------:R0:W3:Y:S01]  /*8e00*/  LDG.E.U8 R54, desc[UR44][R12.64] ;  /* 0x0000002c0c367981 */ /* 0x0000e2000c1e1100 */
[----:B------:R-:W-:Y:S02]  /*8e10*/  IADD3 R24, P2, R0, R24, RZ ;  /* 0x0000001800187210 */ /* 0x000fe40007f5e0ff */
[-C--:B------:R-:W-:Y:S01]  /*8e20*/  IADD3 R16, P4, R5, R2.reuse, RZ ;  /* 0x0000000205107210 */ /* 0x080fe20007f9e0ff */
[----:B------:R-:W3:Y:S02]  /*8e30*/  LDG.E.U8 R32, desc[UR44][R32.64] ;  /* 0x0000002c20207981 */ /* 0x000ee4000c1e1100 */
[----:B------:R-:W-:Y:S02]  /*8e40*/  IMAD.X R25, R14, 0x1, R15, P2 ;  /* 0x000000010e197824 */ /* 0x000fe400010e060f */
[----:B------:R-:W3:Y:S01]  /*8e50*/  LDL R9, [R1+0x154] ;  /* 0x0001540001097983 */ /* 0x000ee20000100800 */
[----:B0-----:R-:W-:Y:S02]  /*8e60*/  IADD3 R12, P1, R6, R2, RZ ;  /* 0x00000002060c7210 */ /* 0x001fe40007f3e0ff */
[----:B------:R-:W-:Y:S01]  /*8e70*/  LEA.HI.X.SX32 R13, R17, R4, 0x1, P3 ;  /* 0x00000004110d7211 */ /* 0x000fe200018f0eff */
[----:B------:R-:W3:Y:S01]  /*8e80*/  LDL R8, [R1+0x158] ;  /* 0x0001580001087983 */ /* 0x000ee20000100800 */
[----:B------:R-:W-:-:S02]  /*8e90*/  IADD3 R20, P3, R0, R20, RZ ;  /* 0x0000001400147210 */ /* 0x000fc40007f7e0ff */
[-C--:B------:R-:W-:Y:S01]  /*8ea0*/  LEA.HI.X.SX32 R6, R6, R4.reuse, 0x1, P1 ;  /* 0x0000000406067211 */ /* 0x080fe200008f0eff */
[----:B------:R-:W3:Y:S01]  /*8eb0*/  LDL R7, [R1+0x160] ;  /* 0x0001600001077983 */ /* 0x000ee20000100800 */
[----:B------:R-:W-:Y:S02]  /*8ec0*/  LEA.HI.X.SX32 R5, R5, R4, 0x1, P4 ;  /* 0x0000000405057211 */ /* 0x000fe400020f0eff */
[C---:B------:R-:W-:Y:S01]  /*8ed0*/  IADD3 R16, P2, R0.reuse, R16, RZ ;  /* 0x0000001000107210 */ /* 0x040fe20007f5e0ff */
[----:B------:R-:W-:Y:S01]  /*8ee0*/  IMAD R15, R3, 0x3f, RZ ;  /* 0x0000003f030f7824 */ /* 0x000fe200078e02ff */
[----:B------:R-:W-:Y:S01]  /*8ef0*/  IADD3 R12, P1, R0, R12, RZ ;  /* 0x0000000c000c7210 */ /* 0x000fe20007f3e0ff */
[C---:B------:R-:W-:Y:S01]  /*8f00*/  IMAD.X R21, R14.reuse, 0x1, R13, P3 ;  /* 0x000000010e157824 */ /* 0x040fe200018e060d */
[----:B------:R-:W3:Y:S01]  /*8f10*/  LDG.E.U8 R45, desc[UR44][R24.64] ;  /* 0x0000002c182d7981 */ /* 0x000ee2000c1e1100 */
[C---:B------:R-:W-:Y:S02]  /*8f20*/  IMAD.X R17, R14.reuse, 0x1, R5, P2 ;  /* 0x000000010e117824 */ /* 0x040fe400010e0605 */
[----:B------:R-:W-:Y:S01]  /*8f30*/  IMAD.X R13, R14, 0x1, R6, P1 ;  /* 0x000000010e0d7824 */ /* 0x000fe200008e0606 */
[----:B------:R-:W3:Y:S04]  /*8f40*/  LDG.E.U8 R37, desc[UR44][R20.64] ;  /* 0x0000002c14257981 */ /* 0x000ee8000c1e1100 */
[----:B------:R0:W3:Y:S04]  /*8f50*/  LDG.E.U8 R27, desc[UR44][R16.64] ;  /* 0x0000002c101b7981 */ /* 0x0000e8000c1e1100 */
[----:B------:R4:W3:Y:S04]  /*8f60*/  LDG.E.U8 R128, desc[UR44][R12.64] ;  /* 0x0000002c0c807981 */ /* 0x0008e8000c1e1100 */
[----:B------:R-:W3:Y:S01]  /*8f70*/  LDL R33, [R1+0x150] ;  /* 0x0001500001217983 */ /* 0x000ee20000100800 */
[----:B0-----:R-:W-:-:S03]  /*8f80*/  IADD3 R16, P1, R15, R2, RZ ;  /* 0x000000020f107210 */ /* 0x001fc60007f3e0ff */
[----:B------:R-:W3:Y:S01]  /*8f90*/  LDL R74, [R1+0x16c] ;  /* 0x00016c00014a7983 */ /* 0x000ee20000100800 */
[----:B----4-:R-:W-:Y:S01]  /*8fa0*/  IMAD.SHL.U32 R13, R3, 0x40, RZ ;  /* 0x00000040030d7824 */ /* 0x010fe200078e00ff */
[----:B------:R-:W-:Y:S02]  /*8fb0*/  LEA.HI.X.SX32 R15, R15, R4, 0x1, P1 ;  /* 0x000000040f0f7211 */ /* 0x000fe400008f0eff */
[----:B------:R-:W4:Y:S01]  /*8fc0*/  LDL R78, [R1+0x180] ;  /* 0x00018000014e7983 */ /* 0x000f220000100800 */
[----:B------:R-:W-:Y:S02]  /*8fd0*/  IADD3 R16, P1, R0, R16, RZ ;  /* 0x0000001000107210 */ /* 0x000fe40007f3e0ff */
[----:B------:R-:W-:Y:S01]  /*8fe0*/  IADD3 R12, P2, R13, R2, RZ ;  /* 0x000000020d0c7210 */ /* 0x000fe20007f5e0ff */
[----:B------:R-:W-:Y:S01]  /*8ff0*/  IMAD R6, R3, 0x42, RZ ;  /* 0x0000004203067824 */ /* 0x000fe200078e02ff */
[----:B------:R-:W4:Y:S01]  /*9000*/  LDL R84, [R1+0x188] ;  /* 0x0001880001547983 */ /* 0x000f220000100800 */
[----:B------:R-:W-:Y:S01]  /*9010*/  IMAD.X R17, R14, 0x1, R15, P1 ;  /* 0x000000010e117824 */ /* 0x000fe200008e060f */
[----:B------:R-:W-:-:S02]  /*9020*/  LEA.HI.X.SX32 R13, R13, R4, 0x1, P2 ;  /* 0x000000040d0d7211 */ /* 0x000fc400010f0eff */
[----:B------:R-:W-:Y:S01]  /*9030*/  IADD3 R12, P2, R0, R12, RZ ;  /* 0x0000000c000c7210 */ /* 0x000fe20007f5e0ff */
[----:B------:R-:W-:Y:S01]  /*9040*/  IMAD R5, R3, 0x41, RZ ;  /* 0x0000004103057824 */ /* 0x000fe200078e02ff */
[----:B------:R-:W-:Y:S01]  /*9050*/  IADD3 R15, P4, R6, R2, RZ ;  /* 0x00000002060f7210 */ /* 0x000fe20007f9e0ff */
[----:B------:R0:W4:Y:S02]  /*9060*/  LDG.E.U8 R127, desc[UR44][R16.64] ;  /* 0x0000002c107f7981 */ /* 0x000124000c1e1100 */
[----:B------:R-:W-:Y:S01]  /*9070*/  IMAD.X R13, R14, 0x1, R13, P2 ;  /* 0x000000010e0d7824 */ /* 0x000fe200010e060d */
[----:B------:R-:W-:Y:S01]  /*9080*/  LEA.HI.X.SX32 R6, R6, R4, 0x1, P4 ;  /* 0x0000000406067211 */ /* 0x000fe200020f0eff */
[----:B------:R-:W4:Y:S01]  /*9090*/  LDL R94, [R1+0x1c4] ;  /* 0x0001c400015e7983 */ /* 0x000f220000100800 */
[----:B------:R-:W-:-:S03]  /*90a0*/  IADD3 R20, P3, R5, R2, RZ ;  /* 0x0000000205147210 */ /* 0x000fc60007f7e0ff */
[----:B------:R2:W4:Y:S01]  /*90b0*/  LDG.E.U8 R13, desc[UR44][R12.64] ;  /* 0x0000002c0c0d7981 */ /* 0x000522000c1e1100 */
[C---:B0-----:R-:W-:Y:S02]  /*90c0*/  IADD3 R16, P2, R0.reuse, R15, RZ ;  /* 0x0000000f00107210 */ /* 0x041fe40007f5e0ff */
[----:B------:R-:W-:Y:S01]  /*90d0*/  LEA.HI.X.SX32 R5, R5, R4, 0x1, P3 ;  /* 0x0000000405057211 */ /* 0x000fe200018f0eff */
[----:B------:R-:W4:Y:S01]  /*90e0*/  LDL R96, [R1+0x190] ;  /* 0x0001900001607983 */ /* 0x000f220000100800 */
[----:B------:R-:W-:Y:S01]  /*90f0*/  IADD3 R20, P1, R0, R20, RZ ;  /* 0x0000001400147210 */ /* 0x000fe20007f3e0ff */
[C---:B------:R-:W-:Y:S02]  /*9100*/  IMAD.X R17, R14.reuse, 0x1, R6, P2 ;  /* 0x000000010e117824 */ /* 0x040fe400010e0606 */
[----:B------:R-:W4:Y:S01]  /*9110*/  LDL R104, [R1+0x1cc] ;  /* 0x0001cc0001687983 */ /* 0x000f220000100800 */
[C---:B--2---:R-:W-:Y:S02]  /*9120*/  IMAD R12, R3.reuse, 0x43, RZ ;  /* 0x00000043030c7824 */ /* 0x044fe400078e02ff */
[----:B------:R-:W-:Y:S01]  /*9130*/  IMAD.X R21, R14, 0x1, R5, P1 ;  /* 0x000000010e157824 */ /* 0x000fe200008e0605 */
[----:B------:R0:W2:Y:S01]  /*9140*/  LDG.E.U8 R53, desc[UR44][R16.64] ;  /* 0x0000002c10357981 */ /* 0x0000a2000c1e1100 */
[----:B------:R-:W-:-:S02]  /*9150*/  IMAD R15, R3, 0x44, RZ ;  /* 0x00000044030f7824 */ /* 0x000fc400078e02ff */
[----:B------:R-:W-:Y:S01]  /*9160*/  IMAD R5, R3, 0x45, RZ ;  /* 0x0000004503057824 */ /* 0x000fe200078e02ff */
[----:B------:R1:W2:Y:S04]  /*9170*/  LDG.E.U8 R23, desc[UR44][R20.64] ;  /* 0x0000002c14177981 */ /* 0x0002a8000c1e1100 */
[----:B------:R-:W2:Y:S01]  /*9180*/  LDL R106, [R1+0x1b0] ;  /* 0x0001b000016a7983 */ /* 0x000ea20000100800 */
[CC--:B0-----:R-:W-:Y:S02]  /*9190*/  IADD3 R16, P1, R12.reuse, R2.reuse, RZ ;  /* 0x000000020c107210 */ /* 0x0c1fe40007f3e0ff */
[----:B------:R-:W-:Y:S01]  /*91a0*/  IADD3 R24, P2, R15, R2, RZ ;  /* 0x000000020f187210 */ /* 0x000fe20007f5e0ff */
[----:B------:R-:W2:Y:S01]  /*91b0*/  LDL R116, [R1+0x1b8] ;  /* 0x0001b80001747983 */ /* 0x000ea20000100800 */
[----:B------:R-:W-:-:S02]  /*91c0*/  LEA.HI.X.SX32 R12, R12, R4, 0x1, P1 ;  /* 0x000000040c0c7211 */ /* 0x000fc400008f0eff */
[C---:B------:R-:W-:Y:S01]  /*91d0*/  IADD3 R16, P1, R0.reuse, R16, RZ ;  /* 0x0000001000107210 */ /* 0x040fe20007f3e0ff */
[----:B------:R-:W-:Y:S01]  /*91e0*/  IMAD R6, R3, 0x46, RZ ;  /* 0x0000004603067824 */ /* 0x000fe200078e02ff */
[----:B------:R-:W-:Y:S01]  /*91f0*/  LEA.HI.X.SX32 R15, R15, R4, 0x1, P2 ;  /* 0x000000040f0f7211 */ /* 0x000fe200010f0eff */
[----:B------:R-:W2:Y:S01]  /*9200*/  LDL R118, [R1+0x1d8] ;  /* 0x0001d80001767983 */ /* 0x000ea20000100800 */
[----:B------:R-:W-:Y:S01]  /*9210*/  IADD3 R24, P2, R0, R24, RZ ;  /* 0x0000001800187210 */ /* 0x000fe20007f5e0ff */
[----:B------:R-:W-:Y:S01]  /*9220*/  IMAD.X R17, R14, 0x1, R12, P1 ;  /* 0x000000010e117824 */ /* 0x000fe200008e060c */
[CC--:B-1----:R-:W-:Y:S01]  /*9230*/  IADD3 R20, P3, R5.reuse, R2.reuse, RZ ;  /* 0x0000000205147210 */ /* 0x0c2fe20007f7e0ff */
[----:B------:R-:W2:Y:S01]  /*9240*/  LDL R123, [R1+0x15c] ;  /* 0x00015c00017b7983 */ /* 0x000ea20000100800 */
[----:B------:R-:W-:Y:S01]  /*9250*/  IADD3 R12, P4, R6, R2, RZ ;  /* 0x00000002060c7210 */ /* 0x000fe20007f9e0ff */
[----:B------:R-:W-:Y:S01]  /*9260*/  IMAD.X R25, R14, 0x1, R15, P2 ;  /* 0x000000010e197824 */ /* 0x000fe200010e060f */
[----:B------:R-:W-:Y:S01]  /*9270*/  LEA.HI.X.SX32 R5, R5, R4, 0x1, P3 ;  /* 0x0000000405057211 */ /* 0x000fe200018f0eff */
[----:B------:R0:W2:Y:S01]  /*9280*/  LDG.E.U8 R44, desc[UR44][R16.64] ;  /* 0x0000002c102c7981 */ /* 0x0000a2000c1e1100 */
[----:B------:R-:W-:-:S02]  /*9290*/  IADD3 R20, P1, R0, R20, RZ ;  /* 0x0000001400147210 */ /* 0x000fc40007f3e0ff */
[----:B------:R-:W-:Y:S01]  /*92a0*/  LEA.HI.X.SX32 R6, R6, R4, 0x1, P4 ;  /* 0x0000000406067211 */ /* 0x000fe200020f0eff */
[C---:B------:R-:W-:Y:S01]  /*92b0*/  IMAD R15, R3.reuse, 0x47, RZ ;  /* 0x00000047030f7824 */ /* 0x040fe200078e02ff */
[----:B------:R-:W2:Y:S01]  /*92c0*/  LDG.E.U8 R36, desc[UR44][R24.64] ;  /* 0x0000002c18247981 */ /* 0x000ea2000c1e1100 */
[----:B------:R-:W-:Y:S01]  /*92d0*/  IMAD.X R21, R14, 0x1, R5, P1 ;  /* 0x000000010e157824 */ /* 0x000fe200008e0605 */
[----:B0-----:R-:W-:Y:S01]  /*92e0*/  IADD3 R16, P2, R0, R12, RZ ;  /* 0x0000000c00107210 */ /* 0x001fe20007f5e0ff */
[----:B------:R-:W-:-:S03]  /*92f0*/  IMAD R12, R3, 0x48, RZ ;  /* 0x00000048030c7824 */ /* 0x000fc600078e02ff */
[----:B------:R-:W2:Y:S01]  /*9300*/  LDG.E.U8 R26, desc[UR44][R20.64] ;  /* 0x0000002c141a7981 */ /* 0x000ea2000c1e1100 */
[----:B------:R-:W-:Y:S01]  /*9310*/  IMAD.X R17, R14, 0x1, R6, P2 ;  /* 0x000000010e117824 */ /* 0x000fe200010e0606 */
[----:B------:R-:W-:Y:S01]  /*9320*/  IADD3 R30, P2, R12, R2, RZ ;  /* 0x000000020c1e7210 */ /* 0x000fe20007f5e0ff */
[----:B------:R-:W-:-:S03]  /*9330*/  IMAD R5, R3, 0x49, RZ ;  /* 0x0000004903057824 */ /* 0x000fc600078e02ff */
[----:B------:R0:W2:Y:S01]  /*9340*/  LDG.E.U8 R21, desc[UR44][R16.64] ;  /* 0x0000002c10157981 */ /* 0x0000a2000c1e1100 */
[----:B------:R-:W-:Y:S01]  /*9350*/  IMAD R6, R3, 0x4a, RZ ;  /* 0x0000004a03067824 */ /* 0x000fe200078e02ff */
[----:B------:R-:W-:Y:S02]  /*9360*/  LEA.HI.X.SX32 R12, R12, R4, 0x1, P2 ;  /* 0x000000040c0c7211 */ /* 0x000fe400010f0eff */
[----:B------:R-:W-:Y:S02]  /*9370*/  IADD3 R30, P2, R0, R30, RZ ;  /* 0x0000001e001e7210 */ /* 0x000fe40007f5e0ff */
[----:B0-----:R-:W-:-:S04]  /*9380*/  IADD3 R16, P1, R15, R2, RZ ;  /* 0x000000020f107210 */ /* 0x001fc80007f3e0ff */
[----:B------:R-:W-:Y:S02]  /*9390*/  LEA.HI.X.SX32 R15, R15, R4, 0x1, P1 ;  /* 0x000000040f0f7211 */ /* 0x000fe400008f0eff */
[----:B------:R-:W-:Y:S02]  /*93a0*/  IADD3 R16, P1, R0, R16, RZ ;  /* 0x0000001000107210 */ /* 0x000fe40007f3e0ff */
[CC--:B------:R-:W-:Y:S02]  /*93b0*/  IADD3 R34, P3, R5.reuse, R2.reuse, RZ ;  /* 0x0000000205227210 */ /* 0x0c0fe40007f7e0ff */
[----:B------:R-:W-:Y:S01]  /*93c0*/  IADD3 R24, P4, R6, R2, RZ ;  /* 0x0000000206187210 */ /* 0x000fe20007f9e0ff */
[C---:B------:R-:W-:Y:S01]  /*93d0*/  IMAD.X R17, R14.reuse, 0x1, R15, P1 ;  /* 0x000000010e117824 */ /* 0x040fe200008e060f */
[----:B------:R-:W-:Y:S01]  /*93e0*/  LEA.HI.X.SX32 R5, R5, R4, 0x1, P3 ;  /* 0x0000000405057211 */ /* 0x000fe200018f0eff */
[----:B------:R-:W-:Y:S01]  /*93f0*/  IMAD.X R31, R14, 0x1, R12, P2 ;  /* 0x000000010e1f7824 */ /* 0x000fe200010e060c */
[----:B------:R-:W-:Y:S01]  /*9400*/  IADD3 R34, P1, R0, R34, RZ ;  /* 0x0000002200227210 */ /* 0x000fe20007f3e0ff */
[C---:B------:R-:W-:Y:S01]  /*9410*/  IMAD R12, R3.reuse, 0x4b, RZ ;  /* 0x0000004b030c7824 */ /* 0x040fe200078e02ff */
[----:B------:R-:W-:Y:S01]  /*9420*/  LEA.HI.X.SX32 R6, R6, R4, 0x1, P4 ;  /* 0x0000000406067211 */ /* 0x000fe200020f0eff */
[C---:B------:R-:W-:Y:S01]  /*9430*/  IMAD R15, R3.reuse, 0x4d, RZ ;  /* 0x0000004d030f7824 */ /* 0x040fe200078e02ff */
[----:B------:R-:W-:Y:S01]  /*9440*/  IADD3 R24, P2, R0, R24, RZ ;  /* 0x0000001800187210 */ /* 0x000fe20007f5e0ff */
[----:B------:R-:W-:Y:S01]  /*9450*/  IMAD.X R35, R14, 0x1, R5, P1 ;  /* 0x000000010e237824 */ /* 0x000fe200008e0605 */
[----:B------:R-:W-:Y:S01]  /*9460*/  IADD3 R40, P1, R12, R2, RZ ;  /* 0x000000020c287210 */ /* 0x000fe20007f3e0ff */
[----:B------:R-:W2:Y:S02]  /*9470*/  LDG.E.U8 R17, desc[UR44][R16.64] ;  /* 0x0000002c10117981 */ /* 0x000ea4000c1e1100 */
[----:B------:R-:W-:Y:S01]  /*9480*/  IMAD.X R25, R14, 0x1, R6, P2 ;  /* 0x000000010e197824 */ /* 0x000fe200010e0606 */
[----:B------:R-:W-:Y:S01]  /*9490*/  LEA.HI.X.SX32 R12, R12, R4, 0x1, P1 ;  /* 0x000000040c0c7211 */ /* 0x000fe200008f0eff */
[----:B------:R-:W-:Y:S01]  /*94a0*/  IMAD R5, R3, 0x4e, RZ ;  /* 0x0000004e03057824 */ /* 0x000fe200078e02ff */
[----:B------:R-:W-:Y:S01]  /*94b0*/  IADD3 R40, P1, R0, R40, RZ ;  /* 0x0000002800287210 */ /* 0x000fe20007f3e0ff */
[----:B------:R-:W2:Y:S04]  /*94c0*/  LDG.E.U8 R6, desc[UR44][R34.64] ;  /* 0x0000002c22067981 */ /* 0x000ea8000c1e1100 */
[----:B------:R0:W2:Y:S01]  /*94d0*/  LDG.E.U8 R52, desc[UR44][R24.64] ;  /* 0x0000002c18347981 */ /* 0x0000a2000c1e1100 */
[----:B------:R-:W-:Y:S01]  /*94e0*/  IMAD.X R41, R14, 0x1, R12, P1 ;  /* 0x000000010e297824 */ /* 0x000fe200008e060c */
[----:B------:R-:W-:-:S02]  /*94f0*/  IADD3 R12, P4, R5, R2, RZ ;  /* 0x00000002050c7210 */ /* 0x000fc40007f9e0ff */
[----:B------:R-:W2:Y:S01]  /*9500*/  LDG.E.U8 R30, desc[UR44][R30.64] ;  /* 0x0000002c1e1e7981 */ /* 0x000ea2000c1e1100 */
[----:B0-----:R-:W-:-:S03]  /*9510*/  IADD3 R24, P3, R15, R2, RZ ;  /* 0x000000020f187210 */ /* 0x001fc60007f7e0ff */
[----:B------:R0:W2:Y:S01]  /*9520*/  LDG.E.U8 R43, desc[UR44][R40.64] ;  /* 0x0000002c282b7981 */ /* 0x0000a2000c1e1100 */
[----:B------:R-:W-:Y:S02]  /*9530*/  LEA.HI.X.SX32 R15, R15, R4, 0x1, P3 ;  /* 0x000000040f0f7211 */ /* 0x000fe400018f0eff */
[----:B------:R-:W-:Y:S02]  /*9540*/  IADD3 R24, P1, R0, R24, RZ ;  /* 0x0000001800187210 */ /* 0x000fe40007f3e0ff */
[----:B------:R-:W-:-:S03]  /*9550*/  LEA.HI.X.SX32 R5, R5, R4, 0x1, P4 ;  /* 0x0000000405057211 */ /* 0x000fc600020f0eff */
[----:B------:R-:W-:Y:S01]  /*9560*/  IMAD.X R25, R14, 0x1, R15, P1 ;  /* 0x000000010e197824 */ /* 0x000fe200008e060f */
[----:B0-----:R-:W-:Y:S01]  /*9570*/  IADD3 R40, P1, R0, R12, RZ ;  /* 0x0000000c00287210 */ /* 0x001fe20007f3e0ff */
[C---:B------:R-:W-:Y:S02]  /*9580*/  IMAD R15, R3.reuse, 0x51, RZ ;  /* 0x00000051030f7824 */ /* 0x040fe400078e02ff */
[C---:B------:R-:W-:Y:S02]  /*9590*/  IMAD R16, R3.reuse, 0x4c, RZ ;  /* 0x0000004c03107824 */ /* 0x040fe400078e02ff */
[----:B------:R-:W-:Y:S01]  /*95a0*/  IMAD.X R41, R14, 0x1, R5, P1 ;  /* 0x000000010e297824 */ /* 0x000fe200008e0605 */
[----:B------:R-:W2:Y:S01]  /*95b0*/  LDG.E.U8 R25, desc[UR44][R24.64] ;  /* 0x0000002c18197981 */ /* 0x000ea2000c1e1100 */
[----:B------:R-:W-:Y:S01]  /*95c0*/  IMAD R5, R3, 0x52, RZ ;  /* 0x0000005203057824 */ /* 0x000fe200078e02ff */
[-C--:B------:R-:W-:Y:S02]  /*95d0*/  IADD3 R50, P4, R15, R2.reuse, RZ ;  /* 0x000000020f327210 */ /* 0x080fe40007f9e0ff */
[----:B------:R0:W2:Y:S01]  /*95e0*/  LDG.E.U8 R20, desc[UR44][R40.64] ;  /* 0x0000002c28147981 */ /* 0x0000a2000c1e1100 */
[----:B------:R-:W-:-:S02]  /*95f0*/  IADD3 R34, P2, R16, R2, RZ ;  /* 0x0000000210227210 */ /* 0x000fc40007f5e0ff */
[-C--:B------:R-:W-:Y:S02]  /*9600*/  LEA.HI.X.SX32 R15, R15, R4.reuse, 0x1, P4 ;  /* 0x000000040f0f7211 */ /* 0x080fe400020f0eff */
[----:B------:R-:W-:Y:S02]  /*9610*/  LEA.HI.X.SX32 R16, R16, R4, 0x1, P2 ;  /* 0x0000000410107211 */ /* 0x000fe400010f0eff */
[C---:B0-----:R-:W-:Y:S02]  /*9620*/  IADD3 R40, P1, R5.reuse, R2, RZ ;  /* 0x0000000205287210 */ /* 0x041fe40007f3e0ff */
[C---:B------:R-:W-:Y:S02]  /*9630*/  IADD3 R50, P4, R0.reuse, R50, RZ ;  /* 0x0000003200327210 */ /* 0x040fe40007f9e0ff */
[----:B------:R-:W-:Y:S02]  /*9640*/  LEA.HI.X.SX32 R5, R5, R4, 0x1, P1 ;  /* 0x0000000405057211 */ /* 0x000fe400008f0eff */
[----:B------:R-:W-:-:S02]  /*9650*/  IADD3 R34, P2, R0, R34, RZ ;  /* 0x0000002200227210 */ /* 0x000fc40007f5e0ff */
[----:B------:R-:W-:Y:S01]  /*9660*/  IADD3 R40, P1, R0, R40, RZ ;  /* 0x0000002800287210 */ /* 0x000fe20007f3e0ff */
[C---:B------:R-:W-:Y:S02]  /*9670*/  IMAD.X R51, R14.reuse, 0x1, R15, P4 ;  /* 0x000000010e337824 */ /* 0x040fe400020e060f */
[C---:B------:R-:W-:Y:S02]  /*9680*/  IMAD.X R35, R14.reuse, 0x1, R16, P2 ;  /* 0x000000010e237824 */ /* 0x040fe400010e0610 */
[----:B------:R-:W-:Y:S02]  /*9690*/  IMAD.X R41, R14, 0x1, R5, P1 ;  /* 0x000000010e297824 */ /* 0x000fe400008e0605 */
[C---:B------:R-:W-:Y:S01]  /*96a0*/  IMAD R16, R3.reuse, 0x4f, RZ ;  /* 0x0000004f03107824 */ /* 0x040fe200078e02ff */
[----:B------:R-:W2:Y:S01]  /*96b0*/  LDG.E.U8 R5, desc[UR44][R50.64] ;  /* 0x0000002c32057981 */ /* 0x000ea2000c1e1100 */
[C---:B------:R-:W-:Y:S02]  /*96c0*/  IMAD R12, R3.reuse, 0x50, RZ ;  /* 0x00000050030c7824 */ /* 0x040fe400078e02ff */
[----:B------:R-:W-:Y:S01]  /*96d0*/  IMAD R15, R3, 0x53, RZ ;  /* 0x00000053030f7824 */ /* 0x000fe200078e02ff */
[-C--:B------:R-:W-:Y:S01]  /*96e0*/  IADD3 R60, P2, R16, R2.reuse, RZ ;  /* 0x00000002103c7210 */ /* 0x080fe20007f5e0ff */
[----:B------:R-:W2:Y:S01]  /*96f0*/  LDG.E.U8 R35, desc[UR44][R34.64] ;  /* 0x0000002c22237981 */ /* 0x000ea2000c1e1100 */
[----:B------:R-:W-:-:S03]  /*9700*/  IADD3 R58, P3, R12, R2, RZ ;  /* 0x000000020c3a7210 */ /* 0x000fc60007f7e0ff */
[----:B------:R0:W2:Y:S01]  /*9710*/  LDG.E.U8 R51, desc[UR44][R40.64] ;  /* 0x0000002c28337981 */ /* 0x0000a2000c1e1100 */
[-C--:B------:R-:W-:Y:S02]  /*9720*/  LEA.HI.X.SX32 R16, R16, R4.reuse, 0x1, P2 ;  /* 0x0000000410107211 */ /* 0x080fe400010f0eff */
[----:B------:R-:W-:Y:S01]  /*9730*/  LEA.HI.X.SX32 R12, R12, R4, 0x1, P3 ;  /* 0x000000040c0c7211 */ /* 0x000fe200018f0eff */
[----:B------:R-:W4:Y:S01]  /*9740*/  LDL R50, [R1+0x148] ;  /* 0x0001480001327983 */ /* 0x000f220000100800 */
[----:B0-----:R-:W-:-:S04]  /*9750*/  IADD3 R40, P1, R15, R2, RZ ;  /* 0x000000020f287210 */ /* 0x001fc80007f3e0ff */
[----:B------:R-:W-:Y:S02]  /*9760*/  LEA.HI.X.SX32 R15, R15, R4, 0x1, P1 ;  /* 0x000000040f0f7211 */ /* 0x000fe400008f0eff */
[----:B------:R-:W2:Y:S01]  /*9770*/  LDL R4, [R1+0x14c] ;  /* 0x00014c0001047983 */ /* 0x000ea20000100800 */
[----:B------:R-:W-:-:S05]  /*9780*/  IADD3 R60, P2, R0, R60, RZ ;  /* 0x0000003c003c7210 */ /* 0x000fca0007f5e0ff */
[----:B------:R-:W-:Y:S01]  /*9790*/  IMAD.X R61, R14, 0x1, R16, P2 ;  /* 0x000000010e3d7824 */ /* 0x000fe200010e0610 */
[----:B------:R-:W-:-:S04]  /*97a0*/  IADD3 R58, P3, R0, R58, RZ ;  /* 0x0000003a003a7210 */ /* 0x000fc80007f7e0ff */
[----:B------:R0:W4:Y:S01]  /*97b0*/  LDG.E.U8 R16, desc[UR44][R60.64] ;  /* 0x0000002c3c107981 */ /* 0x000122000c1e1100 */
[----:B------:R-:W-:Y:S01]  /*97c0*/  IADD3 R40, P1, R0, R40, RZ ;  /* 0x0000002800287210 */ /* 0x000fe20007f3e0ff */
[----:B------:R-:W-:Y:S02]  /*97d0*/  IMAD.X R59, R14, 0x1, R12, P3 ;  /* 0x000000010e3b7824 */ /* 0x000fe400018e060c */
[----:B0-----:R-:W-:-:S03]  /*97e0*/  IMAD R60, R3, 0x55, RZ ;  /* 0x00000055033c7824 */ /* 0x001fc600078e02ff */
[----:B------:R0:W4:Y:S01]  /*97f0*/  LDG.E.U8 R31, desc[UR44][R58.64] ;  /* 0x0000002c3a1f7981 */ /* 0x000122000c1e1100 */
[----:B------:R-:W-:Y:S02]  /*9800*/  IMAD.IADD R60, R60, 0x1, R2 ;  /* 0x000000013c3c7824 */ /* 0x000fe400078e0202 */
[----:B------:R-:W-:-:S03]  /*9810*/  IMAD.X R41, R14, 0x1, R15, P1 ;  /* 0x000000010e297824 */ /* 0x000fc600008e060f */
[----:B------:R-:W-:Y:S01]  /*9820*/  IADD3 R60, P1, R0, R60, RZ ;  /* 0x0000003c003c7210 */ /* 0x000fe20007f3e0ff */
[----:B0-----:R-:W-:-:S04]  /*9830*/  IMAD R58, R3, 0x56, RZ ;  /* 0x00000056033a7824 */ /* 0x001fc800078e02ff */
[----:B------:R-:W-:Y:S02]  /*9840*/  IMAD.X R61, R14, 0x1, R70, P1 ;  /* 0x000000010e3d7824 */ /* 0x000fe400008e0646 */
[----:B------:R-:W-:Y:S01]  /*9850*/  IMAD.IADD R58, R58, 0x1, R2 ;  /* 0x000000013a3a7824 */ /* 0x000fe200078e0202 */
[C---:B------:R-:W-:Y:S01]  /*9860*/  IADD3 R62, P2, R0.reuse, R62, RZ ;  /* 0x0000003e003e7210 */ /* 0x040fe20007f5e0ff */
[C---:B------:R-:W-:Y:S01]  /*9870*/  IMAD R12, R3.reuse, 0x57, RZ ;  /* 0x00000057030c7824 */ /* 0x040fe200078e02ff */
[----:B------:R0:W4:Y:S02]  /*9880*/  LDG.E.U8 R24, desc[UR44][R60.64] ;  /* 0x0000002c3c187981 */ /* 0x000124000c1e1100 */
[----:B------:R-:W-:Y:S02]  /*9890*/  IADD3 R58, P3, R0, R58, RZ ;  /* 0x0000003a003a7210 */ /* 0x000fe40007f7e0ff */
[----:B------:R-:W4:Y:S01]  /*98a0*/  LDL R70, [R1+0x164] ;  /* 0x0001640001467983 */ /* 0x000f220000100800 */
[----:B0-----:R-:W-:-:S04]  /*98b0*/  IMAD R60, R3, 0x5b, RZ ;  /* 0x0000005b033c7824 */ /* 0x001fc800078e02ff */
[----:B------:R-:W-:Y:S02]  /*98c0*/  IMAD.IADD R60, R60, 0x1, R2 ;  /* 0x000000013c3c7824 */ /* 0x000fe400078e0202 */
[----:B------:R-:W-:-:S03]  /*98d0*/  IMAD.X R59, R14, 0x1, R65, P3 ;  /* 0x000000010e3b7824 */ /* 0x000fc600018e0641 */
[----:B------:R-:W-:Y:S01]  /*98e0*/  IADD3 R60, P3, R0, R60, RZ ;  /* 0x0000003c003c7210 */ /* 0x000fe20007f7e0ff */
[----:B------:R-:W-:Y:S01]  /*98f0*/  IMAD.IADD R12, R12, 0x1, R2 ;  /* 0x000000010c0c7824 */ /* 0x000fe200078e0202 */
[----:B------:R-:W4:Y:S01]  /*9900*/  LDG.E.U8 R19, desc[UR44][R58.64] ;  /* 0x0000002c3a137981 */ /* 0x000f22000c1e1100 */
[----:B------:R-:W-:-:S03]  /*9910*/  IMAD.X R63, R14, 0x1, R42, P2 ;  /* 0x000000010e3f7824 */ /* 0x000fc600010e062a */
[----:B------:R0:W4:Y:S04]  /*9920*/  LDG.E.U8 R42, desc[UR44][R40.64] ;  /* 0x0000002c282a7981 */ /* 0x000128000c1e1100 */
[----:B------:R1:W4:Y:S01]  /*9930*/  LDG.E.U8 R34, desc[UR44][R62.64] ;  /* 0x0000002c3e227981 */ /* 0x000322000c1e1100 */
[----:B0-----:R-:W-:Y:S01]  /*9940*/  IADD3 R40, P2, R0, R12, RZ ;  /* 0x0000000c00287210 */ /* 0x001fe20007f5e0ff */
[----:B------:R-:W-:-:S04]  /*9950*/  IMAD R12, R3, 0x58, RZ ;  /* 0x00000058030c7824 */ /* 0x000fc800078e02ff */
[----:B------:R-:W-:Y:S02]  /*9960*/  IMAD.X R41, R14, 0x1, R64, P2 ;  /* 0x000000010e297824 */ /* 0x000fe400010e0640 */
[----:B-1----:R-:W-:-:S03]  /*9970*/  IMAD R62, R3, 0x5a, RZ ;  /* 0x0000005a033e7824 */ /* 0x002fc600078e02ff */
[----:B------:R0:W4:Y:S01]  /*9980*/  LDG.E.U8 R15, desc[UR44][R40.64] ;  /* 0x0000002c280f7981 */ /* 0x000122000c1e1100 */
[--C-:B------:R-:W-:Y:S02]  /*9990*/  IMAD.IADD R62, R62, 0x1, R2.reuse ;  /* 0x000000013e3e7824 */ /* 0x100fe400078e0202 */
[----:B0-----:R-:W-:-:S05]  /*99a0*/  IMAD.IADD R40, R12, 0x1, R2 ;  /* 0x000000010c287824 */ /* 0x001fca00078e0202 */
[----:B------:R-:W-:Y:S01]  /*99b0*/  IADD3 R40, P1, R0, R40, RZ ;  /* 0x0000002800287210 */ /* 0x000fe20007f3e0ff */
[----:B------:R-:W-:-:S04]  /*99c0*/  IMAD R64, R3, 0x59, RZ ;  /* 0x0000005903407824 */ /* 0x000fc800078e02ff */
[----:B------:R-:W-:Y:S01]  /*99d0*/  IMAD.X R41, R14, 0x1, R67, P1 ;  /* 0x000000010e297824 */ /* 0x000fe200008e0643 */
[----:B------:R-:W-:Y:S01]  /*99e0*/  IADD3 R62, P1, R0, R62, RZ ;  /* 0x0000003e003e7210 */ /* 0x000fe20007f3e0ff */
[--C-:B------:R-:W-:Y:S02]  /*99f0*/  IMAD.IADD R64, R64, 0x1, R2.reuse ;  /* 0x0000000140407824 */ /* 0x100fe400078e0202 */
[----:B------:R-:W-:Y:S01]  /*9a00*/  IMAD R58, R3, 0x5c, RZ ;  /* 0x0000005c033a7824 */ /* 0x000fe200078e02ff */
[----:B------:R-:W4:Y:S02]  /*9a10*/  LDG.E.U8 R40, desc[UR44][R40.64] ;  /* 0x0000002c28287981 */ /* 0x000f24000c1e1100 */
[----:B------:R-:W-:Y:S01]  /*9a20*/  IADD3 R64, P2, R0, R64, RZ ;  /* 0x0000004000407210 */ /* 0x000fe20007f5e0ff */
[----:B------:R-:W-:-:S04]  /*9a30*/  IMAD.IADD R58, R58, 0x1, R2 ;  /* 0x000000013a3a7824 */ /* 0x000fc800078e0202 */
[----:B------:R-:W-:Y:S02]  /*9a40*/  IMAD.X R65, R14, 0x1, R66, P2 ;  /* 0x000000010e417824 */ /* 0x000fe400010e0642 */
[----:B------:R-:W-:Y:S01]  /*9a50*/  IMAD R66, R3, 0x5e, RZ ;  /* 0x0000005e03427824 */ /* 0x000fe200078e02ff */
[----:B------:R-:W-:Y:S02]  /*9a60*/  IADD3 R58, P2, R0, R58, RZ ;  /* 0x0000003a003a7210 */ /* 0x000fe40007f5e0ff */
[----:B------:R-:W4:Y:S01]  /*9a70*/  LDG.E.U8 R12, desc[UR44][R64.64] ;  /* 0x0000002c400c7981 */ /* 0x000f22000c1e1100 */
[----:B------:R-:W-:Y:S02]  /*9a80*/  IMAD.IADD R66, R66, 0x1, R2 ;  /* 0x0000000142427824 */ /* 0x000fe400078e0202 */
[----:B---3--:R-:W-:-:S03]  /*9a90*/  IMAD.X R59, R14, 0x1, R33, P2 ;  /* 0x000000010e3b7824 */ /* 0x008fc600010e0621 */
[----:B------:R-:W-:Y:S02]  /*9aa0*/  IADD3 R66, P2, R0, R66, RZ ;  /* 0x0000004200427210 */ /* 0x000fe40007f5e0ff */
[----:B------:R0:W3:Y:S03]  /*9ab0*/  LDG.E.U8 R33, desc[UR44][R58.64] ;  /* 0x0000002c3a217981 */ /* 0x0000e6000c1e1100 */
[C---:B------:R-:W-:Y:S02]  /*9ac0*/  IMAD.X R67, R14.reuse, 0x1, R8, P2 ;  /* 0x000000010e437824 */ /* 0x040fe400010e0608 */
[----:B------:R-:W3:Y:S01]  /*9ad0*/  LDL R8, [R1+0x174] ;  /* 0x0001740001087983 */ /* 0x000ee20000100800 */
[----:B--2---:R-:W-:-:S03]  /*9ae0*/  IMAD.X R61, R14, 0x1, R4, P3 ;  /* 0x000000010e3d7824 */ /* 0x004fc600018e0604 */
[----:B------:R-:W2:Y:S04]  /*9af0*/  LDG.E.U8 R66, desc[UR44][R66.64] ;  /* 0x0000002c42427981 */ /* 0x000ea8000c1e1100 */
[----:B------:R-:W2:Y:S01]  /*9b00*/  LDL R4, [R1+0x168] ;  /* 0x0001680001047983 */ /* 0x000ea20000100800 */
[----:B----4-:R-:W-:Y:S02]  /*9b10*/  IMAD.X R63, R14, 0x1, R50, P1 ;  /* 0x000000010e3f7824 */ /* 0x010fe400008e0632 */
[C---:B0-----:R-:W-:Y:S01]  /*9b20*/  IMAD R58, R3.reuse, 0x60, RZ ;  /* 0x00000060033a7824 */ /* 0x041fe200078e02ff */
[----:B------:R-:W4:Y:S04]  /*9b30*/  LDG.E.U8 R41, desc[UR44][R60.64] ;  /* 0x0000002c3c297981 */ /* 0x000f28000c1e1100 */
[----:B------:R0:W4:Y:S02]  /*9b40*/  LDG.E.U8 R50, desc[UR44][R62.64] ;  /* 0x0000002c3e327981 */ /* 0x000124000c1e1100 */
[----:B0-----:R-:W-:-:S04]  /*9b50*/  IMAD R62, R3, 0x5d, RZ ;  /* 0x0000005d033e7824 */ /* 0x001fc800078e02ff */
[----:B------:R-:W-:-:S05]  /*9b60*/  IMAD.IADD R62, R62, 0x1, R2 ;  /* 0x000000013e3e7824 */ /* 0x000fca00078e0202 */
[----:B------:R-:W-:-:S05]  /*9b70*/  IADD3 R62, P1, R0, R62, RZ ;  /* 0x0000003e003e7210 */ /* 0x000fca0007f3e0ff */
[----:B------:R-:W-:Y:S02]  /*9b80*/  IMAD.X R63, R14, 0x1, R9, P1 ;  /* 0x000000010e3f7824 */ /* 0x000fe400008e0609 */
[----:B------:R-:W4:Y:S01]  /*9b90*/  LDL R9, [R1+0x170] ;  /* 0x0001700001097983 */ /* 0x000f220000100800 */
[----:B------:R-:W-:Y:S02]  /*9ba0*/  IMAD R59, R3, 0x62, RZ ;  /* 0x00000062033b7824 */ /* 0x000fe400078e02ff */
[--C-:B------:R-:W-:Y:S01]  /*9bb0*/  IMAD.IADD R58, R58, 0x1, R2.reuse ;  /* 0x000000013a3a7824 */ /* 0x100fe200078e0202 */
[----:B------:R0:W4:Y:S01]  /*9bc0*/  LDG.E.U8 R57, desc[UR44][R62.64] ;  /* 0x0000002c3e397981 */ /* 0x000122000c1e1100 */
[----:B------:R-:W-:-:S03]  /*9bd0*/  IMAD.IADD R59, R59, 0x1, R2 ;  /* 0x000000013b3b7824 */ /* 0x000fc600078e0202 */
[C---:B------:R-:W-:Y:S02]  /*9be0*/  IADD3 R58, P1, R0.reuse, R58, RZ ;  /* 0x0000003a003a7210 */ /* 0x040fe40007f3e0ff */
[----:B0-----:R-:W-:-:S03]  /*9bf0*/  IADD3 R62, P2, R0, R59, RZ ;  /* 0x0000003b003e7210 */ /* 0x001fc60007f5e0ff */
[----:B------:R-:W-:Y:S02]  /*9c00*/  IMAD.X R59, R14, 0x1, R7, P1 ;  /* 0x000000010e3b7824 */ /* 0x000fe400008e0607 */
[----:B------:R-:W4:Y:S01]  /*9c10*/  LDL R7, [R1+0x178] ;  /* 0x0001780001077983 */ /* 0x000f220000100800 */
[C---:B------:R-:W-:Y:S02]  /*9c20*/  IMAD R60, R3.reuse, 0x61, RZ ;  /* 0x00000061033c7824 */ /* 0x040fe400078e02ff */
[----:B------:R-:W-:Y:S01]  /*9c30*/  IMAD R64, R3, 0x63, RZ ;  /* 0x0000006303407824 */ /* 0x000fe200078e02ff */
[----:B------:R0:W4:Y:S01]  /*9c40*/  LDG.E.U8 R67, desc[UR44][R58.64] ;  /* 0x0000002c3a437981 */ /* 0x000122000c1e1100 */
[----:B------:R-:W-:-:S05]  /*9c50*/  IMAD.IADD R60, R60, 0x1, R2 ;  /* 0x000000013c3c7824 */ /* 0x000fca00078e0202 */
[----:B------:R-:W-:Y:S01]  /*9c60*/  IADD3 R60, P3, R0, R60, RZ ;  /* 0x0000003c003c7210 */ /* 0x000fe20007f7e0ff */
[----:B------:R-:W-:-:S04]  /*9c70*/  IMAD.IADD R64, R64, 0x1, R2 ;  /* 0x0000000140407824 */ /* 0x000fc800078e0202 */
[----:B------:R-:W-:Y:S01]  /*9c80*/  IMAD.X R61, R14, 0x1, R70, P3 ;  /* 0x000000010e3d7824 */ /* 0x000fe200018e0646 */
[----:B------:R-:W-:-:S04]  /*9c90*/  IADD3 R64, P1, R0, R64, RZ ;  /* 0x0000004000407210 */ /* 0x000fc80007f3e0ff */
[----:B------:R1:W4:Y:S01]  /*9ca0*/  LDG.E.U8 R70, desc[UR44][R60.64] ;  /* 0x0000002c3c467981 */ /* 0x000322000c1e1100 */
[----:B------:R-:W-:Y:S02]  /*9cb0*/  IMAD.X R65, R14, 0x1, R74, P1 ;  /* 0x000000010e417824 */ /* 0x000fe400008e064a */
[C---:B0-----:R-:W-:Y:S02]  /*9cc0*/  IMAD R58, R3.reuse, 0x66, RZ ;  /* 0x00000066033a7824 */ /* 0x041fe400078e02ff */
[C---:B------:R-:W-:Y:S01]  /*9cd0*/  IMAD R59, R3.reuse, 0x68, RZ ;  /* 0x00000068033b7824 */ /* 0x040fe200078e02ff */
[----:B------:R-:W4:Y:S01]  /*9ce0*/  LDG.E.U8 R74, desc[UR44][R64.64] ;  /* 0x0000002c404a7981 */ /* 0x000f22000c1e1100 */
[----:B-1----:R-:W-:-:S04]  /*9cf0*/  IMAD R60, R3, 0x65, RZ ;  /* 0x00000065033c7824 */ /* 0x002fc800078e02ff */
[----:B------:R-:W-:-:S05]  /*9d00*/  IMAD.IADD R60, R60, 0x1, R2 ;  /* 0x000000013c3c7824 */ /* 0x000fca00078e0202 */
[----:B------:R-:W-:Y:S01]  /*9d10*/  IADD3 R60, P1, R0, R60, RZ ;  /* 0x0000003c003c7210 */ /* 0x000fe20007f3e0ff */
[--C-:B------:R-:W-:Y:S02]  /*9d20*/  IMAD.IADD R58, R58, 0x1, R2.reuse ;  /* 0x000000013a3a7824 */ /* 0x100fe400078e0202 */
[----:B------:R-:W-:-:S03]  /*9d30*/  IMAD.IADD R59, R59, 0x1, R2 ;  /* 0x000000013b3b7824 */ /* 0x000fc600078e0202 */
[----:B------:R-:W-:Y:S01]  /*9d40*/  IADD3 R58, P3, R0, R58, RZ ;  /* 0x0000003a003a7210 */ /* 0x000fe20007f7e0ff */
[C---:B---3--:R-:W-:Y:S02]  /*9d50*/  IMAD.X R61, R14.reuse, 0x1, R8, P1 ;  /* 0x000000010e3d7824 */ /* 0x048fe400008e0608 */
[----:B------:R-:W3:Y:S01]  /*9d60*/  LDL R8, [R1+0x1a4] ;  /* 0x0001a40001087983 */ /* 0x000ee20000100800 */
[----:B--2---:R-:W-:-:S03]  /*9d70*/  IMAD.X R63, R14, 0x1, R4, P2 ;  /* 0x000000010e3f7824 */ /* 0x004fc600010e0604 */
[----:B------:R-:W2:Y:S04]  /*9d80*/  LDL R4, [R1+0x184] ;  /* 0x0001840001047983 */ /* 0x000ea80000100800 */
[----:B------:R0:W3:Y:S02]  /*9d90*/  LDG.E.U8 R72, desc[UR44][R62.64] ;  /* 0x0000002c3e487981 */ /* 0x0000e4000c1e1100 */
[----:B0-----:R-:W-:-:S04]  /*9da0*/  IMAD R62, R3, 0x64, RZ ;  /* 0x00000064033e7824 */ /* 0x001fc800078e02ff */
[----:B------:R-:W-:-:S05]  /*9db0*/  IMAD.IADD R62, R62, 0x1, R2 ;  /* 0x000000013e3e7824 */ /* 0x000fca00078e0202 */
[----:B------:R-:W-:-:S05]  /*9dc0*/  IADD3 R62, P2, R0, R62, RZ ;  /* 0x0000003e003e7210 */ /* 0x000fca0007f5e0ff */
[----:B----4-:R-:W-:Y:S02]  /*9dd0*/  IMAD.X R63, R14, 0x1, R9, P2 ;  /* 0x000000010e3f7824 */ /* 0x010fe400010e0609 */
[----:B------:R-:W4:Y:S01]  /*9de0*/  LDL R9, [R1+0x1a0] ;  /* 0x0001a00001097983 */ /* 0x000f220000100800 */
[----:B------:R-:W-:-:S03]  /*9df0*/  IADD3 R64, P2, R0, R59, RZ ;  /* 0x0000003b00407210 */ /* 0x000fc60007f5e0ff */
[----:B------:R0:W4:Y:S01]  /*9e00*/  LDG.E.U8 R76, desc[UR44][R62.64] ;  /* 0x0000002c3e4c7981 */ /* 0x000122000c1e1100 */
[----:B------:R-:W-:-:S03]  /*9e10*/  IMAD.X R59, R14, 0x1, R7, P3 ;  /* 0x000000010e3b7824 */ /* 0x000fc600018e0607 */
[----:B------:R-:W4:Y:S01]  /*9e20*/  LDL R7, [R1+0x1c0] ;  /* 0x0001c00001077983 */ /* 0x000f220000100800 */
[----:B------:R-:W-:-:S03]  /*9e30*/  IMAD.X R65, R14, 0x1, R78, P2 ;  /* 0x000000010e417824 */ /* 0x000fc600010e064e */
[----:B------:R1:W4:Y:S04]  /*9e40*/  LDG.E.U8 R80, desc[UR44][R58.64] ;  /* 0x0000002c3a507981 */ /* 0x000328000c1e1100 */
[----:B------:R1:W4:Y:S01]  /*9e50*/  LDG.E.U8 R82, desc[UR44][R64.64] ;  /* 0x0000002c40527981 */ /* 0x000322000c1e1100 */
[----:B0-----:R-:W-:-:S03]  /*9e60*/  IMAD R62, R3, 0x6a, RZ ;  /* 0x0000006a033e7824 */ /* 0x001fc600078e02ff */
[----:B------:R0:W4:Y:S01]  /*9e70*/  LDG.E.U8 R78, desc[UR44][R60.64] ;  /* 0x0000002c3c4e7981 */ /* 0x000122000c1e1100 */
[----:B-1----:R-:W-:-:S04]  /*9e80*/  IMAD R58, R3, 0x69, RZ ;  /* 0x00000069033a7824 */ /* 0x002fc800078e02ff */
[----:B------:R-:W-:-:S05]  /*9e90*/  IMAD.IADD R64, R58, 0x1, R2 ;  /* 0x000000013a407824 */ /* 0x000fca00078e0202 */
[----:B------:R-:W-:Y:S01]  /*9ea0*/  IADD3 R64, P1, R0, R64, RZ ;  /* 0x0000004000407210 */ /* 0x000fe20007f3e0ff */
[C---:B0-----:R-:W-:Y:S02]  /*9eb0*/  IMAD R60, R3.reuse, 0x70, RZ ;  /* 0x00000070033c7824 */ /* 0x041fe400078e02ff */
[C---:B------:R-:W-:Y:S02]  /*9ec0*/  IMAD R58, R3.reuse, 0x71, RZ ;  /* 0x00000071033a7824 */ /* 0x040fe400078e02ff */
[--C-:B------:R-:W-:Y:S02]  /*9ed0*/  IMAD.IADD R60, R60, 0x1, R2.reuse ;  /* 0x000000013c3c7824 */ /* 0x100fe400078e0202 */
[--C-:B------:R-:W-:Y:S02]  /*9ee0*/  IMAD.IADD R62, R62, 0x1, R2.reuse ;  /* 0x000000013e3e7824 */ /* 0x100fe400078e0202 */
[----:B------:R-:W-:Y:S02]  /*9ef0*/  IMAD R59, R3, 0x78, RZ ;  /* 0x00000078033b7824 */ /* 0x000fe400078e02ff */
[--C-:B------:R-:W-:Y:S01]  /*9f00*/  IMAD.IADD R58, R58, 0x1, R2.reuse ;  /* 0x000000013a3a7824 */ /* 0x100fe200078e0202 */
[----:B------:R-:W-:Y:S01]  /*9f10*/  IADD3 R62, P2, R0, R62, RZ ;  /* 0x0000003e003e7210 */ /* 0x000fe20007f5e0ff */
[----:B------:R-:W-:-:S03]  /*9f20*/  IMAD.IADD R59, R59, 0x1, R2 ;  /* 0x000000013b3b7824 */ /* 0x000fc600078e0202 */
[----:B------:R-:W-:Y:S01]  /*9f30*/  IADD3 R58, P3, R0, R58, RZ ;  /* 0x0000003a003a7210 */ /* 0x000fe20007f7e0ff */
[----:B------:R-:W-:-:S05]  /*9f40*/  IMAD.X R63, R14, 0x1, R84, P2 ;  /* 0x000000010e3f7824 */ /* 0x000fca00010e0654 */
[----:B------:R-:W4:Y:S01]  /*9f50*/  LDG.E.U8 R86, desc[UR44][R62.64] ;  /* 0x0000002c3e567981 */ /* 0x000f22000c1e1100 */
[----:B--2---:R-:W-:-:S03]  /*9f60*/  IMAD.X R65, R14, 0x1, R4, P1 ;  /* 0x000000010e417824 */ /* 0x004fc600008e0604 */
[----:B------:R-:W2:Y:S01]  /*9f70*/  LDL R4, [R1+0x18c] ;  /* 0x00018c0001047983 */ /* 0x000ea20000100800 */
[----:B------:R-:W-:-:S03]  /*9f80*/  IADD3 R60, P1, R0, R60, RZ ;  /* 0x0000003c003c7210 */ /* 0x000fc60007f3e0ff */
[----:B------:R0:W2:Y:S02]  /*9f90*/  LDG.E.U8 R84, desc[UR44][R64.64] ;  /* 0x0000002c40547981 */ /* 0x0000a4000c1e1100 */
[----:B0-----:R-:W-:Y:S01]  /*9fa0*/  IADD3 R64, P2, R0, R59, RZ ;  /* 0x0000003b00407210 */ /* 0x001fe20007f5e0ff */
[----:B---3--:R-:W-:Y:S02]  /*9fb0*/  IMAD.X R59, R14, 0x1, R8, P3 ;  /* 0x000000010e3b7824 */ /* 0x008fe400018e0608 */
[----:B------:R-:W3:Y:S01]  /*9fc0*/  LDL R8, [R1+0x1c8] ;  /* 0x0001c80001087983 */ /* 0x000ee20000100800 */
[----:B------:R-:W-:-:S03]  /*9fd0*/  IMAD R62, R3, 0x6b, RZ ;  /* 0x0000006b033e7824 */ /* 0x000fc600078e02ff */
[----:B------:R0:W3:Y:S01]  /*9fe0*/  LDG.E.U8 R90, desc[UR44][R58.64] ;  /* 0x0000002c3a5a7981 */ /* 0x0000e2000c1e1100 */
[----:B----4-:R-:W-:-:S03]  /*9ff0*/  IMAD.X R61, R14, 0x1, R9, P1 ;  /* 0x000000010e3d7824 */ /* 0x010fc600008e0609 */
[----:B------:R-:W4:Y:S01]  /*a000*/  LDL R9, [R1+0x1a8] ;  /* 0x0001a80001097983 */ /* 0x000f220000100800 */
[----:B------:R-:W-:-:S03]  /*a010*/  IMAD.X R65, R14, 0x1, R7, P2 ;  /* 0x000000010e417824 */ /* 0x000fc600010e0607 */
[----:B------:R-:W4:Y:S04]  /*a020*/  LDG.E.U8 R88, desc[UR44][R60.64] ;  /* 0x0000002c3c587981 */ /* 0x000f28000c1e1100 */
[----:B------:R-:W4:Y:S01]  /*a030*/  LDL R7, [R1+0x1ac] ;  /* 0x0001ac0001077983 */ /* 0x000f220000100800 */
[----:B------:R-:W-:Y:S02]  /*a040*/  IMAD.IADD R62, R62, 0x1, R2 ;  /* 0x000000013e3e7824 */ /* 0x000fe400078e0202 */
[C---:B0-----:R-:W-:Y:S01]  /*a050*/  IMAD R58, R3.reuse, 0x79, RZ ;  /* 0x00000079033a7824 */ /* 0x041fe200078e02ff */
[----:B------:R0:W4:Y:S02]  /*a060*/  LDG.E.U8 R92, desc[UR44][R64.64] ;  /* 0x0000002c405c7981 */ /* 0x000124000c1e1100 */
[----:B------:R-:W-:Y:S01]  /*a070*/  IADD3 R62, P1, R0, R62, RZ ;  /* 0x0000003e003e7210 */ /* 0x000fe20007f3e0ff */
[----:B------:R-:W-:-:S02]  /*a080*/  IMAD R59, R3, 0x7a, RZ ;  /* 0x0000007a033b7824 */ /* 0x000fc400078e02ff */
[----:B0-----:R-:W-:Y:S02]  /*a090*/  IMAD.IADD R64, R58, 0x1, R2 ;  /* 0x000000013a407824 */ /* 0x001fe400078e0202 */
[----:B------:R-:W-:-:S03]  /*a0a0*/  IMAD R58, R3, 0x72, RZ ;  /* 0x00000072033a7824 */ /* 0x000fc600078e02ff */
[----:B------:R-:W-:Y:S01]  /*a0b0*/  IADD3 R64, P2, R0, R64, RZ ;  /* 0x0000004000407210 */ /* 0x000fe20007f5e0ff */
[--C-:B------:R-:W-:Y:S02]  /*a0c0*/  IMAD.IADD R58, R58, 0x1, R2.reuse ;  /* 0x000000013a3a7824 */ /* 0x100fe400078e0202 */
[----:B------:R-:W-:Y:S02]  /*a0d0*/  IMAD.IADD R59, R59, 0x1, R2 ;  /* 0x000000013b3b7824 */ /* 0x000fe400078e0202 */
[----:B------:R-:W-:Y:S01]  /*a0e0*/  IMAD.X R65, R14, 0x1, R94, P2 ;  /* 0x000000010e417824 */ /* 0x000fe200010e065e */
[----:B------:R-:W-:-:S04]  /*a0f0*/  IADD3 R58, P3, R0, R58, RZ ;  /* 0x0000003a003a7210 */ /* 0x000fc80007f7e0ff */
[----:B------:R0:W4:Y:S01]  /*a100*/  LDG.E.U8 R94, desc[UR44][R64.64] ;  /* 0x0000002c405e7981 */ /* 0x000122000c1e1100 */
[----:B--2---:R-:W-:-:S03]  /*a110*/  IMAD.X R63, R14, 0x1, R4, P1 ;  /* 0x000000010e3f7824 */ /* 0x004fc600008e0604 */
[----:B------:R-:W2:Y:S01]  /*a120*/  LDL R4, [R1+0x194] ;  /* 0x0001940001047983 */ /* 0x000ea20000100800 */
[----:B0-----:R-:W-:-:S05]  /*a130*/  IADD3 R64, P1, R0, R59, RZ ;  /* 0x0000003b00407210 */ /* 0x001fca0007f3e0ff */
[C---:B---3--:R-:W-:Y:S02]  /*a140*/  IMAD.X R65, R14.reuse, 0x1, R8, P1 ;  /* 0x000000010e417824 */ /* 0x048fe400008e0608 */
[----:B------:R-:W-:Y:S01]  /*a150*/  IMAD R60, R3, 0x6c, RZ ;  /* 0x0000006c033c7824 */ /* 0x000fe200078e02ff */
[----:B------:R-:W3:Y:S04]  /*a160*/  LDL R8, [R1+0x198] ;  /* 0x0001980001087983 */ /* 0x000ee80000100800 */
[----:B------:R-:W3:Y:S01]  /*a170*/  LDG.E.U8 R102, desc[UR44][R64.64] ;  /* 0x0000002c40667981 */ /* 0x000ee2000c1e1100 */
[----:B----4-:R-:W-:-:S03]  /*a180*/  IMAD.X R59, R14, 0x1, R9, P3 ;  /* 0x000000010e3b7824 */ /* 0x010fc600018e0609 */
[----:B------:R-:W4:Y:S04]  /*a190*/  LDL R9, [R1+0x1d0] ;  /* 0x0001d00001097983 */ /* 0x000f280000100800 */
[----:B------:R0:W3:Y:S02]  /*a1a0*/  LDG.E.U8 R100, desc[UR44][R58.64] ;  /* 0x0000002c3a647981 */ /* 0x0000e4000c1e1100 */
[----:B0-----:R-:W-:-:S04]  /*a1b0*/  IMAD R58, R3, 0x73, RZ ;  /* 0x00000073033a7824 */ /* 0x001fc800078e02ff */
[----:B------:R-:W-:-:S05]  /*a1c0*/  IMAD.IADD R64, R58, 0x1, R2 ;  /* 0x000000013a407824 */ /* 0x000fca00078e0202 */
[----:B------:R-:W-:-:S05]  /*a1d0*/  IADD3 R64, P1, R0, R64, RZ ;  /* 0x0000004000407210 */ /* 0x000fca0007f3e0ff */
[----:B------:R-:W-:Y:S02]  /*a1e0*/  IMAD.X R65, R14, 0x1, R7, P1 ;  /* 0x000000010e417824 */ /* 0x000fe400008e0607 */
[----:B------:R-:W3:Y:S01]  /*a1f0*/  LDL R7, [R1+0x1b4] ;  /* 0x0001b40001077983 */ /* 0x000ee20000100800 */
[----:B------:R-:W-:-:S05]  /*a200*/  IMAD.IADD R60, R60, 0x1, R2 ;  /* 0x000000013c3c7824 */ /* 0x000fca00078e0202 */
[----:B------:R-:W-:-:S05]  /*a210*/  IADD3 R60, P2, R0, R60, RZ ;  /* 0x0000003c003c7210 */ /* 0x000fca0007f5e0ff */
[----:B------:R-:W-:Y:S02]  /*a220*/  IMAD.X R61, R14, 0x1, R96, P2 ;  /* 0x000000010e3d7824 */ /* 0x000fe400010e0660 */
[----:B------:R-:W3:Y:S04]  /*a230*/  LDG.E.U8 R96, desc[UR44][R62.64] ;  /* 0x0000002c3e607981 */ /* 0x000ee8000c1e1100 */
[----:B------:R0:W3:Y:S02]  /*a240*/  LDG.E.U8 R98, desc[UR44][R60.64] ;  /* 0x0000002c3c627981 */ /* 0x0000e4000c1e1100 */
[----:B0-----:R-:W-:-:S04]  /*a250*/  IMAD R60, R3, 0x6d, RZ ;  /* 0x0000006d033c7824 */ /* 0x001fc800078e02ff */
[----:B------:R-:W-:-:S05]  /*a260*/  IMAD.IADD R60, R60, 0x1, R2 ;  /* 0x000000013c3c7824 */ /* 0x000fca00078e0202 */
[----:B------:R-:W-:Y:S01]  /*a270*/  IADD3 R60, P1, R0, R60, RZ ;  /* 0x0000003c003c7210 */ /* 0x000fe20007f3e0ff */
[C---:B------:R-:W-:Y:S02]  /*a280*/  IMAD R62, R3.reuse, 0x7b, RZ ;  /* 0x0000007b033e7824 */ /* 0x040fe400078e02ff */
[C---:B------:R-:W-:Y:S02]  /*a290*/  IMAD R58, R3.reuse, 0x74, RZ ;  /* 0x00000074033a7824 */ /* 0x040fe400078e02ff */
[--C-:B------:R-:W-:Y:S02]  /*a2a0*/  IMAD.IADD R62, R62, 0x1, R2.reuse ;  /* 0x000000013e3e7824 */ /* 0x100fe400078e0202 */
[----:B------:R-:W-:Y:S02]  /*a2b0*/  IMAD R59, R3, 0x7c, RZ ;  /* 0x0000007c033b7824 */ /* 0x000fe400078e02ff */
[--C-:B------:R-:W-:Y:S01]  /*a2c0*/  IMAD.IADD R58, R58, 0x1, R2.reuse ;  /* 0x000000013a3a7824 */ /* 0x100fe200078e0202 */
[----:B------:R-:W-:Y:S01]  /*a2d0*/  IADD3 R62, P3, R0, R62, RZ ;  /* 0x0000003e003e7210 */ /* 0x000fe20007f7e0ff */
[----:B------:R-:W-:-:S03]  /*a2e0*/  IMAD.IADD R59, R59, 0x1, R2 ;  /* 0x000000013b3b7824 */ /* 0x000fc600078e0202 */
[----:B------:R-:W-:Y:S01]  /*a2f0*/  IADD3 R58, P2, R0, R58, RZ ;  /* 0x0000003a003a7210 */ /* 0x000fe20007f5e0ff */
[----:B------:R-:W-:Y:S02]  /*a300*/  IMAD.X R63, R14, 0x1, R104, P3 ;  /* 0x000000010e3f7824 */ /* 0x000fe400018e0668 */
[----:B------:R0:W3:Y:S02]  /*a310*/  LDG.E.U8 R104, desc[UR44][R64.64] ;  /* 0x0000002c40687981 */ /* 0x0000e4000c1e1100 */
[----:B0-----:R-:W-:Y:S01]  /*a320*/  IADD3 R64, P3, R0, R59, RZ ;  /* 0x0000003b00407210 */ /* 0x001fe20007f7e0ff */
[----:B------:R-:W-:Y:S02]  /*a330*/  IMAD.X R59, R14, 0x1, R106, P2 ;  /* 0x000000010e3b7824 */ /* 0x000fe400010e066a */
[----:B------:R0:W3:Y:S04]  /*a340*/  LDG.E.U8 R106, desc[UR44][R62.64] ;  /* 0x0000002c3e6a7981 */ /* 0x0000e8000c1e1100 */
[----:B------:R1:W3:Y:S01]  /*a350*/  LDG.E.U8 R110, desc[UR44][R58.64] ;  /* 0x0000002c3a6e7981 */ /* 0x0002e2000c1e1100 */
[----:B0-----:R-:W-:-:S04]  /*a360*/  IMAD R62, R3, 0x75, RZ ;  /* 0x00000075033e7824 */ /* 0x001fc800078e02ff */
[----:B------:R-:W-:-:S05]  /*a370*/  IMAD.IADD R62, R62, 0x1, R2 ;  /* 0x000000013e3e7824 */ /* 0x000fca00078e0202 */
[----:B------:R-:W-:Y:S01]  /*a380*/  IADD3 R62, P2, R0, R62, RZ ;  /* 0x0000003e003e7210 */ /* 0x000fe20007f5e0ff */
[C---:B--2---:R-:W-:Y:S02]  /*a390*/  IMAD.X R61, R14.reuse, 0x1, R4, P1 ;  /* 0x000000010e3d7824 */ /* 0x044fe400008e0604 */
[----:B------:R-:W2:Y:S01]  /*a3a0*/  LDL R4, [R1+0x1d4] ;  /* 0x0001d40001047983 */ /* 0x000ea20000100800 */
[----:B----4-:R-:W-:-:S03]  /*a3b0*/  IMAD.X R65, R14, 0x1, R9, P3 ;  /* 0x000000010e417824 */ /* 0x010fc600018e0609 */
[----:B------:R0:W4:Y:S04]  /*a3c0*/  LDG.E.U8 R108, desc[UR44][R60.64] ;  /* 0x0000002c3c6c7981 */ /* 0x000128000c1e1100 */
[----:B------:R-:W4:Y:S01]  /*a3d0*/  LDL R9, [R1+0x17c] ;  /* 0x00017c0001097983 */ /* 0x000f220000100800 */
[----:B-1----:R-:W-:-:S03]  /*a3e0*/  IMAD R58, R3, 0x6e, RZ ;  /* 0x0000006e033a7824 */ /* 0x002fc600078e02ff */
[----:B------:R1:W4:Y:S01]  /*a3f0*/  LDG.E.U8 R112, desc[UR44][R64.64] ;  /* 0x0000002c40707981 */ /* 0x000322000c1e1100 */
[----:B---3--:R-:W-:-:S03]  /*a400*/  IMAD.X R63, R14, 0x1, R7, P2 ;  /* 0x000000010e3f7824 */ /* 0x008fc600010e0607 */
[----:B------:R-:W3:Y:S01]  /*a410*/  LDL R7, [R1+0x1bc] ;  /* 0x0001bc0001077983 */ /* 0x000ee20000100800 */
[C---:B0-----:R-:W-:Y:S02]  /*a420*/  IMAD R60, R3.reuse, 0x7d, RZ ;  /* 0x0000007d033c7824 */ /* 0x041fe400078e02ff */
[--C-:B-1----:R-:W-:Y:S02]  /*a430*/  IMAD.IADD R64, R58, 0x1, R2.reuse ;  /* 0x000000013a407824 */ /* 0x102fe400078e0202 */
[--C-:B------:R-:W-:Y:S02]  /*a440*/  IMAD.IADD R60, R60, 0x1, R2.reuse ;  /* 0x000000013c3c7824 */ /* 0x100fe400078e0202 */
[C---:B------:R-:W-:Y:S01]  /*a450*/  IMAD R59, R3.reuse, 0x76, RZ ;  /* 0x00000076033b7824 */ /* 0x040fe200078e02ff */
[C---:B------:R-:W-:Y:S01]  /*a460*/  IADD3 R64, P1, R0.reuse, R64, RZ ;  /* 0x0000004000407210 */ /* 0x040fe20007f3e0ff */
[----:B------:R-:W-:Y:S01]  /*a470*/  IMAD R61, R3, 0x7e, RZ ;  /* 0x0000007e033d7824 */ /* 0x000fe200078e02ff */
[----:B------:R-:W-:Y:S01]  /*a480*/  IADD3 R60, P3, R0, R60, RZ ;  /* 0x0000003c003c7210 */ /* 0x000fe20007f7e0ff */
[----:B------:R-:W-:-:S02]  /*a490*/  IMAD.IADD R58, R59, 0x1, R2 ;  /* 0x000000013b3a7824 */ /* 0x000fc400078e0202 */
[----:B------:R-:W-:Y:S02]  /*a4a0*/  IMAD.IADD R59, R61, 0x1, R2 ;  /* 0x000000013d3b7824 */ /* 0x000fe400078e0202 */
[----:B------:R-:W-:Y:S02]  /*a4b0*/  IMAD.X R65, R14, 0x1, R8, P1 ;  /* 0x000000010e417824 */ /* 0x000fe400008e0608 */
[----:B------:R-:W3:Y:S01]  /*a4c0*/  LDL R8, [R1+0x19c] ;  /* 0x00019c0001087983 */ /* 0x000ee20000100800 */
[----:B------:R-:W-:-:S03]  /*a4d0*/  IADD3 R58, P1, R0, R58, RZ ;  /* 0x0000003a003a7210 */ /* 0x000fc60007f3e0ff */
[----:B------:R0:W3:Y:S02]  /*a4e0*/  LDG.E.U8 R114, desc[UR44][R64.64] ;  /* 0x0000002c40727981 */ /* 0x0000e4000c1e1100 */
[----:B0-----:R-:W-:Y:S01]  /*a4f0*/  IADD3 R64, P2, R0, R59, RZ ;  /* 0x0000003b00407210 */ /* 0x001fe20007f5e0ff */
[C---:B------:R-:W-:Y:S02]  /*a500*/  IMAD.X R59, R14.reuse, 0x1, R116, P1 ;  /* 0x000000010e3b7824 */ /* 0x040fe400008e0674 */
[----:B------:R-:W3:Y:S02]  /*a510*/  LDG.E.U8 R116, desc[UR44][R62.64] ;  /* 0x0000002c3e747981 */ /* 0x000ee4000c1e1100 */
[----:B------:R-:W-:Y:S02]  /*a520*/  IMAD.X R65, R14, 0x1, R118, P2 ;  /* 0x000000010e417824 */ /* 0x000fe400010e0676 */
[----:B------:R0:W3:Y:S04]  /*a530*/  LDG.E.U8 R120, desc[UR44][R58.64] ;  /* 0x0000002c3a787981 */ /* 0x0000e8000c1e1100 */
[----:B------:R1:W3:Y:S01]  /*a540*/  LDG.E.U8 R122, desc[UR44][R64.64] ;  /* 0x0000002c407a7981 */ /* 0x0002e2000c1e1100 */
[----:B0-----:R-:W-:-:S02]  /*a550*/  IMAD R58, R3, 0x5f, RZ ;  /* 0x0000005f033a7824 */ /* 0x001fc400078e02ff */
[C---:B------:R-:W-:Y:S02]  /*a560*/  IMAD R62, R3.reuse, 0x67, RZ ;  /* 0x00000067033e7824 */ /* 0x040fe400078e02ff */
[--C-:B-1----:R-:W-:Y:S02]  /*a570*/  IMAD.IADD R64, R58, 0x1, R2.reuse ;  /* 0x000000013a407824 */ /* 0x102fe400078e0202 */
[C---:B------:R-:W-:Y:S02]  /*a580*/  IMAD R58, R3.reuse, 0x77, RZ ;  /* 0x00000077033a7824 */ /* 0x040fe400078e02ff */
[--C-:B------:R-:W-:Y:S01]  /*a590*/  IMAD.IADD R62, R62, 0x1, R2.reuse ;  /* 0x000000013e3e7824 */ /* 0x100fe200078e0202 */
[----:B------:R-:W-:Y:S01]  /*a5a0*/  IADD3 R64, P1, R0, R64, RZ ;  /* 0x0000004000407210 */ /* 0x000fe20007f3e0ff */
[----:B------:R-:W-:Y:S02]  /*a5b0*/  IMAD R59, R3, 0x7f, RZ ;  /* 0x0000007f033b7824 */ /* 0x000fe400078e02ff */
[----:B------:R-:W-:Y:S01]  /*a5c0*/  IMAD.IADD R58, R58, 0x1, R2 ;  /* 0x000000013a3a7824 */ /* 0x000fe200078e0202 */
[----:B------:R-:W-:Y:S01]  /*a5d0*/  IADD3 R62, P2, R0, R62, RZ ;  /* 0x0000003e003e7210 */ /* 0x000fe20007f5e0ff */
[----:B------:R-:W-:-:S02]  /*a5e0*/  IMAD.X R65, R14, 0x1, R123, P1 ;  /* 0x000000010e417824 */ /* 0x000fc400008e067b */
[----:B------:R-:W-:-:S03]  /*a5f0*/  IMAD.IADD R59, R59, 0x1, R2 ;  /* 0x000000013b3b7824 */ /* 0x000fc600078e0202 */
[----:B------:R0:W3:Y:S01]  /*a600*/  LDG.E.U8 R123, desc[UR44][R64.64] ;  /* 0x0000002c407b7981 */ /* 0x0000e2000c1e1100 */
[----:B--2---:R-:W-:-:S03]  /*a610*/  IMAD.X R61, R14, 0x1, R4, P3 ;  /* 0x000000010e3d7824 */ /* 0x004fc600018e0604 */
[----:B------:R-:W2:Y:S01]  /*a620*/  LDL R4, [R1+0x1dc] ;  /* 0x0001dc0001047983 */ /* 0x000ea20000100800 */
[----:B------:R-:W-:-:S03]  /*a630*/  IADD3 R58, P3, R0, R58, RZ ;  /* 0x0000003a003a7210 */ /* 0x000fc60007f7e0ff */
[----:B------:R1:W-:Y:S04]  /*a640*/  STL [R1+0x7f8], R3 ;  /* 0x0007f80301007387 */ /* 0x0003e80000100800 */
[----:B------:R-:W-:Y:S04]  /*a650*/  STL [R1+0x7fc], R2 ;  /* 0x0007fc0201007387 */ /* 0x000fe80000100800 */
[----:B------:R1:W-:Y:S04]  /*a660*/  STL [R1+0x800], R0 ;  /* 0x0008000001007387 */ /* 0x0003e80000100800 */
[----:B------:R1:W2:Y:S01]  /*a670*/  LDG.E.U8 R118, desc[UR44][R60.64] ;  /* 0x0000002c3c767981 */ /* 0x0002a2000c1e1100 */
[----:B----4-:R-:W-:Y:S01]  /*a680*/  IMAD.X R63, R14, 0x1, R9, P2 ;  /* 0x000000010e3f7824 */ /* 0x010fe200010e0609 */
[----:B0-----:R-:W-:Y:S01]  /*a690*/  IADD3 R64, P2, R0, R59, RZ ;  /* 0x0000003b00407210 */ /* 0x001fe20007f5e0ff */
[----:B-1----:R-:W-:Y:S01]  /*a6a0*/  IMAD R60, R3, 0x6f, RZ ;  /* 0x0000006f033c7824 */ /* 0x002fe200078e02ff */
[----:B------:R-:W4:Y:S04]  /*a6b0*/  LDL R9, [R1+0x1f0] ;  /* 0x0001f00001097983 */ /* 0x000f280000100800 */
[----:B------:R-:W4:Y:S01]  /*a6c0*/  LDG.E.U8 R62, desc[UR44][R62.64] ;  /* 0x0000002c3e3e7981 */ /* 0x000f22000c1e1100 */
[----:B---3--:R-:W-:-:S03]  /*a6d0*/  IMAD.X R59, R14, 0x1, R7, P3 ;  /* 0x000000010e3b7824 */ /* 0x008fc600018e0607 */
[----:B------:R-:W3:Y:S04]  /*a6e0*/  LDL R3, [R1+0x200] ;  /* 0x0002000001037983 */ /* 0x000ee80000100800 */
[----:B------:R-:W4:Y:S01]  /*a6f0*/  LDL R7, [R1+0x1e4] ;  /* 0x0001e40001077983 */ /* 0x000f220000100800 */
[----:B------:R-:W-:-:S03]  /*a700*/  IMAD.IADD R60, R60, 0x1, R2 ;  /* 0x000000013c3c7824 */ /* 0x000fc600078e0202 */
[----:B------:R-:W3:Y:S02]  /*a710*/  LDG.E.U8 R58, desc[UR44][R58.64] ;  /* 0x0000002c3a3a7981 */ /* 0x000ee4000c1e1100 */
[----:B------:R-:W-:Y:S02]  /*a720*/  IADD3 R60, P1, R0, R60, RZ ;  /* 0x0000003c003c7210 */ /* 0x000fe40007f3e0ff */
[----:B------:R-:W3:Y:S03]  /*a730*/  LDL R0, [R1+0x1e0] ;  /* 0x0001e00001007983 */ /* 0x000ee60000100800 */
[C---:B------:R-:W-:Y:S01]  /*a740*/  IMAD.X R61, R14.reuse, 0x1, R8, P1 ;  /* 0x000000010e3d7824 */ /* 0x040fe200008e0608 */
[----:B------:R-:W3:Y:S04]  /*a750*/  LDL R2, [R1+0x1e8] ;  /* 0x0001e80001027983 */ /* 0x000ee80000100800 */
[----:B------:R-:W3:Y:S04]  /*a760*/  LDG.E.U8 R60, desc[UR44][R60.64] ;  /* 0x0000002c3c3c7981 */ /* 0x000ee8000c1e1100 */
[----:B------:R-:W3:Y:S01]  /*a770*/  LDL R8, [R1+0x1f4] ;  /* 0x0001f40001087983 */ /* 0x000ee20000100800 */
[----:B--2---:R-:W-:-:S05]  /*a780*/  IMAD.X R65, R14, 0x1, R4, P2 ;  /* 0x000000010e417824 */ /* 0x004fca00010e0604 */
[----:B------:R-:W2:Y:S01]  /*a790*/  LDG.E.U8 R64, desc[UR44][R64.64] ;  /* 0x0000002c40407981 */ /* 0x000ea2000c1e1100 */
[----:B------:R-:W0:Y:S02]  /*a7a0*/  S2R R4, SR_TID.X ;  /* 0x0000000000047919 */ /* 0x000e240000002100 */
[C---:B0-----:R-:W-:Y:S01]  /*a7b0*/  LOP3.LUT R221, R4.reuse, 0x7f, RZ, 0xc0, !PT ;  /* 0x0000007f04dd7812 */ /* 0x041fe200078ec0ff */
[----:B------:R-:W-:Y:S01]  /*a7c0*/  BAR.SYNC.DEFER_BLOCKING 0x0 ;  /* 0x0000000000007b1d */ /* 0x000fe20000010000 */
[----:B------:R-:W-:-:S04]  /*a7d0*/  LOP3.LUT R215, R4, 0x7f, RZ, 0xc0, !PT ;  /* 0x0000007f04d77812 */ /* 0x000fc800078ec0ff */
[----:B------:R-:W-:Y:S01]  /*a7e0*/  LOP3.LUT R215, R215, 0x10, RZ, 0x3c, !PT ;  /* 0x00000010d7d77812 */ /* 0x000fe200078e3cff */
[----:B------:R-:W2:Y:S04]  /*a7f0*/  LDL R4, [R1+0x20c] ;  /* 0x00020c0001047983 */ /* 0x000ea80000100800 */
[----:B------:R0:W-:Y:S04]  /*a800*/  STS.U8 [R221+UR19+0x6c00], R40 ;  /* 0x006c0028dd007988 */ /* 0x0001e80008000013 */
[----:B------:R1:W-:Y:S04]  /*a810*/  STS.U8 [R221+UR19+0x6800], R31 ;  /* 0x0068001fdd007988 */ /* 0x0003e80008000013 */
[----:B0-----:R-:W2:Y:S04]  /*a820*/  LDL R40, [R1+0x1ec] ;  /* 0x0001ec0001287983 */ /* 0x001ea80000100800 */
[----:B-1----:R-:W2:Y:S04]  /*a830*/  LDL R31, [R1+0x1fc] ;  /* 0x0001fc00011f7983 */ /* 0x002ea80000100800 */
[----:B------:R0:W-:Y:S04]  /*a840*/  STS.U8 [R221+UR19+0x5800], R18 ;  /* 0x00580012dd007988 */ /* 0x0001e80008000013 */
[----:B------:R1:W-:Y:S04]  /*a850*/  STS.U8 [R221+UR19+0x6400], R30 ;  /* 0x0064001edd007988 */ /* 0x0003e80008000013 */
[----:B0-----:R-:W2:Y:S04]  /*a860*/  LDL R18, [R1+0x1f8] ;  /* 0x0001f80001127983 */ /* 0x001ea80000100800 */
[----:B-1----:R-:W2:Y:S04]  /*a870*/  LDL R30, [R1+0x204] ;  /* 0x00020400011e7983 */ /* 0x002ea80000100800 */
[----:B------:R-:W-:Y:S04]  /*a880*/  STS.U8 [R221+UR19+0x4000], R126 ;  /* 0x0040007edd007988 */ /* 0x000fe80008000013 */
        /* <DEDUP_REMOVED lines=22> */
[----:B------:R4:W-:Y:S04]  /*a9f0*/  STS.U8 [R215+UR19+0x6c80], R12 ;  /* 0x006c800cd7007988 */ /* 0x0009e80008000013 */
[----:B------:R-:W-:Y:S01]  /*aa00*/  STL [R1+0x804], R11 ;  /* 0x0008040b01007387 */ /* 0x000fe20000100800 */
[----:B----4-:R-:W-:-:S03]  /*aa10*/  IADD3 R12, P2, R7, UR4, RZ ;  /* 0x00000004070c7c10 */ /* 0x010fc6000ff5e0ff */
[----:B------:R-:W4:Y:S01]  /*aa20*/  LDL R7, [R1+0x208] ;  /* 0x0002080001077983 */ /* 0x000f220000100800 */
[C---:B------:R-:W-:Y:S02]  /*aa30*/  LOP3.LUT R218, R221.reuse, 0x20, RZ, 0x3c, !PT ;  /* 0x00000020ddda7812 */ /* 0x040fe400078e3cff */
[C---:B------:R-:W-:Y:S01]  /*aa40*/  LOP3.LUT R217, R221.reuse, 0x30, RZ, 0x3c, !PT ;  /* 0x00000030ddd97812 */ /* 0x040fe200078e3cff */
[----:B------:R-:W-:Y:S01]  /*aa50*/  STS.U8 [R215+UR19+0x7080], R70 ;  /* 0x00708046d7007988 */ /* 0x000fe20008000013 */
[C---:B------:R-:W-:Y:S02]  /*aa60*/  LOP3.LUT R216, R221.reuse, 0x40, RZ, 0x3c, !PT ;  /* 0x00000040ddd87812 */ /* 0x040fe400078e3cff */
[C---:B------:R-:W-:Y:S01]  /*aa70*/  LOP3.LUT R23, R221.reuse, 0x50, RZ, 0x3c, !PT ;  /* 0x00000050dd177812 */ /* 0x040fe200078e3cff */
[----:B------:R-:W-:Y:S01]  /*aa80*/  STS.U8 [R215+UR19+0x7480], R84 ;  /* 0x00748054d7007988 */ /* 0x000fe20008000013 */
[----:B------:R-:W-:-:S03]  /*aa90*/  LOP3.LUT R22, R221, 0x60, RZ, 0x3c, !PT ;  /* 0x00000060dd167812 */ /* 0x000fc600078e3cff */
        /* <DEDUP_REMOVED lines=67> */
[----:B------:R-:W-:Y:S01]  /*aed0*/  STS.U8 [R22+UR19+0x4300], R136 ;  /* 0x0043008816007988 */ /* 0x000fe20008000013 */
[----:B0-----:R-:W-:-:S03]  /*aee0*/  LOP3.LUT R20, R221, 0x70, RZ, 0x3c, !PT ;  /* 0x00000070dd147812 */ /* 0x001fc600078e3cff */
        /* <DEDUP_REMOVED lines=27> */
[----:B---3--:R-:W-:Y:S04]  /*b0a0*/  STS.U8 [R20+UR19+0x7780], R60 ;  /* 0x0077803c14007988 */ /* 0x008fe80008000013 */
[----:B------:R-:W-:Y:S04]  /*b0b0*/  STS.U8 [R20+UR19+0x7b80], R58 ;  /* 0x007b803a14007988 */ /* 0x000fe80008000013 */
[----:B--2---:R0:W-:Y:S01]  /*b0c0*/  STS.U8 [R20+UR19+0x7f80], R64 ;  /* 0x007f804014007988 */ /* 0x0041e20008000013 */
[----:B------:R1:W-:Y:S06]  /*b0d0*/  MEMBAR.ALL.CTA ;  /* 0x0000000000007992 */ /* 0x0003ec0000008000 */
[----:B-1----:R-:W1:Y:S01]  /*b0e0*/  FENCE.VIEW.ASYNC.S ;  /* 0x00000000000073c6 */ /* 0x002e620000000000 */
[----:B------:R-:W-:-:S02]  /*b0f0*/  USHF.R.S32.HI UR7, URZ, 0x1f, UR4 ;  /* 0x0000001f3f077899 */ /* 0x000fc40008011404 */
[----:B------:R-:W-:Y:S01]  /*b100*/  IADD3 R14, P1, R11, UR4, RZ ;  /* 0x000000040b0e7c10 */ /* 0x000fe2000ff3e0ff */
[----:B0-----:R-:W2:Y:S01]  /*b110*/  LDL R20, [R1+0x214] ;  /* 0x0002140001147983 */ /* 0x001ea20000100800 */
[----:B-1----:R-:W-:Y:S02]  /*b120*/  BAR.SYNC.DEFER_BLOCKING 0x0 ;  /* 0x0000000000007b1d */ /* 0x002fe40000010000 */
[----:B------:R-:W-:Y:S02]  /*b130*/  IADD3.X R15, R10, UR7, RZ, P1, !PT ;  /* 0x000000070a0f7c10 */ /* 0x000fe40008ffe4ff */
[----:B------:R-:W-:Y:S02]  /*b140*/  IADD3 R16, P1, R40, UR4, RZ ;  /* 0x0000000428107c10 */ /* 0x000fe4000ff3e0ff */
[----:B------:R-:W-:Y:S01]  /*b150*/  IADD3.X R13, R0, UR7, RZ, P2, !PT ;  /* 0x00000007000d7c10 */ /* 0x000fe200097fe4ff */
[----:B------:R0:W-:Y:S01]  /*b160*/  STL [R1+0x808], R10 ;  /* 0x0008080a01007387 */ /* 0x0001e20000100800 */
[----:B------:R-:W-:-:S03]  /*b170*/  IADD3.X R17, R2, UR7, RZ, P1, !PT ;  /* 0x0000000702117c10 */ /* 0x000fc60008ffe4ff */
[----:B------:R-:W3:Y:S04]  /*b180*/  LDL R0, [R1+0x21c] ;  /* 0x00021c0001007983 */ /* 0x000ee80000100800 */
[----:B------:R-:W3:Y:S04]  /*b190*/  LDL R19, [R1+0x210] ;  /* 0x0002100001137983 */ /* 0x000ee80000100800 */
[----:B------:R-:W3:Y:S04]  /*b1a0*/  LDL R2, [R1+0x218] ;  /* 0x0002180001027983 */ /* 0x000ee80000100800 */
[----:B------:R1:W3:Y:S04]  /*b1b0*/  LDG.E.U8 R219, desc[UR44][R14.64] ;  /* 0x0000002c0edb7981 */ /* 0x0002e8000c1e1100 */
[----:B------:R4:W3:Y:S04]  /*b1c0*/  LDG.E.U8 R235, desc[UR44][R12.64] ;  /* 0x0000002c0ceb7981 */ /* 0x0008e8000c1e1100 */
[----:B------:R0:W3:Y:S01]  /*b1d0*/  LDG.E.U8 R22, desc[UR44][R16.64] ;  /* 0x0000002c10167981 */ /* 0x0000e2000c1e1100 */
[----:B-1----:R-:W-:-:S03]  /*b1e0*/  IADD3 R14, P2, R8, UR4, RZ ;  /* 0x00000004080e7c10 */ /* 0x002fc6000ff5e0ff */
[----:B------:R-:W3:Y:S01]  /*b1f0*/  LDL R8, [R1+0x224] ;  /* 0x0002240001087983 */ /* 0x000ee20000100800 */
[----:B----4-:R-:W-:Y:S02]  /*b200*/  IADD3 R12, P1, R31, UR4, RZ ;  /* 0x000000041f0c7c10 */ /* 0x010fe4000ff3e0ff */
[----:B------:R-:W-:Y:S01]  /*b210*/  IADD3.X R15, R9, UR7, RZ, P2, !PT ;  /* 0x00000007090f7c10 */ /* 0x000fe200097fe4ff */
[----:B------:R-:W4:Y:S01]  /*b220*/  LDL R6, [R1+0x220] ;  /* 0x0002200001067983 */ /* 0x000f220000100800 */
[----:B0-----:R-:W-:Y:S02]  /*b230*/  IADD3 R16, P2, R30, UR4, RZ ;  /* 0x000000041e107c10 */ /* 0x001fe4000ff5e0ff */
[----:B------:R-:W-:Y:S01]  /*b240*/  IADD3.X R13, R18, UR7, RZ, P1, !PT ;  /* 0x00000007120d7c10 */ /* 0x000fe20008ffe4ff */
[----:B------:R-:W4:Y:S01]  /*b250*/  LDL R11, [R1+0x238] ;  /* 0x00023800010b7983 */ /* 0x000f220000100800 */
[----:B------:R-:W-:-:S03]  /*b260*/  IADD3.X R17, R3, UR7, RZ, P2, !PT ;  /* 0x0000000703117c10 */ /* 0x000fc600097fe4ff */
[----:B------:R-:W4:Y:S04]  /*b270*/  LDL R18, [R1+0x23c] ;  /* 0x00023c0001127983 */ /* 0x000f280000100800 */
[----:B------:R-:W4:Y:S04]  /*b280*/  LDG.E.U8 R159, desc[UR44][R12.64] ;  /* 0x0000002c0c9f7981 */ /* 0x000f28000c1e1100 */
[----:B------:R-:W4:Y:S04]  /*b290*/  LDG.E.U8 R187, desc[UR44][R16.64] ;  /* 0x0000002c10bb7981 */ /* 0x000f28000c1e1100 */
[----:B------:R0:W4:Y:S04]  /*b2a0*/  LDG.E.U8 R21, desc[UR44][R14.64] ;  /* 0x0000002c0e157981 */ /* 0x000128000c1e1100 */
[----:B------:R-:W4:Y:S04]  /*b2b0*/  LDL R9, [R1+0x234] ;  /* 0x0002340001097983 */ /* 0x000f280000100800 */
[----:B------:R-:W4:Y:S01]  /*b2c0*/  LDL R5, [R1+0x230] ;  /* 0x0002300001057983 */ /* 0x000f220000100800 */
[----:B0-----:R-:W-:-:S03]  /*b2d0*/  IADD3 R14, P1, R4, UR4, RZ ;  /* 0x00000004040e7c10 */ /* 0x001fc6000ff3e0ff */
[----:B------:R-:W4:Y:S01]  /*b2e0*/  LDL R3, [R1+0x244] ;  /* 0x0002440001037983 */ /* 0x000f220000100800 */
[----:B------:R-:W-:-:S03]  /*b2f0*/  IADD3.X R15, R7, UR7, RZ, P1, !PT ;  /* 0x00000007070f7c10 */ /* 0x000fc60008ffe4ff */
[----:B------:R-:W4:Y:S04]  /*b300*/  LDL R10, [R1+0x24c] ;  /* 0x00024c00010a7983 */ /* 0x000f280000100800 */
[----:B------:R0:W4:Y:S04]  /*b310*/  LDG.E.U8 R152, desc[UR44][R14.64] ;  /* 0x0000002c0e987981 */ /* 0x000128000c1e1100 */
[----:B------:R-:W4:Y:S01]  /*b320*/  LDL R4, [R1+0x240] ;  /* 0x0002400001047983 */ /* 0x000f220000100800 */
[----:B--2---:R-:W-:Y:S02]  /*b330*/  IADD3 R12, P2, R20, UR4, RZ ;  /* 0x00000004140c7c10 */ /* 0x004fe4000ff5e0ff */
[----:B---3--:R-:W-:-:S02]  /*b340*/  IADD3 R16, P1, R0, UR4, RZ ;  /* 0x0000000400107c10 */ /* 0x008fc4000ff3e0ff */
[----:B------:R-:W-:Y:S02]  /*b350*/  IADD3.X R13, R19, UR7, RZ, P2, !PT ;  /* 0x00000007130d7c10 */ /* 0x000fe400097fe4ff */
[----:B------:R-:W-:-:S03]  /*b360*/  IADD3.X R17, R2, UR7, RZ, P1, !PT ;  /* 0x0000000702117c10 */ /* 0x000fc60008ffe4ff */
[----:B------:R-:W2:Y:S04]  /*b370*/  LDG.E.U8 R180, desc[UR44][R12.64] ;  /* 0x0000002c0cb47981 */ /* 0x000ea8000c1e1100 */
[----:B------:R1:W3:Y:S01]  /*b380*/  LDG.E.U8 R220, desc[UR44][R16.64] ;  /* 0x0000002c10dc7981 */ /* 0x0002e2000c1e1100 */
[----:B0-----:R-:W-:-:S04]  /*b390*/  IADD3 R14, P2, R8, UR4, RZ ;  /* 0x00000004080e7c10 */ /* 0x001fc8000ff5e0ff */
[----:B----4-:R-:W-:-:S05]  /*b3a0*/  IADD3.X R15, R6, UR7, RZ, P2, !PT ;  /* 0x00000007060f7c10 */ /* 0x010fca00097fe4ff */
[----:B------:R0:W4:Y:S01]  /*b3b0*/  LDG.E.U8 R245, desc[UR44][R14.64] ;  /* 0x0000002c0ef57981 */ /* 0x000122000c1e1100 */
[----:B-1----:R-:W-:-:S04]  /*b3c0*/  IADD3 R16, P2, R18, UR4, RZ ;  /* 0x0000000412107c10 */ /* 0x002fc8000ff5e0ff */
[----:B------:R-:W-:Y:S01]  /*b3d0*/  IADD3.X R17, R11, UR7, RZ, P2, !PT ;  /* 0x000000070b117c10 */ /* 0x000fe200097fe4ff */
[----:B------:R-:W-:Y:S04]  /*b3e0*/  STL [R1+0x80c], R159 ;  /* 0x00080c9f01007387 */ /* 0x000fe80000100800 */
[----:B------:R-:W3:Y:S04]  /*b3f0*/  LDL R7, [R1+0x254] ;  /* 0x0002540001077983 */ /* 0x000ee80000100800 */
[----:B------:R1:W-:Y:S04]  /*b400*/  STL [R1+0x810], R187 ;  /* 0x000810bb01007387 */ /* 0x0003e80000100800 */
[----:B------:R-:W4:Y:S04]  /*b410*/  LDL R0, [R1+0x248] ;  /* 0x0002480001007983 */ /* 0x000f280000100800 */
[----:B-1----:R-:W4:Y:S04]  /*b420*/  LDG.E.U8 R187, desc[UR44][R16.64] ;  /* 0x0000002c10bb7981 */ /* 0x002f28000c1e1100 */
[----:B------:R-:W-:Y:S04]  /*b430*/  STL [R1+0x814], R152 ;  /* 0x0008149801007387 */ /* 0x000fe80000100800 */
[----:B------:R-:W4:Y:S04]  /*b440*/  LDL R2, [R1+0x250] ;  /* 0x0002500001027983 */ /* 0x000f280000100800 */
[----:B------:R-:W4:Y:S04]  /*b450*/  LDL R8, [R1+0x25c] ;  /* 0x00025c0001087983 */ /* 0x000f280000100800 */
[----:B------:R-:W-:Y:S01]  /*b460*/  STL [R1+0x100], R22 ;  /* 0x0001001601007387 */ /* 0x000fe20000100800 */
[----:B------:R-:W-:-:S04]  /*b470*/  IADD3 R12, P1, R9, UR4, RZ ;  /* 0x00000004090c7c10 */ /* 0x000fc8000ff3e0ff */
[----:B------:R-:W-:Y:S02]  /*b480*/  IADD3.X R13, R5, UR7, RZ, P1, !PT ;  /* 0x00000007050d7c10 */ /* 0x000fe40008ffe4ff */
[----:B0-----:R-:W-:-:S03]  /*b490*/  IADD3 R14, P1, R3, UR4, RZ ;  /* 0x00000004030e7c10 */ /* 0x001fc6000ff3e0ff */
[----:B------:R0:W4:Y:S01]  /*b4a0*/  LDG.E.U8 R20, desc[UR44][R12.64] ;  /* 0x0000002c0c147981 */ /* 0x000122000c1e1100 */
[----:B------:R-:W-:-:S05]  /*b4b0*/  IADD3.X R15, R4, UR7, RZ, P1, !PT ;  /* 0x00000007040f7c10 */ /* 0x000fca0008ffe4ff */
[----:B------:R1:W4:Y:S01]  /*b4c0*/  LDG.E.U8 R162, desc[UR44][R14.64] ;  /* 0x0000002c0ea27981 */ /* 0x000322000c1e1100 */
[----:B0-----:R-:W-:-:S03]  /*b4d0*/  IADD3 R12, P2, R10, UR4, RZ ;  /* 0x000000040a0c7c10 */ /* 0x001fc6000ff5e0ff */
[----:B--2---:R-:W-:Y:S04]  /*b4e0*/  STL [R1+0x818], R180 ;  /* 0x000818b401007387 */ /* 0x004fe80000100800 */
[----:B------:R-:W2:Y:S04]  /*b4f0*/  LDL R6, [R1+0x258] ;  /* 0x0002580001067983 */ /* 0x000ea80000100800 */
[----:B------:R-:W2:Y:S04]  /*b500*/  LDL R9, [R1+0x264] ;  /* 0x0002640001097983 */ /* 0x000ea80000100800 */
[----:B------:R-:W-:Y:S04]  /*b510*/  STL [R1+0x11c], R21 ;  /* 0x00011c1501007387 */ /* 0x000fe80000100800 */
[----:B------:R-:W2:Y:S04]  /*b520*/  LDL R3, [R1+0x260] ;  /* 0x0002600001037983 */ /* 0x000ea80000100800 */
[----:B------:R-:W2:Y:S04]  /*b530*/  LDL R5, [R1+0x26c] ;  /* 0x00026c0001057983 */ /* 0x000ea80000100800 */
[----:B------:R-:W2:Y:S04]  /*b540*/  LDL R4, [R1+0x274] ;  /* 0x0002740001047983 */ /* 0x000ea80000100800 */
[----:B------:R-:W2:Y:S01]  /*b550*/  LDL R11, [R1+0x268] ;  /* 0x00026800010b7983 */ /* 0x000ea20000100800 */
[----:B---3--:R-:W-:-:S02]  /*b560*/  IADD3 R16, P1, R7, UR4, RZ ;  /* 0x0000000407107c10 */ /* 0x008fc4000ff3e0ff */
[----:B----4-:R-:W-:-:S05]  /*b570*/  IADD3.X R13, R0, UR7, RZ, P2, !PT ;  /* 0x00000007000d7c10 */ /* 0x010fca00097fe4ff */
[----:B------:R0:W3:Y:S04]  /*b580*/  LDG.E.U8 R190, desc[UR44][R12.64] ;  /* 0x0000002c0cbe7981 */ /* 0x0000e8000c1e1100 */
[----:B------:R-:W-:Y:S04]  /*b590*/  STL [R1+0x81c], R187 ;  /* 0x00081cbb01007387 */ /* 0x000fe80000100800 */
[----:B------:R-:W4:Y:S04]  /*b5a0*/  LDL R7, [R1+0x27c] ;  /* 0x00027c0001077983 */ /* 0x000f280000100800 */
[----:B------:R-:W4:Y:S01]  /*b5b0*/  LDL R0, [R1+0x278] ;  /* 0x0002780001007983 */ /* 0x000f220000100800 */
[----:B------:R-:W-:-:S03]  /*b5c0*/  IADD3.X R17, R2, UR7, RZ, P1, !PT ;  /* 0x0000000702117c10 */ /* 0x000fc60008ffe4ff */
[----:B------:R-:W4:Y:S04]  /*b5d0*/  LDL R19, [R1+0x270] ;  /* 0x0002700001137983 */ /* 0x000f280000100800 */
[----:B------:R-:W4:Y:S01]  /*b5e0*/  LDG.E.U8 R153, desc[UR44][R16.64] ;  /* 0x0000002c10997981 */ /* 0x000f22000c1e1100 */
[----:B-1----:R-:W-:-:S03]  /*b5f0*/  IADD3 R14, P2, R8, UR4, RZ ;  /* 0x00000004080e7c10 */ /* 0x002fc6000ff5e0ff */
[----:B------:R-:W4:Y:S04]  /*b600*/  LDL R18, [R1+0x284] ;  /* 0x0002840001127983 */ /* 0x000f280000100800 */
[----:B------:R-:W-:Y:S04]  /*b610*/  STL [R1+0x820], R162 ;  /* 0x000820a201007387 */ /* 0x000fe80000100800 */
[----:B------:R-:W4:Y:S04]  /*b620*/  LDL R8, [R1+0x28c] ;  /* 0x00028c0001087983 */ /* 0x000f280000100800 */
[----:B------:R-:W4:Y:S01]  /*b630*/  LDL R2, [R1+0x280] ;  /* 0x0002800001027983 */ /* 0x000f220000100800 */
[----:B--2---:R-:W-:-:S02]  /*b640*/  IADD3.X R15, R6, UR7, RZ, P2, !PT ;  /* 0x00000007060f7c10 */ /* 0x004fc400097fe4ff */
[----:B0-----:R-:W-:-:S03]  /*b650*/  IADD3 R12, P1, R9, UR4, RZ ;  /* 0x00000004090c7c10 */ /* 0x001fc6000ff3e0ff */
[----:B------:R-:W2:Y:S01]  /*b660*/  LDG.E.U8 R181, desc[UR44][R14.64] ;  /* 0x0000002c0eb57981 */ /* 0x000ea2000c1e1100 */
[----:B------:R-:W-:Y:S02]  /*b670*/  IADD3.X R13, R3, UR7, RZ, P1, !PT ;  /* 0x00000007030d7c10 */ /* 0x000fe40008ffe4ff */
[----:B------:R-:W-:-:S03]  /*b680*/  IADD3 R248, P2, R5, UR4, RZ ;  /* 0x0000000405f87c10 */ /* 0x000fc6000ff5e0ff */
[----:B------:R4:W2:Y:S01]  /*b690*/  LDG.E.U8 R223, desc[UR44][R12.64] ;  /* 0x0000002c0cdf7981 */ /* 0x0008a2000c1e1100 */
[----:B------:R-:W-:-:S03]  /*b6a0*/  IADD3.X R249, R11, UR7, RZ, P2, !PT ;  /* 0x000000070bf97c10 */ /* 0x000fc600097fe4ff */
[----:B---3--:R-:W-:Y:S04]  /*b6b0*/  STL [R1+0x824], R190 ;  /* 0x000824be01007387 */ /* 0x008fe80000100800 */
[----:B------:R-:W3:Y:S01]  /*b6c0*/  LDL R9, [R1+0x288] ;  /* 0x0002880001097983 */ /* 0x000ee20000100800 */
[----:B----4-:R-:W-:-:S03]  /*b6d0*/  IADD3 R12, P2, R7, UR4, RZ ;  /* 0x00000004070c7c10 */ /* 0x010fc6000ff5e0ff */
[----:B------:R-:W4:Y:S01]  /*b6e0*/  LDL R10, [R1+0x294] ;  /* 0x00029400010a7983 */ /* 0x000f220000100800 */
[----:B------:R-:W-:-:S03]  /*b6f0*/  IADD3.X R13, R0, UR7, RZ, P2, !PT ;  /* 0x00000007000d7c10 */ /* 0x000fc600097fe4ff */
[----:B------:R-:W4:Y:S04]  /*b700*/  LDG.E.U8 R248, desc[UR44][R248.64] ;  /* 0x0000002cf8f87981 */ /* 0x000f28000c1e1100 */
[----:B------:R-:W4:Y:S04]  /*b710*/  LDG.E.U8 R159, desc[UR44][R12.64] ;  /* 0x0000002c0c9f7981 */ /* 0x000f28000c1e1100 */
[----:B------:R-:W-:Y:S04]  /*b720*/  STL [R1+0x828], R153 ;  /* 0x0008289901007387 */ /* 0x000fe80000100800 */
[----:B------:R-:W4:Y:S04]  /*b730*/  LDL R6, [R1+0x29c] ;  /* 0x00029c0001067983 */ /* 0x000f280000100800 */
[----:B------:R-:W4:Y:S04]  /*b740*/  LDL R3, [R1+0x290] ;  /* 0x0002900001037983 */ /* 0x000f280000100800 */
[----:B------:R0:W-:Y:S04]  /*b750*/  STL [R1+0x104], R20 ;  /* 0x0001041401007387 */ /* 0x0001e80000100800 */
[----:B------:R-:W4:Y:S01]  /*b760*/  LDL R5, [R1+0x2a4] ;  /* 0x0002a40001057983 */ /* 0x000f220000100800 */
[----:B------:R-:W-:-:S04]  /*b770*/  IADD3 R16, P1, R4, UR4, RZ ;  /* 0x0000000404107c10 */ /* 0x000fc8000ff3e0ff */
[----:B------:R-:W-:-:S05]  /*b780*/  IADD3.X R17, R19, UR7, RZ, P1, !PT ;  /* 0x0000000713117c10 */ /* 0x000fca0008ffe4ff */
[----:B0-----:R0:W4:Y:S01]  /*b790*/  LDG.E.U8 R20, desc[UR44][R16.64] ;  /* 0x0000002c10147981 */ /* 0x001122000c1e1100 */
[----:B------:R-:W-:-:S04]  /*b7a0*/  IADD3 R14, P1, R18, UR4, RZ ;  /* 0x00000004120e7c10 */ /* 0x000fc8000ff3e0ff */
[----:B------:R-:W-:Y:S02]  /*b7b0*/  IADD3.X R15, R2, UR7, RZ, P1, !PT ;  /* 0x00000007020f7c10 */ /* 0x000fe40008ffe4ff */
[----:B0-----:R-:W-:-:S03]  /*b7c0*/  IADD3 R16, P2, R8, UR4, RZ ;  /* 0x0000000408107c10 */ /* 0x001fc6000ff5e0ff */
[----:B------:R0:W4:Y:S04]  /*b7d0*/  LDG.E.U8 R163, desc[UR44][R14.64] ;  /* 0x0000002c0ea37981 */ /* 0x000128000c1e1100 */
[----:B--2---:R-:W-:Y:S04]  /*b7e0*/  STL [R1+0x82c], R181 ;  /* 0x00082cb501007387 */ /* 0x004fe80000100800 */
[----:B------:R-:W2:Y:S04]  /*b7f0*/  LDL R4, [R1+0x298] ;  /* 0x0002980001047983 */ /* 0x000ea80000100800 */
[----:B------:R-:W2:Y:S04]  /*b800*/  LDL R11, [R1+0x2ac] ;  /* 0x0002ac00010b7983 */ /* 0x000ea80000100800 */
[----:B------:R-:W2:Y:S04]  /*b810*/  LDL R7, [R1+0x2a0] ;  /* 0x0002a00001077983 */ /* 0x000ea80000100800 */
[----:B------:R-:W2:Y:S04]  /*b820*/  LDL R0, [R1+0x2b4] ;  /* 0x0002b40001007983 */ /* 0x000ea80000100800 */
[----:B------:R-:W2:Y:S04]  /*b830*/  LDL R19, [R1+0x2a8] ;  /* 0x0002a80001137983 */ /* 0x000ea80000100800 */
[----:B------:R-:W2:Y:S04]  /*b840*/  LDL R8, [R1+0x2bc] ;  /* 0x0002bc0001087983 */ /* 0x000ea80000100800 */
[----:B------:R-:W2:Y:S01]  /*b850*/  LDL R2, [R1+0x2b0] ;  /* 0x0002b00001027983 */ /* 0x000ea20000100800 */
[----:B---3--:R-:W-:-:S02]  /*b860*/  IADD3.X R17, R9, UR7, RZ, P2, !PT ;  /* 0x0000000709117c10 */ /* 0x008fc400097fe4ff */
[----:B----4-:R-:W-:-:S03]  /*b870*/  IADD3 R12, P1, R10, UR4, RZ ;  /* 0x000000040a0c7c10 */ /* 0x010fc6000ff3e0ff */
[----:B------:R-:W3:Y:S04]  /*b880*/  LDG.E.U8 R191, desc[UR44][R16.64] ;  /* 0x0000002c10bf7981 */ /* 0x000ee8000c1e1100 */
[----:B------:R-:W-:Y:S04]  /*b890*/  STL [R1+0x830], R159 ;  /* 0x0008309f01007387 */ /* 0x000fe80000100800 */
[----:B------:R-:W4:Y:S04]  /*b8a0*/  LDL R9, [R1+0x2b8] ;  /* 0x0002b80001097983 */ /* 0x000f280000100800 */
[----:B------:R-:W3:Y:S01]  /*b8b0*/  LDL R10, [R1+0x2c4] ;  /* 0x0002c400010a7983 */ /* 0x000ee20000100800 */
[----:B0-----:R-:W-:-:S03]  /*b8c0*/  IADD3 R14, P2, R6, UR4, RZ ;  /* 0x00000004060e7c10 */ /* 0x001fc6000ff5e0ff */
[----:B------:R-:W3:Y:S01]  /*b8d0*/  LDL R6, [R1+0x2cc] ;  /* 0x0002cc0001067983 */ /* 0x000ee20000100800 */
[----:B------:R-:W-:-:S03]  /*b8e0*/  IADD3.X R13, R3, UR7, RZ, P1, !PT ;  /* 0x00000007030d7c10 */ /* 0x000fc60008ffe4ff */
[----:B------:R-:W3:Y:S01]  /*b8f0*/  LDL R3, [R1+0x2c0] ;  /* 0x0002c00001037983 */ /* 0x000ee20000100800 */
[----:B------:R-:W-:-:S03]  /*b900*/  IADD3 R224, P1, R5, UR4, RZ ;  /* 0x0000000405e07c10 */ /* 0x000fc6000ff3e0ff */
[----:B------:R0:W3:Y:S04]  /*b910*/  LDG.E.U8 R156, desc[UR44][R12.64] ;  /* 0x0000002c0c9c7981 */ /* 0x0000e8000c1e1100 */
[----:B------:R-:W3:Y:S04]  /*b920*/  LDL R5, [R1+0x2d4] ;  /* 0x0002d40001057983 */ /* 0x000ee80000100800 */
[----:B------:R-:W3:Y:S01]  /*b930*/  LDL R18, [R1+0x2e4] ;  /* 0x0002e40001127983 */ /* 0x000ee20000100800 */
[----:B--2---:R-:W-:-:S03]  /*b940*/  IADD3.X R15, R4, UR7, RZ, P2, !PT ;  /* 0x00000007040f7c10 */ /* 0x004fc600097fe4ff */
[----:B------:R-:W2:Y:S01]  /*b950*/  LDL R4, [R1+0x2c8] ;  /* 0x0002c80001047983 */ /* 0x000ea20000100800 */
[----:B0-----:R-:W-:-:S03]  /*b960*/  IADD3 R12, P2, R11, UR4, RZ ;  /* 0x000000040b0c7c10 */ /* 0x001fc6000ff5e0ff */
[----:B------:R-:W2:Y:S01]  /*b970*/  LDL R11, [R1+0x2dc] ;  /* 0x0002dc00010b7983 */ /* 0x000ea20000100800 */
[----:B------:R-:W-:-:S03]  /*b980*/  IADD3.X R225, R7, UR7, RZ, P1, !PT ;  /* 0x0000000707e17c10 */ /* 0x000fc60008ffe4ff */
[----:B------:R-:W2:Y:S01]  /*b990*/  LDL R7, [R1+0x2d0] ;  /* 0x0002d00001077983 */ /* 0x000ea20000100800 */
[----:B------:R-:W-:-:S03]  /*b9a0*/  IADD3 R16, P1, R0, UR4, RZ ;  /* 0x0000000400107c10 */ /* 0x000fc6000ff3e0ff */
[----:B------:R0:W-:Y:S04]  /*b9b0*/  STL [R1+0x108], R20 ;  /* 0x0001081401007387 */ /* 0x0001e80000100800 */
[----:B------:R-:W2:Y:S01]  /*b9c0*/  LDL R0, [R1+0x2d8] ;  /* 0x0002d80001007983 */ /* 0x000ea20000100800 */
[----:B------:R-:W-:-:S03]  /*b9d0*/  IADD3.X R13, R19, UR7, RZ, P2, !PT ;  /* 0x00000007130d7c10 */ /* 0x000fc600097fe4ff */
[----:B------:R1:W2:Y:S01]  /*b9e0*/  LDG.E.U8 R184, desc[UR44][R14.64] ;  /* 0x0000002c0eb87981 */ /* 0x0002a2000c1e1100 */
[----:B------:R-:W-:-:S03]  /*b9f0*/  IADD3.X R17, R2, UR7, RZ, P1, !PT ;  /* 0x0000000702117c10 */ /* 0x000fc60008ffe4ff */
[----:B0-----:R-:W2:Y:S04]  /*ba00*/  LDL R20, [R1+0x2ec] ;  /* 0x0002ec0001147983 */ /* 0x001ea80000100800 */
[----:B------:R-:W2:Y:S01]  /*ba10*/  LDL R2, [R1+0x2f4] ;  /* 0x0002f40001027983 */ /* 0x000ea20000100800 */
[----:B-1----:R-:W-:-:S03]  /*ba20*/  IADD3 R14, P2, R8, UR4, RZ ;  /* 0x00000004080e7c10 */ /* 0x002fc6000ff5e0ff */
[----:B------:R-:W2:Y:S04]  /*ba30*/  LDL R8, [R1+0x2e0] ;  /* 0x0002e00001087983 */ /* 0x000ea80000100800 */
[----:B------:R-:W2:Y:S04]  /*ba40*/  LDL R19, [R1+0x2e8] ;  /* 0x0002e80001137983 */ /* 0x000ea80000100800 */
[----:B------:R3:W2:Y:S04]  /*ba50*/  LDG.E.U8 R251, desc[UR44][R12.64] ;  /* 0x0000002c0cfb7981 */ /* 0x0006a8000c1e1100 */
[----:B------:R0:W2:Y:S04]  /*ba60*/  LDG.E.U8 R181, desc[UR44][R16.64] ;  /* 0x0000002c10b57981 */ /* 0x0000a8000c1e1100 */
[----:B------:R-:W2:Y:S04]  /*ba70*/  LDL R21, [R1+0x310] ;  /* 0x0003100001157983 */ /* 0x000ea80000100800 */
[----:B------:R-:W2:Y:S01]  /*ba80*/  LDL R23, [R1+0x354] ;  /* 0x0003540001177983 */ /* 0x000ea20000100800 */
[----:B----4-:R-:W-:-:S03]  /*ba90*/  IADD3.X R15, R9, UR7, RZ, P2, !PT ;  /* 0x00000007090f7c10 */ /* 0x010fc600097fe4ff */
[----:B------:R-:W4:Y:S04]  /*baa0*/  LDL R22, [R1+0x348] ;  /* 0x0003480001167983 */ /* 0x000f280000100800 */
[----:B------:R-:W4:Y:S01]  /*bab0*/  LDL R9, [R1+0x2fc] ;  /* 0x0002fc0001097983 */ /* 0x000f220000100800 */
[----:B---3--:R-:W-:Y:S02]  /*bac0*/  IADD3 R12, P1, R10, UR4, RZ ;  /* 0x000000040a0c7c10 */ /* 0x008fe4000ff3e0ff */
[----:B0-----:R-:W-:Y:S01]  /*bad0*/  IADD3 R16, P2, R6, UR4, RZ ;  /* 0x0000000406107c10 */ /* 0x001fe2000ff5e0ff */
[----:B------:R0:W3:Y:S01]  /*bae0*/  LDG.E.U8 R10, desc[UR44][R14.64] ;  /* 0x0000002c0e0a7981 */ /* 0x0000e2000c1e1100 */
[----:B------:R-:W-:-:S03]  /*baf0*/  IADD3.X R13, R3, UR7, RZ, P1, !PT ;  /* 0x00000007030d7c10 */ /* 0x000fc60008ffe4ff */
[----:B------:R-:W3:Y:S04]  /*bb00*/  LDL R6, [R1+0x2f0] ;  /* 0x0002f00001067983 */ /* 0x000ee80000100800 */
[----:B------:R-:W3:Y:S01]  /*bb10*/  LDL R3, [R1+0x304] ;  /* 0x0003040001037983 */ /* 0x000ee20000100800 */
[----:B0-----:R-:W-:-:S03]  /*bb20*/  IADD3 R14, P1, R5, UR4, RZ ;  /* 0x00000004050e7c10 */ /* 0x001fc6000ff3e0ff */
[----:B------:R0:W3:Y:S04]  /*bb30*/  LDG.E.U8 R166, desc[UR44][R12.64] ;  /* 0x0000002c0ca67981 */ /* 0x0000e8000c1e1100 */
[----:B------:R-:W3:Y:S04]  /*bb40*/  LDL R5, [R1+0x2f8] ;  /* 0x0002f80001057983 */ /* 0x000ee80000100800 */
[----:B------:R-:W3:Y:S04]  /*bb50*/  LDL R24, [R1+0x3d8] ;  /* 0x0003d80001187983 */ /* 0x000ee80000100800 */
[----:B------:R-:W3:Y:S04]  /*bb60*/  LDL R26, [R1+0x434] ;  /* 0x00043400011a7983 */ /* 0x000ee80000100800 */
[----:B------:R-:W3:Y:S04]  /*bb70*/  LDL R25, [R1+0x43c] ;  /* 0x00043c0001197983 */ /* 0x000ee80000100800 */
[----:B------:R-:W3:Y:S04]  /*bb80*/  LDL R155, [R1+0x47c] ;  /* 0x00047c00019b7983 */ /* 0x000ee80000100800 */
[----:B------:R-:W3:Y:S04]  /*bb90*/  LDL R158, [R1+0x478] ;  /* 0x00047800019e7983 */ /* 0x000ee80000100800 */
[----:B------:R-:W3:Y:S04]  /*bba0*/  LDL R154, [R1+0x494] ;  /* 0x00049400019a7983 */ /* 0x000ee80000100800 */
[----:B------:R-:W3:Y:S04]  /*bbb0*/  LDL R177, [R1+0x4ac] ;  /* 0x0004ac0001b17983 */ /* 0x000ee80000100800 */
[----:B------:R-:W3:Y:S04]  /*bbc0*/  LDG.E.U8 R224, desc[UR44][R224.64] ;  /* 0x0000002ce0e07981 */ /* 0x000ee8000c1e1100 */
[----:B------:R-:W3:Y:S04]  /*bbd0*/  LDL R176, [R1+0x4b4] ;  /* 0x0004b40001b07983 */ /* 0x000ee80000100800 */
[----:B------:R-:W3:Y:S04]  /*bbe0*/  LDL R173, [R1+0x4b0] ;  /* 0x0004b00001ad7983 */ /* 0x000ee80000100800 */
[----:B------:R-:W3:Y:S04]  /*bbf0*/  LDL R186, [R1+0x540] ;  /* 0x0005400001ba7983 */ /* 0x000ee80000100800 */
[----:B------:R-:W3:Y:S04]  /*bc00*/  LDL R209, [R1+0x54c] ;  /* 0x00054c0001d17983 */ /* 0x000ee80000100800 */
[----:B------:R-:W3:Y:S04]  /*bc10*/  LDL R208, [R1+0x55c] ;  /* 0x00055c0001d07983 */ /* 0x000ee80000100800 */
[----:B------:R-:W3:Y:S01]  /*bc20*/  LDL R205, [R1+0x558] ;  /* 0x0005580001cd7983 */ /* 0x000ee20000100800 */
[----:B------:R-:W-:-:S03]  /*bc30*/  WARPGROUP.ARRIVE ;  /* 0x00000000000079c5 */ /* 0x000fc60000000000 */
[----:B------:R-:W3:Y:S01]  /*bc40*/  LDL R232, [R1+0x594] ;  /* 0x0005940001e87983 */ /* 0x000ee20000100800 */
[----:B------:R-:W-:Y:S02]  /*bc50*/  UMOV UR13, 0x40000040 ;  /* 0x40000040000d7882 */ /* 0x000fe40000000000 */
[----:B------:R-:W-:Y:S01]  /*bc60*/  QGMMA.64x128x32.F32.E4M3.E4M3 R88, gdesc[UR12], RZ, !UPT, gsb0 ;  /* 0x01e000000c5879f3 */ /* 0x000fe2000c0008ff */
[----:B------:R-:W3:Y:S04]  /*bc70*/  LDL R222, [R1+0x59c] ;  /* 0x00059c0001de7983 */ /* 0x000ee80000100800 */
[----:B------:R-:W3:Y:S04]  /*bc80*/  LDL R216, [R1+0x5a4] ;  /* 0x0005a40001d87983 */ /* 0x000ee80000100800 */
[----:B------:R-:W3:Y:S04]  /*bc90*/  LDL R213, [R1+0x5ac] ;  /* 0x0005ac0001d57983 */ /* 0x000ee80000100800 */
[----:B------:R-:W3:Y:S01]  /*bca0*/  LDL R233, [R1+0x5c8] ;  /* 0x0005c80001e97983 */ /* 0x000ee20000100800 */
[----:B--2---:R-:W-:-:S03]  /*bcb0*/  IADD3.X R17, R4, UR7, RZ, P2, !PT ;  /* 0x0000000704117c10 */ /* 0x004fc600097fe4ff */
[----:B------:R-:W2:Y:S01]  /*bcc0*/  LDL R4, [R1+0x30c] ;  /* 0x00030c0001047983 */ /* 0x000ea20000100800 */
[----:B0-----:R-:W-:-:S03]  /*bcd0*/  IADD3 R12, P2, R11, UR4, RZ ;  /* 0x000000040b0c7c10 */ /* 0x001fc6000ff5e0ff */
[----:B------:R-:W2:Y:S01]  /*bce0*/  LDL R11, [R1+0x300] ;  /* 0x00030000010b7983 */ /* 0x000ea20000100800 */
[----:B------:R-:W-:Y:S02]  /*bcf0*/  IADD3.X R15, R7, UR7, RZ, P1, !PT ;  /* 0x00000007070f7c10 */ /* 0x000fe40008ffe4ff */
[----:B------:R-:W-:Y:S01]  /*bd00*/  IADD3 R226, P1, R18, UR4, RZ ;  /* 0x0000000412e27c10 */ /* 0x000fe2000ff3e0ff */
[----:B------:R-:W2:Y:S04]  /*bd10*/  LDL R7, [R1+0x314] ;  /* 0x0003140001077983 */ /* 0x000ea80000100800 */
[----:B------:R-:W2:Y:S01]  /*bd20*/  LDL R18, [R1+0x308] ;  /* 0x0003080001127983 */ /* 0x000ea20000100800 */
[----:B------:R-:W-:-:S03]  /*bd30*/  IADD3.X R13, R0, UR7, RZ, P2, !PT ;  /* 0x00000007000d7c10 */ /* 0x000fc600097fe4ff */
[----:B------:R-:W2:Y:S04]  /*bd40*/  LDL R0, [R1+0x31c] ;  /* 0x00031c0001007983 */ /* 0x000ea80000100800 */
[----:B------:R0:W2:Y:S04]  /*bd50*/  LDG.E.U8 R194, desc[UR44][R16.64] ;  /* 0x0000002c10c27981 */ /* 0x0000a8000c1e1100 */
[----:B------:R1:W2:Y:S04]  /*bd60*/  LDG.E.U8 R185, desc[UR44][R12.64] ;  /* 0x0000002c0cb97981 */ /* 0x0002a8000c1e1100 */
[----:B------:R4:W2:Y:S01]  /*bd70*/  LDG.E.U8 R157, desc[UR44][R14.64] ;  /* 0x0000002c0e9d7981 */ /* 0x0008a2000c1e1100 */
[----:B------:R-:W-:-:S02]  /*bd80*/  IADD3.X R227, R8, UR7, RZ, P1, !PT ;  /* 0x0000000708e37c10 */ /* 0x000fc40008ffe4ff */
[----:B0-----:R-:W-:Y:S01]  /*bd90*/  IADD3 R16, P2, R20, UR4, RZ ;  /* 0x0000000414107c10 */ /* 0x001fe2000ff5e0ff */
[----:B------:R-:W2:Y:S01]  /*bda0*/  LDL R8, [R1+0x324] ;  /* 0x0003240001087983 */ /* 0x000ea20000100800 */
[----:B-1----:R-:W-:-:S03]  /*bdb0*/  IADD3 R12, P1, R2, UR4, RZ ;  /* 0x00000004020c7c10 */ /* 0x002fc6000ff3e0ff */
[----:B------:R-:W2:Y:S01]  /*bdc0*/  LDL R2, [R1+0x318] ;  /* 0x0003180001027983 */ /* 0x000ea20000100800 */
[----:B------:R-:W-:-:S03]  /*bdd0*/  IADD3.X R17, R19, UR7, RZ, P2, !PT ;  /* 0x0000000713117c10 */ /* 0x000fc600097fe4ff */
[----:B------:R-:W2:Y:S04]  /*bde0*/  LDL R20, [R1+0x32c] ;  /* 0x00032c0001147983 */ /* 0x000ea80000100800 */
[----:B------:R0:W2:Y:S04]  /*bdf0*/  LDG.E.U8 R212, desc[UR44][R16.64] ;  /* 0x0000002c10d47981 */ /* 0x0000a8000c1e1100 */
[----:B------:R-:W2:Y:S04]  /*be00*/  LDL R19, [R1+0x344] ;  /* 0x0003440001137983 */ /* 0x000ea80000100800 */
[----:B------:R-:W2:Y:S01]  /*be10*/  LDG.E.U8 R226, desc[UR44][R226.64] ;  /* 0x0000002ce2e27981 */ /* 0x000ea2000c1e1100 */
[----:B----4-:R-:W-:-:S03]  /*be20*/  IADD3 R14, P2, R9, UR4, RZ ;  /* 0x00000004090e7c10 */ /* 0x010fc6000ff5e0ff */
[----:B------:R-:W4:Y:S01]  /*be30*/  LDL R9, [R1+0x320] ;  /* 0x0003200001097983 */ /* 0x000f220000100800 */
[----:B---3--:R-:W-:-:S03]  /*be40*/  IADD3.X R13, R6, UR7, RZ, P1, !PT ;  /* 0x00000007060d7c10 */ /* 0x008fc60008ffe4ff */
[----:B------:R-:W3:Y:S01]  /*be50*/  LDL R6, [R1+0x334] ;  /* 0x0003340001067983 */ /* 0x000ee20000100800 */
[----:B0-----:R-:W-:-:S03]  /*be60*/  IADD3 R16, P1, R3, UR4, RZ ;  /* 0x0000000403107c10 */ /* 0x001fc6000ff3e0ff */
[----:B------:R-:W3:Y:S04]  /*be70*/  LDL R3, [R1+0x328] ;  /* 0x0003280001037983 */ /* 0x000ee80000100800 */
[----:B------:R2:W3:Y:S01]  /*be80*/  LDG.E.U8 R153, desc[UR44][R12.64] ;  /* 0x0000002c0c997981 */ /* 0x0004e2000c1e1100 */
[----:B------:R-:W-:-:S03]  /*be90*/  IADD3.X R15, R5, UR7, RZ, P2, !PT ;  /* 0x00000007050f7c10 */ /* 0x000fc600097fe4ff */
[----:B------:R-:W3:Y:S01]  /*bea0*/  LDL R5, [R1+0x33c] ;  /* 0x00033c0001057983 */ /* 0x000ee20000100800 */
[----:B--2---:R-:W-:-:S03]  /*beb0*/  IADD3 R12, P2, R4, UR4, RZ ;  /* 0x00000004040c7c10 */ /* 0x004fc6000ff5e0ff */
[----:B------:R-:W2:Y:S01]  /*bec0*/  LDL R4, [R1+0x330] ;  /* 0x0003300001047983 */ /* 0x000ea20000100800 */
[----:B------:R-:W-:-:S03]  /*bed0*/  IADD3.X R17, R11, UR7, RZ, P1, !PT ;  /* 0x000000070b117c10 */ /* 0x000fc60008ffe4ff */
[----:B------:R0:W2:Y:S04]  /*bee0*/  LDG.E.U8 R11, desc[UR44][R14.64] ;  /* 0x0000002c0e0b7981 */ /* 0x0000a8000c1e1100 */
[----:B------:R1:W2:Y:S01]  /*bef0*/  LDG.E.U8 R167, desc[UR44][R16.64] ;  /* 0x0000002c10a77981 */ /* 0x0002a2000c1e1100 */
[----:B------:R-:W-:-:S03]  /*bf00*/  IADD3.X R13, R18, UR7, RZ, P2, !PT ;  /* 0x00000007120d7c10 */ /* 0x000fc600097fe4ff */
[----:B------:R-:W2:Y:S01]  /*bf10*/  LDL R18, [R1+0x34c] ;  /* 0x00034c0001127983 */ /* 0x000ea20000100800 */
[----:B0-----:R-:W-:-:S03]  /*bf20*/  IADD3 R14, P1, R7, UR4, RZ ;  /* 0x00000004070e7c10 */ /* 0x001fc6000ff3e0ff */
[----:B------:R-:W2:Y:S01]  /*bf30*/  LDL R7, [R1+0x338] ;  /* 0x0003380001077983 */ /* 0x000ea20000100800 */
[----:B-1----:R-:W-:-:S03]  /*bf40*/  IADD3 R16, P2, R0, UR4, RZ ;  /* 0x0000000400107c10 */ /* 0x002fc6000ff5e0ff */
[----:B------:R-:W2:Y:S01]  /*bf50*/  LDL R0, [R1+0x340] ;  /* 0x0003400001007983 */ /* 0x000ea20000100800 */
[----:B------:R-:W-:-:S03]  /*bf60*/  IADD3.X R15, R21, UR7, RZ, P1, !PT ;  /* 0x00000007150f7c10 */ /* 0x000fc60008ffe4ff */
[----:B------:R0:W2:Y:S04]  /*bf70*/  LDG.E.U8 R195, desc[UR44][R12.64] ;  /* 0x0000002c0cc37981 */ /* 0x0000a8000c1e1100 */
[----:B------:R1:W2:Y:S04]  /*bf80*/  LDG.E.U8 R160, desc[UR44][R14.64] ;  /* 0x0000002c0ea07981 */ /* 0x0002a8000c1e1100 */
[----:B------:R-:W2:Y:S01]  /*bf90*/  LDL R21, [R1+0x384] ;  /* 0x0003840001157983 */ /* 0x000ea20000100800 */
[----:B0-----:R-:W-:-:S03]  /*bfa0*/  IADD3 R12, P1, R8, UR4, RZ ;  /* 0x00000004080c7c10 */ /* 0x001fc6000ff3e0ff */
[----:B------:R-:W2:Y:S01]  /*bfb0*/  LDL R8, [R1+0x35c] ;  /* 0x00035c0001087983 */ /* 0x000ea20000100800 */
[----:B------:R-:W-:-:S03]  /*bfc0*/  IADD3.X R17, R2, UR7, RZ, P2, !PT ;  /* 0x0000000702117c10 */ /* 0x000fc600097fe4ff */
[----:B------:R-:W2:Y:S01]  /*bfd0*/  LDL R2, [R1+0x350] ;  /* 0x0003500001027983 */ /* 0x000ea20000100800 */
[----:B-1----:R-:W-:-:S03]  /*bfe0*/  IADD3 R14, P2, R20, UR4, RZ ;  /* 0x00000004140e7c10 */ /* 0x002fc6000ff5e0ff */
[----:B------:R-:W2:Y:S04]  /*bff0*/  LDL R20, [R1+0x358] ;  /* 0x0003580001147983 */ /* 0x000ea80000100800 */
[----:B------:R3:W2:Y:S01]  /*c000*/  LDG.E.U8 R188, desc[UR44][R16.64] ;  /* 0x0000002c10bc7981 */ /* 0x0006a2000c1e1100 */
[----:B----4-:R-:W-:-:S03]  /*c010*/  IADD3.X R13, R9, UR7, RZ, P1, !PT ;  /* 0x00000007090d7c10 */ /* 0x010fc60008ffe4ff */
[----:B------:R-:W4:Y:S04]  /*c020*/  LDL R9, [R1+0x364] ;  /* 0x0003640001097983 */ /* 0x000f280000100800 */
[----:B------:R0:W4:Y:S01]  /*c030*/  LDG.E.U8 R227, desc[UR44][R12.64] ;  /* 0x0000002c0ce37981 */ /* 0x000122000c1e1100 */
[----:B---3--:R-:W-:-:S03]  /*c040*/  IADD3 R16, P1, R6, UR4, RZ ;  /* 0x0000000406107c10 */ /* 0x008fc6000ff3e0ff */
[----:B------:R-:W3:Y:S01]  /*c050*/  LDL R6, [R1+0x360] ;  /* 0x0003600001067983 */ /* 0x000ee20000100800 */
[----:B------:R-:W-:-:S03]  /*c060*/  IADD3.X R15, R3, UR7, RZ, P2, !PT ;  /* 0x00000007030f7c10 */ /* 0x000fc600097fe4ff */
[----:B------:R-:W3:Y:S04]  /*c070*/  LDL R3, [R1+0x36c] ;  /* 0x00036c0001037983 */ /* 0x000ee80000100800 */
[----:B------:R1:W3:Y:S01]  /*c080*/  LDG.E.U8 R159, desc[UR44][R14.64] ;  /* 0x0000002c0e9f7981 */ /* 0x0002e2000c1e1100 */
[----:B0-----:R-:W-:-:S03]  /*c090*/  IADD3 R12, P2, R5, UR4, RZ ;  /* 0x00000004050c7c10 */ /* 0x001fc6000ff5e0ff */
[----:B------:R-:W3:Y:S01]  /*c0a0*/  LDL R5, [R1+0x374] ;  /* 0x0003740001057983 */ /* 0x000ee20000100800 */
[----:B--2---:R-:W-:Y:S02]  /*c0b0*/  IADD3.X R17, R4, UR7, RZ, P1, !PT ;  /* 0x0000000704117c10 */ /* 0x004fe40008ffe4ff */
[----:B-1----:R-:W-:Y:S01]  /*c0c0*/  IADD3 R14, P1, R19, UR4, RZ ;  /* 0x00000004130e7c10 */ /* 0x002fe2000ff3e0ff */
[----:B------:R-:W2:Y:S04]  /*c0d0*/  LDL R4, [R1+0x368] ;  /* 0x0003680001047983 */ /* 0x000ea80000100800 */
[----:B------:R-:W2:Y:S04]  /*c0e0*/  LDL R19, [R1+0x37c] ;  /* 0x00037c0001137983 */ /* 0x000ea80000100800 */
[----:B------:R0:W2:Y:S01]  /*c0f0*/  LDG.E.U8 R190, desc[UR44][R16.64] ;  /* 0x0000002c10be7981 */ /* 0x0000a2000c1e1100 */
[----:B------:R-:W-:-:S03]  /*c100*/  IADD3.X R13, R7, UR7, RZ, P2, !PT ;  /* 0x00000007070d7c10 */ /* 0x000fc600097fe4ff */
[----:B------:R-:W2:Y:S01]  /*c110*/  LDL R7, [R1+0x370] ;  /* 0x0003700001077983 */ /* 0x000ea20000100800 */
[----:B------:R-:W-:Y:S02]  /*c120*/  IADD3.X R15, R0, UR7, RZ, P1, !PT ;  /* 0x00000007000f7c10 */ /* 0x000fe40008ffe4ff */
[----:B0-----:R-:W-:Y:S01]  /*c130*/  IADD3 R16, P2, R18, UR4, RZ ;  /* 0x0000000412107c10 */ /* 0x001fe2000ff5e0ff */
[----:B------:R0:W2:Y:S03]  /*c140*/  LDG.E.U8 R0, desc[UR44][R12.64] ;  /* 0x0000002c0c007981 */ /* 0x0000a6000c1e1100 */
[----:B------:R-:W-:Y:S01]  /*c150*/  IADD3.X R17, R22, UR7, RZ, P2, !PT ;  /* 0x0000000716117c10 */ /* 0x000fe200097fe4ff */
[----:B------:R1:W2:Y:S04]  /*c160*/  LDG.E.U8 R170, desc[UR44][R14.64] ;  /* 0x0000002c0eaa7981 */ /* 0x0002a8000c1e1100 */
[----:B------:R-:W2:Y:S01]  /*c170*/  LDL R18, [R1+0x378] ;  /* 0x0003780001127983 */ /* 0x000ea20000100800 */
[----:B0-----:R-:W-:-:S03]  /*c180*/  IADD3 R12, P1, R23, UR4, RZ ;  /* 0x00000004170c7c10 */ /* 0x001fc6000ff3e0ff */
[----:B------:R4:W2:Y:S01]  /*c190*/  LDG.E.U8 R198, desc[UR44][R16.64] ;  /* 0x0000002c10c67981 */ /* 0x0008a2000c1e1100 */
[----:B-1----:R-:W-:-:S03]  /*c1a0*/  IADD3 R14, P2, R8, UR4, RZ ;  /* 0x00000004080e7c10 */ /* 0x002fc6000ff5e0ff */
[----:B------:R-:W2:Y:S01]  /*c1b0*/  LDL R8, [R1+0x38c] ;  /* 0x00038c0001087983 */ /* 0x000ea20000100800 */
[----:B------:R-:W-:-:S03]  /*c1c0*/  IADD3.X R13, R2, UR7, RZ, P1, !PT ;  /* 0x00000007020d7c10 */ /* 0x000fc60008ffe4ff */
[----:B------:R-:W2:Y:S01]  /*c1d0*/  LDL R2, [R1+0x380] ;  /* 0x0003800001027983 */ /* 0x000ea20000100800 */
[----:B------:R-:W-:-:S03]  /*c1e0*/  IADD3.X R15, R20, UR7, RZ, P2, !PT ;  /* 0x00000007140f7c10 */ /* 0x000fc600097fe4ff */
[----:B------:R0:W2:Y:S04]  /*c1f0*/  LDG.E.U8 R161, desc[UR44][R12.64] ;  /* 0x0000002c0ca17981 */ /* 0x0000a8000c1e1100 */
[----:B------:R-:W2:Y:S04]  /*c200*/  LDL R20, [R1+0x388] ;  /* 0x0003880001147983 */ /* 0x000ea80000100800 */
[----:B------:R1:W2:Y:S04]  /*c210*/  LDG.E.U8 R189, desc[UR44][R14.64] ;  /* 0x0000002c0ebd7981 */ /* 0x0002a8000c1e1100 */
[----:B------:R-:W2:Y:S01]  /*c220*/  LDL R23, [R1+0x3b4] ;  /* 0x0003b40001177983 */ /* 0x000ea20000100800 */
[----:B----4-:R-:W-:-:S03]  /*c230*/  IADD3 R16, P1, R9, UR4, RZ ;  /* 0x0000000409107c10 */ /* 0x010fc6000ff3e0ff */
[----:B------:R-:W4:Y:S04]  /*c240*/  LDL R9, [R1+0x394] ;  /* 0x0003940001097983 */ /* 0x000f280000100800 */
[----:B------:R-:W4:Y:S01]  /*c250*/  LDL R22, [R1+0x3bc] ;  /* 0x0003bc0001167983 */ /* 0x000f220000100800 */
[----:B---3--:R-:W-:-:S03]  /*c260*/  IADD3.X R17, R6, UR7, RZ, P1, !PT ;  /* 0x0000000706117c10 */ /* 0x008fc60008ffe4ff */
[----:B------:R-:W3:Y:S01]  /*c270*/  LDL R6, [R1+0x390] ;  /* 0x0003900001067983 */ /* 0x000ee20000100800 */
[----:B0-----:R-:W-:-:S03]  /*c280*/  IADD3 R12, P2, R3, UR4, RZ ;  /* 0x00000004030c7c10 */ /* 0x001fc6000ff5e0ff */
[----:B------:R-:W3:Y:S04]  /*c290*/  LDL R3, [R1+0x39c] ;  /* 0x00039c0001037983 */ /* 0x000ee80000100800 */
[----:B------:R0:W3:Y:S01]  /*c2a0*/  LDG.E.U8 R231, desc[UR44][R16.64] ;  /* 0x0000002c10e77981 */ /* 0x0000e2000c1e1100 */
[----:B-1----:R-:W-:-:S03]  /*c2b0*/  IADD3 R14, P1, R5, UR4, RZ ;  /* 0x00000004050e7c10 */ /* 0x002fc6000ff3e0ff */
[----:B------:R-:W3:Y:S01]  /*c2c0*/  LDL R5, [R1+0x3a4] ;  /* 0x0003a40001057983 */ /* 0x000ee20000100800 */
[----:B--2---:R-:W-:-:S03]  /*c2d0*/  IADD3.X R13, R4, UR7, RZ, P2, !PT ;  /* 0x00000007040d7c10 */ /* 0x004fc600097fe4ff */
[----:B------:R-:W2:Y:S01]  /*c2e0*/  LDL R4, [R1+0x398] ;  /* 0x0003980001047983 */ /* 0x000ea20000100800 */
[----:B0-----:R-:W-:-:S03]  /*c2f0*/  IADD3 R16, P2, R19, UR4, RZ ;  /* 0x0000000413107c10 */ /* 0x001fc6000ff5e0ff */
[----:B------:R-:W2:Y:S04]  /*c300*/  LDL R19, [R1+0x3ac] ;  /* 0x0003ac0001137983 */ /* 0x000ea80000100800 */
[----:B------:R0:W2:Y:S01]  /*c310*/  LDG.E.U8 R218, desc[UR44][R12.64] ;  /* 0x0000002c0cda7981 */ /* 0x0000a2000c1e1100 */
[----:B------:R-:W-:-:S03]  /*c320*/  IADD3.X R15, R7, UR7, RZ, P1, !PT ;  /* 0x00000007070f7c10 */ /* 0x000fc60008ffe4ff */
[----:B------:R-:W2:Y:S01]  /*c330*/  LDL R7, [R1+0x3a0] ;  /* 0x0003a00001077983 */ /* 0x000ea20000100800 */
[----:B0-----:R-:W-:-:S03]  /*c340*/  IADD3 R12, P1, R21, UR4, RZ ;  /* 0x00000004150c7c10 */ /* 0x001fc6000ff3e0ff */
[----:B------:R0:W2:Y:S04]  /*c350*/  LDG.E.U8 R162, desc[UR44][R14.64] ;  /* 0x0000002c0ea27981 */ /* 0x0000a8000c1e1100 */
[----:B------:R-:W2:Y:S01]  /*c360*/  LDL R21, [R1+0x3c4] ;  /* 0x0003c40001157983 */ /* 0x000ea20000100800 */
[----:B------:R-:W-:-:S03]  /*c370*/  IADD3.X R17, R18, UR7, RZ, P2, !PT ;  /* 0x0000000712117c10 */ /* 0x000fc600097fe4ff */
[----:B------:R-:W2:Y:S01]  /*c380*/  LDL R18, [R1+0x3a8] ;  /* 0x0003a80001127983 */ /* 0x000ea20000100800 */
[----:B0-----:R-:W-:-:S03]  /*c390*/  IADD3 R14, P2, R8, UR4, RZ ;  /* 0x00000004080e7c10 */ /* 0x001fc6000ff5e0ff */
[----:B------:R-:W2:Y:S01]  /*c3a0*/  LDL R8, [R1+0x3b0] ;  /* 0x0003b00001087983 */ /* 0x000ea20000100800 */
[----:B------:R-:W-:-:S03]  /*c3b0*/  IADD3.X R13, R2, UR7, RZ, P1, !PT ;  /* 0x00000007020d7c10 */ /* 0x000fc60008ffe4ff */
[----:B------:R4:W2:Y:S04]  /*c3c0*/  LDG.E.U8 R2, desc[UR44][R16.64] ;  /* 0x0000002c10027981 */ /* 0x0008a8000c1e1100 */
[----:B------:R0:W2:Y:S01]  /*c3d0*/  LDG.E.U8 R171, desc[UR44][R12.64] ;  /* 0x0000002c0cab7981 */ /* 0x0000a2000c1e1100 */
[----:B------:R-:W-:-:S03]  /*c3e0*/  IADD3.X R15, R20, UR7, RZ, P2, !PT ;  /* 0x00000007140f7c10 */ /* 0x000fc600097fe4ff */
[----:B------:R-:W2:Y:S04]  /*c3f0*/  LDL R20, [R1+0x3cc] ;  /* 0x0003cc0001147983 */ /* 0x000ea80000100800 */
[----:B------:R1:W2:Y:S01]  /*c400*/  LDG.E.U8 R199, desc[UR44][R14.64] ;  /* 0x0000002c0ec77981 */ /* 0x0002a2000c1e1100 */
[----:B----4-:R-:W-:-:S03]  /*c410*/  IADD3 R16, P1, R9, UR4, RZ ;  /* 0x0000000409107c10 */ /* 0x010fc6000ff3e0ff */
        /* <DEDUP_REMOVED lines=23> */
[----:B------:R-:W2:Y:S04]  /*c590*/  LDL R8, [R1+0x3f4] ;  /* 0x0003f40001087983 */ /* 0x000ea80000100800 */
[----:B------:R0:W2:Y:S04]  /*c5a0*/  LDG.E.U8 R252, desc[UR44][R16.64] ;  /* 0x0000002c10fc7981 */ /* 0x0000a8000c1e1100 */
[----:B------:R1:W2:Y:S01]  /*c5b0*/  LDG.E.U8 R187, desc[UR44][R12.64] ;  /* 0x0000002c0cbb7981 */ /* 0x0002a2000c1e1100 */
[----:B----4-:R-:W-:-:S03]  /*c5c0*/  IADD3.X R15, R9, UR7, RZ, P2, !PT ;  /* 0x00000007090f7c10 */ /* 0x010fc600097fe4ff */
[----:B------:R-:W4:Y:S01]  /*c5d0*/  LDL R9, [R1+0x3fc] ;  /* 0x0003fc0001097983 */ /* 0x000f220000100800 */
[----:B0-----:R-:W-:Y:S02]  /*c5e0*/  IADD3 R16, P1, R21, UR4, RZ ;  /* 0x0000000415107c10 */ /* 0x001fe4000ff3e0ff */
[----:B-1----:R-:W-:Y:S01]  /*c5f0*/  IADD3 R12, P2, R20, UR4, RZ ;  /* 0x00000004140c7c10 */ /* 0x002fe2000ff5e0ff */
[----:B------:R-:W4:Y:S04]  /*c600*/  LDL R21, [R1+0x3f0] ;  /* 0x0003f00001157983 */ /* 0x000f280000100800 */
[----:B------:R-:W4:Y:S01]  /*c610*/  LDL R20, [R1+0x404] ;  /* 0x0004040001147983 */ /* 0x000f220000100800 */
[----:B---3--:R-:W-:-:S03]  /*c620*/  IADD3.X R17, R3, UR7, RZ, P1, !PT ;  /* 0x0000000703117c10 */ /* 0x008fc60008ffe4ff */
[----:B------:R0:W3:Y:S04]  /*c630*/  LDG.E.U8 R3, desc[UR44][R14.64] ;  /* 0x0000002c0e037981 */ /* 0x0000e8000c1e1100 */
[----:B------:R2:W3:Y:S01]  /*c640*/  LDG.E.U8 R174, desc[UR44][R16.64] ;  /* 0x0000002c10ae7981 */ /* 0x0004e2000c1e1100 */
[----:B0-----:R-:W-:-:S03]  /*c650*/  IADD3 R14, P1, R6, UR4, RZ ;  /* 0x00000004060e7c10 */ /* 0x001fc6000ff3e0ff */
[----:B------:R-:W3:Y:S01]  /*c660*/  LDL R6, [R1+0x3f8] ;  /* 0x0003f80001067983 */ /* 0x000ee20000100800 */
[----:B------:R-:W-:-:S03]  /*c670*/  IADD3.X R13, R5, UR7, RZ, P2, !PT ;  /* 0x00000007050d7c10 */ /* 0x000fc600097fe4ff */
[----:B------:R-:W3:Y:S04]  /*c680*/  LDL R5, [R1+0x40c] ;  /* 0x00040c0001057983 */ /* 0x000ee80000100800 */
[----:B------:R0:W3:Y:S01]  /*c690*/  LDG.E.U8 R202, desc[UR44][R12.64] ;  /* 0x0000002c0cca7981 */ /* 0x0000e2000c1e1100 */
[----:B--2---:R-:W-:-:S03]  /*c6a0*/  IADD3 R16, P2, R4, UR4, RZ ;  /* 0x0000000404107c10 */ /* 0x004fc6000ff5e0ff */
[----:B------:R-:W2:Y:S01]  /*c6b0*/  LDL R4, [R1+0x400] ;  /* 0x0004000001047983 */ /* 0x000ea20000100800 */
[----:B------:R-:W-:Y:S02]  /*c6c0*/  IADD3.X R15, R19, UR7, RZ, P1, !PT ;  /* 0x00000007130f7c10 */ /* 0x000fe40008ffe4ff */
[----:B------:R-:W-:Y:S01]  /*c6d0*/  IADD3.X R17, R24, UR7, RZ, P2, !PT ;  /* 0x0000000718117c10 */ /* 0x000fe200097fe4ff */
[----:B------:R-:W2:Y:S04]  /*c6e0*/  LDL R19, [R1+0x414] ;  /* 0x0004140001137983 */ /* 0x000ea80000100800 */
[----:B------:R-:W2:Y:S04]  /*c6f0*/  LDL R24, [R1+0x41c] ;  /* 0x00041c0001187983 */ /* 0x000ea80000100800 */
[----:B------:R1:W2:Y:S01]  /*c700*/  LDG.E.U8 R165, desc[UR44][R14.64] ;  /* 0x0000002c0ea57981 */ /* 0x0002a2000c1e1100 */
[----:B0-----:R-:W-:-:S03]  /*c710*/  IADD3 R12, P1, R7, UR4, RZ ;  /* 0x00000004070c7c10 */ /* 0x001fc6000ff3e0ff */
[----:B------:R-:W2:Y:S04]  /*c720*/  LDL R7, [R1+0x408] ;  /* 0x0004080001077983 */ /* 0x000ea80000100800 */
[----:B------:R0:W2:Y:S01]  /*c730*/  LDG.E.U8 R193, desc[UR44][R16.64] ;  /* 0x0000002c10c17981 */ /* 0x0000a2000c1e1100 */
[----:B------:R-:W-:-:S03]  /*c740*/  IADD3.X R13, R23, UR7, RZ, P1, !PT ;  /* 0x00000007170d7c10 */ /* 0x000fc60008ffe4ff */
[----:B------:R-:W2:Y:S01]  /*c750*/  LDL R23, [R1+0x424] ;  /* 0x0004240001177983 */ /* 0x000ea20000100800 */
[----:B-1----:R-:W-:-:S03]  /*c760*/  IADD3 R14, P2, R18, UR4, RZ ;  /* 0x00000004120e7c10 */ /* 0x002fc6000ff5e0ff */
[----:B------:R-:W2:Y:S01]  /*c770*/  LDL R18, [R1+0x410] ;  /* 0x0004100001127983 */ /* 0x000ea20000100800 */
[----:B------:R-:W-:-:S03]  /*c780*/  IADD3.X R15, R22, UR7, RZ, P2, !PT ;  /* 0x00000007160f7c10 */ /* 0x000fc600097fe4ff */
[----:B------:R4:W2:Y:S01]  /*c790*/  LDG.E.U8 R229, desc[UR44][R12.64] ;  /* 0x0000002c0ce57981 */ /* 0x0008a2000c1e1100 */
[----:B0-----:R-:W-:-:S03]  /*c7a0*/  IADD3 R16, P1, R8, UR4, RZ ;  /* 0x0000000408107c10 */ /* 0x001fc6000ff3e0ff */
[----:B------:R-:W2:Y:S04]  /*c7b0*/  LDL R8, [R1+0x418] ;  /* 0x0004180001087983 */ /* 0x000ea80000100800 */
[----:B------:R-:W2:Y:S04]  /*c7c0*/  LDL R22, [R1+0x42c] ;  /* 0x00042c0001167983 */ /* 0x000ea80000100800 */
[----:B------:R-:W2:Y:S01]  /*c7d0*/  LDG.E.U8 R250, desc[UR44][R14.64] ;  /* 0x0000002c0efa7981 */ /* 0x000ea2000c1e1100 */
[----:B----4-:R-:W-:-:S03]  /*c7e0*/  IADD3 R12, P2, R9, UR4, RZ ;  /* 0x00000004090c7c10 */ /* 0x010fc6000ff5e0ff */
[----:B------:R-:W4:Y:S01]  /*c7f0*/  LDL R9, [R1+0x420] ;  /* 0x0004200001097983 */ /* 0x000f220000100800 */
[----:B------:R-:W-:-:S03]  /*c800*/  IADD3.X R17, R21, UR7, RZ, P1, !PT ;  /* 0x0000000715117c10 */ /* 0x000fc60008ffe4ff */
[----:B------:R-:W4:Y:S04]  /*c810*/  LDL R21, [R1+0x428] ;  /* 0x0004280001157983 */ /* 0x000f280000100800 */
[----:B------:R0:W4:Y:S01]  /*c820*/  LDG.E.U8 R180, desc[UR44][R16.64] ;  /* 0x0000002c10b47981 */ /* 0x000122000c1e1100 */
[----:B---3--:R-:W-:-:S03]  /*c830*/  IADD3.X R13, R6, UR7, RZ, P2, !PT ;  /* 0x00000007060d7c10 */ /* 0x008fc600097fe4ff */
[----:B------:R-:W3:Y:S01]  /*c840*/  LDL R6, [R1+0x430] ;  /* 0x0004300001067983 */ /* 0x000ee20000100800 */
[----:B0-----:R-:W-:-:S03]  /*c850*/  IADD3 R16, P2, R5, UR4, RZ ;  /* 0x0000000405107c10 */ /* 0x001fc6000ff5e0ff */
[----:B------:R-:W3:Y:S01]  /*c860*/  LDL R5, [R1+0x438] ;  /* 0x0004380001057983 */ /* 0x000ee20000100800 */
[----:B------:R-:W-:-:S03]  /*c870*/  IADD3 R14, P1, R20, UR4, RZ ;  /* 0x00000004140e7c10 */ /* 0x000fc6000ff3e0ff */
[----:B------:R-:W3:Y:S01]  /*c880*/  LDL R20, [R1+0x444] ;  /* 0x0004440001147983 */ /* 0x000ee20000100800 */
[----:B--2---:R-:W-:-:S03]  /*c890*/  IADD3.X R15, R4, UR7, RZ, P1, !PT ;  /* 0x00000007040f7c10 */ /* 0x004fc60008ffe4ff */
[----:B------:R0:W2:Y:S04]  /*c8a0*/  LDG.E.U8 R4, desc[UR44][R12.64] ;  /* 0x0000002c0c047981 */ /* 0x0000a8000c1e1100 */
[----:B------:R1:W2:Y:S01]  /*c8b0*/  LDG.E.U8 R175, desc[UR44][R14.64] ;  /* 0x0000002c0eaf7981 */ /* 0x0002a2000c1e1100 */
[----:B0-----:R-:W-:-:S03]  /*c8c0*/  IADD3 R12, P1, R19, UR4, RZ ;  /* 0x00000004130c7c10 */ /* 0x001fc6000ff3e0ff */
[----:B------:R-:W2:Y:S01]  /*c8d0*/  LDL R19, [R1+0x44c] ;  /* 0x00044c0001137983 */ /* 0x000ea20000100800 */
[----:B------:R-:W-:-:S03]  /*c8e0*/  IADD3.X R17, R7, UR7, RZ, P2, !PT ;  /* 0x0000000707117c10 */ /* 0x000fc600097fe4ff */
[----:B------:R-:W2:Y:S01]  /*c8f0*/  LDL R7, [R1+0x440] ;  /* 0x0004400001077983 */ /* 0x000ea20000100800 */
[----:B-1----:R-:W-:-:S03]  /*c900*/  IADD3 R14, P2, R24, UR4, RZ ;  /* 0x00000004180e7c10 */ /* 0x002fc6000ff5e0ff */
[----:B------:R-:W2:Y:S04]  /*c910*/  LDL R24, [R1+0x454] ;  /* 0x0004540001187983 */ /* 0x000ea80000100800 */
[----:B------:R0:W2:Y:S01]  /*c920*/  LDG.E.U8 R203, desc[UR44][R16.64] ;  /* 0x0000002c10cb7981 */ /* 0x0000a2000c1e1100 */
[----:B------:R-:W-:-:S03]  /*c930*/  IADD3.X R13, R18, UR7, RZ, P1, !PT ;  /* 0x00000007120d7c10 */ /* 0x000fc60008ffe4ff */
[----:B------:R-:W2:Y:S04]  /*c940*/  LDL R18, [R1+0x448] ;  /* 0x0004480001127983 */ /* 0x000ea80000100800 */
[----:B------:R1:W2:Y:S01]  /*c950*/  LDG.E.U8 R168, desc[UR44][R12.64] ;  /* 0x0000002c0ca87981 */ /* 0x0002a2000c1e1100 */
[----:B------:R-:W-:Y:S02]  /*c960*/  IADD3.X R15, R8, UR7, RZ, P2, !PT ;  /* 0x00000007080f7c10 */ /* 0x000fe400097fe4ff */
[----:B0-----:R-:W-:Y:S01]  /*c970*/  IADD3 R16, P1, R23, UR4, RZ ;  /* 0x0000000417107c10 */ /* 0x001fe2000ff3e0ff */
[----:B------:R-:W2:Y:S04]  /*c980*/  LDL R8, [R1+0x450] ;  /* 0x0004500001087983 */ /* 0x000ea80000100800 */
[----:B------:R-:W2:Y:S01]  /*c990*/  LDL R23, [R1+0x45c] ;  /* 0x00045c0001177983 */ /* 0x000ea20000100800 */
[----:B-1----:R-:W-:-:S03]  /*c9a0*/  IADD3 R12, P2, R22, UR4, RZ ;  /* 0x00000004160c7c10 */ /* 0x002fc6000ff5e0ff */
[----:B------:R0:W2:Y:S04]  /*c9b0*/  LDG.E.U8 R196, desc[UR44][R14.64] ;  /* 0x0000002c0ec47981 */ /* 0x0000a8000c1e1100 */
[----:B------:R-:W2:Y:S01]  /*c9c0*/  LDL R22, [R1+0x458] ;  /* 0x0004580001167983 */ /* 0x000ea20000100800 */
[----:B----4-:R-:W-:-:S03]  /*c9d0*/  IADD3.X R17, R9, UR7, RZ, P1, !PT ;  /* 0x0000000709117c10 */ /* 0x010fc60008ffe4ff */
[----:B------:R-:W4:Y:S01]  /*c9e0*/  LDL R9, [R1+0x464] ;  /* 0x0004640001097983 */ /* 0x000f220000100800 */
[----:B0-----:R-:W-:Y:S02]  /*c9f0*/  IADD3 R14, P1, R26, UR4, RZ ;  /* 0x000000041a0e7c10 */ /* 0x001fe4000ff3e0ff */
[----:B------:R-:W-:Y:S01]  /*ca00*/  IADD3.X R13, R21, UR7, RZ, P2, !PT ;  /* 0x00000007150d7c10 */ /* 0x000fe200097fe4ff */
[----:B------:R0:W4:Y:S04]  /*ca10*/  LDG.E.U8 R228, desc[UR44][R16.64] ;  /* 0x0000002c10e47981 */ /* 0x000128000c1e1100 */
[----:B------:R-:W4:Y:S04]  /*ca20*/  LDL R21, [R1+0x46c] ;  /* 0x00046c0001157983 */ /* 0x000f280000100800 */
[----:B------:R1:W4:Y:S01]  /*ca30*/  LDG.E.U8 R247, desc[UR44][R12.64] ;  /* 0x0000002c0cf77981 */ /* 0x000322000c1e1100 */
[----:B0-----:R-:W-:-:S02]  /*ca40*/  IADD3 R16, P2, R25, UR4, RZ ;  /* 0x0000000419107c10 */ /* 0x001fc4000ff5e0ff */
[----:B---3--:R-:W-:Y:S02]  /*ca50*/  IADD3.X R15, R6, UR7, RZ, P1, !PT ;  /* 0x00000007060f7c10 */ /* 0x008fe40008ffe4ff */
[----:B------:R-:W3:Y:S01]  /*ca60*/  LDL R6, [R1+0x460] ;  /* 0x0004600001067983 */ /* 0x000ee20000100800 */
[----:B------:R-:W-:-:S03]  /*ca70*/  IADD3.X R17, R5, UR7, RZ, P2, !PT ;  /* 0x0000000705117c10 */ /* 0x000fc600097fe4ff */
[----:B------:R-:W3:Y:S01]  /*ca80*/  LDL R5, [R1+0x474] ;  /* 0x0004740001057983 */ /* 0x000ee20000100800 */
[----:B-1----:R-:W-:-:S03]  /*ca90*/  IADD3 R12, P1, R20, UR4, RZ ;  /* 0x00000004140c7c10 */ /* 0x002fc6000ff3e0ff */
[----:B------:R-:W3:Y:S04]  /*caa0*/  LDL R20, [R1+0x468] ;  /* 0x0004680001147983 */ /* 0x000ee80000100800 */
[----:B------:R2:W3:Y:S02]  /*cab0*/  LDG.E.U8 R152, desc[UR44][R14.64] ;  /* 0x0000002c0e987981 */ /* 0x0004e4000c1e1100 */
[----:B--2---:R-:W-:Y:S02]  /*cac0*/  IADD3 R14, P2, R19, UR4, RZ ;  /* 0x00000004130e7c10 */ /* 0x004fe4000ff5e0ff */
[----:B------:R-:W2:Y:S01]  /*cad0*/  LDL R19, [R1+0x470] ;  /* 0x0004700001137983 */ /* 0x000ea20000100800 */
[----:B------:R-:W-:-:S03]  /*cae0*/  IADD3.X R13, R7, UR7, RZ, P1, !PT ;  /* 0x00000007070d7c10 */ /* 0x000fc60008ffe4ff */
[----:B------:R0:W2:Y:S04]  /*caf0*/  LDG.E.U8 R7, desc[UR44][R16.64] ;  /* 0x0000002c10077981 */ /* 0x0000a8000c1e1100 */
[----:B------:R1:W2:Y:S01]  /*cb00*/  LDG.E.U8 R178, desc[UR44][R12.64] ;  /* 0x0000002c0cb27981 */ /* 0x0002a2000c1e1100 */
[----:B0-----:R-:W-:Y:S02]  /*cb10*/  IADD3 R16, P1, R24, UR4, RZ ;  /* 0x0000000418107c10 */ /* 0x001fe4000ff3e0ff */
[----:B------:R-:W-:Y:S02]  /*cb20*/  IADD3.X R15, R18, UR7, RZ, P2, !PT ;  /* 0x00000007120f7c10 */ /* 0x000fe400097fe4ff */
[----:B------:R-:W2:Y:S04]  /*cb30*/  LDL R18, [R1+0x484] ;  /* 0x0004840001127983 */ /* 0x000ea80000100800 */
[----:B------:R4:W2:Y:S01]  /*cb40*/  LDG.E.U8 R206, desc[UR44][R14.64] ;  /* 0x0000002c0ece7981 */ /* 0x0008a2000c1e1100 */
[----:B------:R-:W-:-:S03]  /*cb50*/  IADD3.X R17, R8, UR7, RZ, P1, !PT ;  /* 0x0000000708117c10 */ /* 0x000fc60008ffe4ff */
[----:B------:R-:W2:Y:S01]  /*cb60*/  LDL R8, [R1+0x48c] ;  /* 0x00048c0001087983 */ /* 0x000ea20000100800 */
[----:B-1----:R-:W-:-:S03]  /*cb70*/  IADD3 R12, P2, R23, UR4, RZ ;  /* 0x00000004170c7c10 */ /* 0x002fc6000ff5e0ff */
[----:B------:R-:W2:Y:S04]  /*cb80*/  LDL R23, [R1+0x488] ;  /* 0x0004880001177983 */ /* 0x000ea80000100800 */
[----:B------:R-:W2:Y:S01]  /*cb90*/  LDG.E.U8 R169, desc[UR44][R16.64] ;  /* 0x0000002c10a97981 */ /* 0x000ea2000c1e1100 */
        /* <DEDUP_REMOVED lines=8> */
[----:B------:R-:W3:Y:S01]  /*cc20*/  LDL R5, [R1+0x4a4] ;  /* 0x0004a40001057983 */ /* 0x000ee20000100800 */
[----:B------:R-:W-:-:S03]  /*cc30*/  IADD3 R16, P2, R21, UR4, RZ ;  /* 0x0000000415107c10 */ /* 0x000fc6000ff5e0ff */
[----:B------:R-:W3:Y:S01]  /*cc40*/  LDL R21, [R1+0x498] ;  /* 0x0004980001157983 */ /* 0x000ee20000100800 */
[----:B------:R-:W-:-:S03]  /*cc50*/  IADD3.X R17, R20, UR7, RZ, P2, !PT ;  /* 0x0000000714117c10 */ /* 0x000fc600097fe4ff */
[----:B------:R-:W3:Y:S04]  /*cc60*/  LDL R20, [R1+0x4a0] ;  /* 0x0004a00001147983 */ /* 0x000ee80000100800 */
[----:B------:R0:W3:Y:S04]  /*cc70*/  LDG.E.U8 R225, desc[UR44][R14.64] ;  /* 0x0000002c0ee17981 */ /* 0x0000e8000c1e1100 */
[----:B------:R-:W3:Y:S01]  /*cc80*/  LDG.E.U8 R244, desc[UR44][R16.64] ;  /* 0x0000002c10f47981 */ /* 0x000ee2000c1e1100 */
[----:B0-----:R-:W-:-:S03]  /*cc90*/  IADD3 R14, P2, R155, UR4, RZ ;  /* 0x000000049b0e7c10 */ /* 0x001fc6000ff5e0ff */
[----:B------:R-:W3:Y:S01]  /*cca0*/  LDL R155, [R1+0x4a8] ;  /* 0x0004a800019b7983 */ /* 0x000ee20000100800 */
[----:B------:R-:W-:-:S03]  /*ccb0*/  IADD3.X R15, R158, UR7, RZ, P2, !PT ;  /* 0x000000079e0f7c10 */ /* 0x000fc600097fe4ff */
[----:B------:R-:W3:Y:S01]  /*ccc0*/  LDL R158, [R1+0x4bc] ;  /* 0x0004bc00019e7983 */ /* 0x000ee20000100800 */
[----:B--2---:R-:W-:-:S05]  /*ccd0*/  IADD3.X R13, R19, UR7, RZ, P1, !PT ;  /* 0x00000007130d7c10 */ /* 0x004fca0008ffe4ff */
[----:B------:R0:W2:Y:S01]  /*cce0*/  LDG.E.U8 R217, desc[UR44][R12.64] ;  /* 0x0000002c0cd97981 */ /* 0x0000a2000c1e1100 */
[----:B------:R-:W-:Y:S02]  /*ccf0*/  IADD3 R18, P1, R18, UR4, RZ ;  /* 0x0000000412127c10 */ /* 0x000fe4000ff3e0ff */
[----:B0-----:R-:W-:Y:S02]  /*cd00*/  IADD3 R12, P2, R8, UR4, RZ ;  /* 0x00000004080c7c10 */ /* 0x001fe4000ff5e0ff */
[----:B------:R-:W2:Y:S02]  /*cd10*/  LDL R8, [R1+0x4b8] ;  /* 0x0004b80001087983 */ /* 0x000ea40000100800 */
[----:B------:R-:W-:Y:S02]  /*cd20*/  IADD3.X R13, R23, UR7, RZ, P2, !PT ;  /* 0x00000007170d7c10 */ /* 0x000fe400097fe4ff */
[----:B------:R-:W2:Y:S04]  /*cd30*/  LDL R23, [R1+0x4c0] ;  /* 0x0004c00001177983 */ /* 0x000ea80000100800 */
[----:B------:R-:W2:Y:S01]  /*cd40*/  LDG.E.U8 R207, desc[UR44][R12.64] ;  /* 0x0000002c0ccf7981 */ /* 0x000ea2000c1e1100 */
[----:B----4-:R-:W-:-:S02]  /*cd50*/  IADD3.X R19, R9, UR7, RZ, P1, !PT ;  /* 0x0000000709137c10 */ /* 0x010fc40008ffe4ff */
[----:B------:R-:W-:Y:S01]  /*cd60*/  IADD3 R16, P1, R154, UR4, RZ ;  /* 0x000000049a107c10 */ /* 0x000fe2000ff3e0ff */
[----:B------:R3:W4:Y:S04]  /*cd70*/  LDG.E.U8 R9, desc[UR44][R14.64] ;  /* 0x0000002c0e097981 */ /* 0x000728000c1e1100 */
[----:B------:R-:W4:Y:S01]  /*cd80*/  LDL R154, [R1+0x4c4] ;  /* 0x0004c400019a7983 */ /* 0x000f220000100800 */
[----:B------:R-:W-:-:S03]  /*cd90*/  IADD3.X R17, R22, UR7, RZ, P1, !PT ;  /* 0x0000000716117c10 */ /* 0x000fc60008ffe4ff */
[----:B------:R-:W4:Y:S04]  /*cda0*/  LDL R22, [R1+0x4cc] ;  /* 0x0004cc0001167983 */ /* 0x000f280000100800 */
[----:B------:R-:W4:Y:S04]  /*cdb0*/  LDG.E.U8 R172, desc[UR44][R16.64] ;  /* 0x0000002c10ac7981 */ /* 0x000f28000c1e1100 */
[----:B------:R-:W4:Y:S01]  /*cdc0*/  LDG.E.U8 R179, desc[UR44][R18.64] ;  /* 0x0000002c12b37981 */ /* 0x000f22000c1e1100 */
[----:B---3--:R-:W-:-:S03]  /*cdd0*/  IADD3 R14, P1, R6, UR4, RZ ;  /* 0x00000004060e7c10 */ /* 0x008fc6000ff3e0ff */
[----:B------:R-:W3:Y:S04]  /*cde0*/  LDL R16, [R1+0x4d8] ;  /* 0x0004d80001107983 */ /* 0x000ee80000100800 */
[----:B------:R-:W3:Y:S01]  /*cdf0*/  LDL R6, [R1+0x4c8] ;  /* 0x0004c80001067983 */ /* 0x000ee20000100800 */
[----:B------:R-:W-:-:S03]  /*ce00*/  IADD3 R12, P2, R5, UR4, RZ ;  /* 0x00000004050c7c10 */ /* 0x000fc6000ff5e0ff */
[----:B------:R-:W3:Y:S01]  /*ce10*/  LDL R5, [R1+0x4d4] ;  /* 0x0004d40001057983 */ /* 0x000ee20000100800 */
[----:B------:R-:W-:-:S03]  /*ce20*/  IADD3.X R13, R20, UR7, RZ, P2, !PT ;  /* 0x00000007140d7c10 */ /* 0x000fc600097fe4ff */
[----:B------:R-:W3:Y:S04]  /*ce30*/  LDL R19, [R1+0x4e0] ;  /* 0x0004e00001137983 */ /* 0x000ee80000100800 */
[----:B------:R-:W3:Y:S01]  /*ce40*/  LDL R20, [R1+0x4d0] ;  /* 0x0004d00001147983 */ /* 0x000ee20000100800 */
[----:B------:R-:W-:-:S03]  /*ce50*/  IADD3.X R15, R21, UR7, RZ, P1, !PT ;  /* 0x00000007150f7c10 */ /* 0x000fc60008ffe4ff */
[----:B------:R0:W3:Y:S04]  /*ce60*/  LDG.E.U8 R21, desc[UR44][R12.64] ;  /* 0x0000002c0c157981 */ /* 0x0000e8000c1e1100 */
[----:B------:R-:W3:Y:S04]  /*ce70*/  LDG.E.U8 R200, desc[UR44][R14.64] ;  /* 0x0000002c0ec87981 */ /* 0x000ee8000c1e1100 */
[----:B------:R-:W3:Y:S01]  /*ce80*/  LDL R18, [R1+0x4f0] ;  /* 0x0004f00001127983 */ /* 0x000ee20000100800 */
[----:B0-----:R-:W-:-:S03]  /*ce90*/  IADD3 R12, P1, R177, UR4, RZ ;  /* 0x00000004b10c7c10 */ /* 0x001fc6000ff3e0ff */
[----:B------:R-:W3:Y:S01]  /*cea0*/  LDL R17, [R1+0x504] ;  /* 0x0005040001117983 */ /* 0x000ee20000100800 */
[----:B------:R-:W-:-:S03]  /*ceb0*/  IADD3.X R13, R155, UR7, RZ, P1, !PT ;  /* 0x000000079b0d7c10 */ /* 0x000fc60008ffe4ff */
[----:B------:R-:W3:Y:S04]  /*cec0*/  LDL R155, [R1+0x4dc] ;  /* 0x0004dc00019b7983 */ /* 0x000ee80000100800 */
[----:B------:R0:W3:Y:S04]  /*ced0*/  LDG.E.U8 R242, desc[UR44][R12.64] ;  /* 0x0000002c0cf27981 */ /* 0x0000e8000c1e1100 */
[----:B------:R-:W3:Y:S04]  /*cee0*/  LDL R15, [R1+0x4e4] ;  /* 0x0004e400010f7983 */ /* 0x000ee80000100800 */
[----:B------:R-:W3:Y:S01]  /*cef0*/  LDL R14, [R1+0x4e8] ;  /* 0x0004e800010e7983 */ /* 0x000ee20000100800 */
[----:B0-----:R-:W-:-:S03]  /*cf00*/  IADD3 R12, P1, R176, UR4, RZ ;  /* 0x00000004b00c7c10 */ /* 0x001fc6000ff3e0ff */
[----:B------:R-:W3:Y:S01]  /*cf10*/  LDL R176, [R1+0x4ec] ;  /* 0x0004ec0001b07983 */ /* 0x000ee20000100800 */
[----:B------:R-:W-:-:S03]  /*cf20*/  IADD3.X R13, R173, UR7, RZ, P1, !PT ;  /* 0x00000007ad0d7c10 */ /* 0x000fc60008ffe4ff */
[----:B------:R-:W3:Y:S04]  /*cf30*/  LDL R177, [R1+0x554] ;  /* 0x0005540001b17983 */ /* 0x000ee80000100800 */
[----:B------:R0:W3:Y:S02]  /*cf40*/  LDG.E.U8 R249, desc[UR44][R12.64] ;  /* 0x0000002c0cf97981 */ /* 0x0000e4000c1e1100 */
[----:B0-----:R-:W-:Y:S02]  /*cf50*/  IADD3 R12, P1, R158, UR4, RZ ;  /* 0x000000049e0c7c10 */ /* 0x001fe4000ff3e0ff */
[----:B------:R-:W3:Y:S02]  /*cf60*/  LDL R158, [R1+0x514] ;  /* 0x00051400019e7983 */ /* 0x000ee40000100800 */
[----:B--2---:R-:W-:-:S05]  /*cf70*/  IADD3.X R13, R8, UR7, RZ, P1, !PT ;  /* 0x00000007080d7c10 */ /* 0x004fca0008ffe4ff */
[----:B------:R4:W2:Y:S02]  /*cf80*/  LDG.E.U8 R8, desc[UR44][R12.64] ;  /* 0x0000002c0c087981 */ /* 0x0008a4000c1e1100 */
[----:B----4-:R-:W-:Y:S02]  /*cf90*/  IADD3 R12, P1, R154, UR4, RZ ;  /* 0x000000049a0c7c10 */ /* 0x010fe4000ff3e0ff */
[----:B------:R-:W4:Y:S02]  /*cfa0*/  LDL R154, [R1+0x4f4] ;  /* 0x0004f400019a7983 */ /* 0x000f240000100800 */
[----:B------:R-:W-:Y:S02]  /*cfb0*/  IADD3.X R13, R23, UR7, RZ, P1, !PT ;  /* 0x00000007170d7c10 */ /* 0x000fe40008ffe4ff */
[----:B------:R-:W2:Y:S04]  /*cfc0*/  LDL R23, [R1+0x4fc] ;  /* 0x0004fc0001177983 */ /* 0x000ea80000100800 */
[----:B------:R0:W2:Y:S02]  /*cfd0*/  LDG.E.U8 R182, desc[UR44][R12.64] ;  /* 0x0000002c0cb67981 */ /* 0x0000a4000c1e1100 */
[----:B0-----:R-:W-:-:S02]  /*cfe0*/  IADD3 R12, P1, R22, UR4, RZ ;  /* 0x00000004160c7c10 */ /* 0x001fc4000ff3e0ff */
[----:B------:R-:W2:Y:S02]  /*cff0*/  LDL R22, [R1+0x50c] ;  /* 0x00050c0001167983 */ /* 0x000ea40000100800 */
[----:B---3--:R-:W-:Y:S02]  /*d000*/  IADD3.X R13, R6, UR7, RZ, P1, !PT ;  /* 0x00000007060d7c10 */ /* 0x008fe40008ffe4ff */
[----:B------:R-:W3:Y:S04]  /*d010*/  LDL R6, [R1+0x4f8] ;  /* 0x0004f80001067983 */ /* 0x000ee80000100800 */
[----:B------:R0:W3:Y:S02]  /*d020*/  LDG.E.U8 R210, desc[UR44][R12.64] ;  /* 0x0000002c0cd27981 */ /* 0x0000e4000c1e1100 */
[----:B0-----:R-:W-:-:S02]  /*d030*/  IADD3 R12, P1, R5, UR4, RZ ;  /* 0x00000004050c7c10 */ /* 0x001fc4000ff3e0ff */
[----:B------:R-:W3:Y:S02]  /*d040*/  LDL R5, [R1+0x500] ;  /* 0x0005000001057983 */ /* 0x000ee40000100800 */
[----:B------:R-:W-:Y:S02]  /*d050*/  IADD3.X R13, R20, UR7, RZ, P1, !PT ;  /* 0x00000007140d7c10 */ /* 0x000fe40008ffe4ff */
        /* <DEDUP_REMOVED lines=9> */
[----:B------:R-:W-:-:S05]  /*d0f0*/  IADD3.X R13, R19, UR7, RZ, P1, !PT ;  /* 0x00000007130d7c10 */ /* 0x000fca0008ffe4ff */
[----:B------:R0:W3:Y:S02]  /*d100*/  LDG.E.U8 R19, desc[UR44][R12.64] ;  /* 0x0000002c0c137981 */ /* 0x0000e4000c1e1100 */
[----:B0-----:R-:W-:-:S04]  /*d110*/  IADD3 R12, P1, R176, UR4, RZ ;  /* 0x00000004b00c7c10 */ /* 0x001fc8000ff3e0ff */
[----:B------:R-:W-:Y:S02]  /*d120*/  IADD3.X R13, R14, UR7, RZ, P1, !PT ;  /* 0x000000070e0d7c10 */ /* 0x000fe40008ffe4ff */
[----:B------:R-:W3:Y:S04]  /*d130*/  LDL R14, [R1+0x524] ;  /* 0x00052400010e7983 */ /* 0x000ee80000100800 */
[----:B------:R4:W3:Y:S02]  /*d140*/  LDG.E.U8 R240, desc[UR44][R12.64] ;  /* 0x0000002c0cf07981 */ /* 0x0008e4000c1e1100 */
[----:B----4-:R-:W-:-:S04]  /*d150*/  IADD3 R12, P1, R154, UR4, RZ ;  /* 0x000000049a0c7c10 */ /* 0x010fc8000ff3e0ff */
[----:B------:R-:W-:Y:S02]  /*d160*/  IADD3.X R13, R18, UR7, RZ, P1, !PT ;  /* 0x00000007120d7c10 */ /* 0x000fe40008ffe4ff */
[----:B------:R-:W4:Y:S04]  /*d170*/  LDL R18, [R1+0x520] ;  /* 0x0005200001127983 */ /* 0x000f280000100800 */
[----:B------:R2:W4:Y:S02]  /*d180*/  LDG.E.U8 R246, desc[UR44][R12.64] ;  /* 0x0000002c0cf67981 */ /* 0x000524000c1e1100 */
[----:B--2---:R-:W-:Y:S02]  /*d190*/  IADD3 R12, P1, R23, UR4, RZ ;  /* 0x00000004170c7c10 */ /* 0x004fe4000ff3e0ff */
[----:B------:R-:W2:Y:S02]  /*d1a0*/  LDL R23, [R1+0x52c] ;  /* 0x00052c0001177983 */ /* 0x000ea40000100800 */
[----:B---3--:R-:W-:-:S02]  /*d1b0*/  IADD3.X R13, R6, UR7, RZ, P1, !PT ;  /* 0x00000007060d7c10 */ /* 0x008fc40008ffe4ff */
[----:B------:R-:W3:Y:S04]  /*d1c0*/  LDL R6, [R1+0x528] ;  /* 0x0005280001067983 */ /* 0x000ee80000100800 */
[----:B------:R0:W3:Y:S02]  /*d1d0*/  LDG.E.U8 R154, desc[UR44][R12.64] ;  /* 0x0000002c0c9a7981 */ /* 0x0000e4000c1e1100 */
[----:B0-----:R-:W-:Y:S02]  /*d1e0*/  IADD3 R12, P1, R17, UR4, RZ ;  /* 0x00000004110c7c10 */ /* 0x001fe4000ff3e0ff */
[----:B------:R-:W3:Y:S02]  /*d1f0*/  LDL R17, [R1+0x534] ;  /* 0x0005340001117983 */ /* 0x000ee40000100800 */
[----:B------:R-:W-:-:S02]  /*d200*/  IADD3.X R13, R5, UR7, RZ, P1, !PT ;  /* 0x00000007050d7c10 */ /* 0x000fc40008ffe4ff */
        /* <DEDUP_REMOVED lines=12> */
[----:B0-----:R-:W-:-:S04]  /*d2d0*/  IADD3 R12, P1, R155, UR4, RZ ;  /* 0x000000049b0c7c10 */ /* 0x001fc8000ff3e0ff */
[----:B------:R-:W-:Y:S02]  /*d2e0*/  IADD3.X R13, R15, UR7, RZ, P1, !PT ;  /* 0x000000070f0d7c10 */ /* 0x000fe40008ffe4ff */
[----:B------:R-:W3:Y:S04]  /*d2f0*/  LDL R15, [R1+0x548] ;  /* 0x00054800010f7983 */ /* 0x000ee80000100800 */
[----:B------:R0:W3:Y:S02]  /*d300*/  LDG.E.U8 R204, desc[UR44][R12.64] ;  /* 0x0000002c0ccc7981 */ /* 0x0000e4000c1e1100 */
[----:B0-----:R-:W-:Y:S02]  /*d310*/  IADD3 R12, P1, R14, UR4, RZ ;  /* 0x000000040e0c7c10 */ /* 0x001fe4000ff3e0ff */
[----:B------:R-:W3:Y:S02]  /*d320*/  LDL R14, [R1+0x550] ;  /* 0x00055000010e7983 */ /* 0x000ee40000100800 */
[----:B----4-:R-:W-:-:S05]  /*d330*/  IADD3.X R13, R18, UR7, RZ, P1, !PT ;  /* 0x00000007120d7c10 */ /* 0x010fca0008ffe4ff */
[----:B------:R2:W4:Y:S02]  /*d340*/  LDG.E.U8 R18, desc[UR44][R12.64] ;  /* 0x0000002c0c127981 */ /* 0x000524000c1e1100 */
[----:B--2---:R-:W-:Y:S02]  /*d350*/  IADD3 R12, P1, R23, UR4, RZ ;  /* 0x00000004170c7c10 */ /* 0x004fe4000ff3e0ff */
[----:B------:R-:W2:Y:S02]  /*d360*/  LDL R23, [R1+0x574] ;  /* 0x0005740001177983 */ /* 0x000ea40000100800 */
[----:B---3--:R-:W-:Y:S02]  /*d370*/  IADD3.X R13, R6, UR7, RZ, P1, !PT ;  /* 0x00000007060d7c10 */ /* 0x008fe40008ffe4ff */
[----:B------:R-:W3:Y:S04]  /*d380*/  LDL R6, [R1+0x564] ;  /* 0x0005640001067983 */ /* 0x000ee80000100800 */
[----:B------:R0:W4:Y:S02]  /*d390*/  LDG.E.U8 R238, desc[UR44][R12.64] ;  /* 0x0000002c0cee7981 */ /* 0x000124000c1e1100 */
[----:B0-----:R-:W-:-:S02]  /*d3a0*/  IADD3 R12, P1, R17, UR4, RZ ;  /* 0x00000004110c7c10 */ /* 0x001fc4000ff3e0ff */
[----:B------:R-:W2:Y:S02]  /*d3b0*/  LDL R17, [R1+0x560] ;  /* 0x0005600001117983 */ /* 0x000ea40000100800 */
[----:B------:R-:W-:Y:S02]  /*d3c0*/  IADD3.X R13, R5, UR7, RZ, P1, !PT ;  /* 0x00000007050d7c10 */ /* 0x000fe40008ffe4ff */
[----:B------:R-:W4:Y:S04]  /*d3d0*/  LDL R5, [R1+0x56c] ;  /* 0x00056c0001057983 */ /* 0x000f280000100800 */
[----:B------:R0:W4:Y:S02]  /*d3e0*/  LDG.E.U8 R243, desc[UR44][R12.64] ;  /* 0x0000002c0cf37981 */ /* 0x000124000c1e1100 */
[----:B0-----:R-:W-:-:S02]  /*d3f0*/  IADD3 R12, P1, R22, UR4, RZ ;  /* 0x00000004160c7c10 */ /* 0x001fc4000ff3e0ff */
[----:B------:R-:W4:Y:S02]  /*d400*/  LDL R22, [R1+0x570] ;  /* 0x0005700001167983 */ /* 0x000f240000100800 */
[----:B------:R-:W-:Y:S02]  /*d410*/  IADD3.X R13, R20, UR7, RZ, P1, !PT ;  /* 0x00000007140d7c10 */ /* 0x000fe40008ffe4ff */
[----:B------:R-:W4:Y:S04]  /*d420*/  LDL R20, [R1+0x57c] ;  /* 0x00057c0001147983 */ /* 0x000f280000100800 */
[----:B------:R0:W4:Y:S02]  /*d430*/  LDG.E.U8 R155, desc[UR44][R12.64] ;  /* 0x0000002c0c9b7981 */ /* 0x000124000c1e1100 */
[----:B0-----:R-:W-:-:S02]  /*d440*/  IADD3 R12, P1, R16, UR4, RZ ;  /* 0x00000004100c7c10 */ /* 0x001fc4000ff3e0ff */
[----:B------:R-:W4:Y:S02]  /*d450*/  LDL R16, [R1+0x578] ;  /* 0x0005780001107983 */ /* 0x000f240000100800 */
[----:B------:R-:W-:-:S05]  /*d460*/  IADD3.X R13, R186, UR7, RZ, P1, !PT ;  /* 0x00000007ba0d7c10 */ /* 0x000fca0008ffe4ff */
[----:B------:R0:W4:Y:S02]  /*d470*/  LDG.E.U8 R186, desc[UR44][R12.64] ;  /* 0x0000002c0cba7981 */ /* 0x000124000c1e1100 */
[----:B0-----:R-:W-:Y:S02]  /*d480*/  IADD3 R12, P1, R209, UR4, RZ ;  /* 0x00000004d10c7c10 */ /* 0x001fe4000ff3e0ff */
[----:B------:R-:W4:Y:S02]  /*d490*/  LDL R209, [R1+0x5a8] ;  /* 0x0005a80001d17983 */ /* 0x000f240000100800 */
[----:B------:R-:W-:Y:S02]  /*d4a0*/  IADD3.X R13, R15, UR7, RZ, P1, !PT ;  /* 0x000000070f0d7c10 */ /* 0x000fe40008ffe4ff */
[----:B------:R-:W4:Y:S04]  /*d4b0*/  LDL R15, [R1+0x584] ;  /* 0x00058400010f7983 */ /* 0x000f280000100800 */
[----:B------:R0:W4:Y:S02]  /*d4c0*/  LDG.E.U8 R214, desc[UR44][R12.64] ;  /* 0x0000002c0cd67981 */ /* 0x000124000c1e1100 */
[----:B0-----:R-:W-:-:S04]  /*d4d0*/  IADD3 R12, P1, R177, UR4, RZ ;  /* 0x00000004b10c7c10 */ /* 0x001fc8000ff3e0ff */
[----:B------:R-:W-:Y:S02]  /*d4e0*/  IADD3.X R13, R14, UR7, RZ, P1, !PT ;  /* 0x000000070e0d7c10 */ /* 0x000fe40008ffe4ff */
[----:B------:R-:W4:Y:S04]  /*d4f0*/  LDL R14, [R1+0x580] ;  /* 0x00058000010e7983 */ /* 0x000f280000100800 */
[----:B------:R0:W4:Y:S02]  /*d500*/  LDG.E.U8 R177, desc[UR44][R12.64] ;  /* 0x0000002c0cb17981 */ /* 0x000124000c1e1100 */
[----:B0-----:R-:W-:Y:S02]  /*d510*/  IADD3 R12, P1, R208, UR4, RZ ;  /* 0x00000004d00c7c10 */ /* 0x001fe4000ff3e0ff */
[----:B------:R-:W4:Y:S02]  /*d520*/  LDL R208, [R1+0x598] ;  /* 0x0005980001d07983 */ /* 0x000f240000100800 */
[----:B------:R-:W-:-:S05]  /*d530*/  IADD3.X R13, R205, UR7, RZ, P1, !PT ;  /* 0x00000007cd0d7c10 */ /* 0x000fca0008ffe4ff */
[----:B------:R3:W4:Y:S02]  /*d540*/  LDG.E.U8 R205, desc[UR44][R12.64] ;  /* 0x0000002c0ccd7981 */ /* 0x000724000c1e1100 */
[----:B---3--:R-:W-:Y:S02]  /*d550*/  IADD3 R12, P1, R6, UR4, RZ ;  /* 0x00000004060c7c10 */ /* 0x008fe4000ff3e0ff */
[----:B------:R-:W3:Y:S02]  /*d560*/  LDL R6, [R1+0x58c] ;  /* 0x00058c0001067983 */ /* 0x000ee40000100800 */
[----:B--2---:R-:W-:-:S05]  /*d570*/  IADD3.X R13, R17, UR7, RZ, P1, !PT ;  /* 0x00000007110d7c10 */ /* 0x004fca0008ffe4ff */
[----:B------:R4:W2:Y:S02]  /*d580*/  LDG.E.U8 R17, desc[UR44][R12.64] ;  /* 0x0000002c0c117981 */ /* 0x0008a4000c1e1100 */
[----:B----4-:R-:W-:Y:S02]  /*d590*/  IADD3 R12, P1, R5, UR4, RZ ;  /* 0x00000004050c7c10 */ /* 0x010fe4000ff3e0ff */
[----:B------:R-:W4:Y:S02]  /*d5a0*/  LDL R5, [R1+0x588] ;  /* 0x0005880001057983 */ /* 0x000f240000100800 */
[----:B------:R-:W-:-:S05]  /*d5b0*/  IADD3.X R13, R158, UR7, RZ, P1, !PT ;  /* 0x000000079e0d7c10 */ /* 0x000fca0008ffe4ff */
[----:B------:R0:W2:Y:S02]  /*d5c0*/  LDG.E.U8 R237, desc[UR44][R12.64] ;  /* 0x0000002c0ced7981 */ /* 0x0000a4000c1e1100 */
[----:B0-----:R-:W-:-:S04]  /*d5d0*/  IADD3 R12, P1, R23, UR4, RZ ;  /* 0x00000004170c7c10 */ /* 0x001fc8000ff3e0ff */
[----:B------:R-:W-:-:S05]  /*d5e0*/  IADD3.X R13, R22, UR7, RZ, P1, !PT ;  /* 0x00000007160d7c10 */ /* 0x000fca0008ffe4ff */
[----:B------:R0:W2:Y:S02]  /*d5f0*/  LDG.E.U8 R241, desc[UR44][R12.64] ;  /* 0x0000002c0cf17981 */ /* 0x0000a4000c1e1100 */
[----:B0-----:R-:W-:Y:S02]  /*d600*/  IADD3 R12, P1, R20, UR4, RZ ;  /* 0x00000004140c7c10 */ /* 0x001fe4000ff3e0ff */
[----:B------:R-:W2:Y:S02]  /*d610*/  LDL R20, [R1+0x590] ;  /* 0x0005900001147983 */ /* 0x000ea40000100800 */
[----:B------:R-:W-:Y:S02]  /*d620*/  IADD3.X R13, R16, UR7, RZ, P1, !PT ;  /* 0x00000007100d7c10 */ /* 0x000fe40008ffe4ff */
[----:B------:R-:W2:Y:S01]  /*d630*/  LDL R16, [R1+0x5a0] ;  /* 0x0005a00001107983 */ /* 0x000ea20000100800 */
[----:B------:R-:W-:Y:S02]  /*d640*/  WARPGROUP.DEPBAR.LE gsb0, 0x0 ;  /* 0x00008000000079c5 */ /* 0x000fe40000010000 */
[----:B------:R-:W-:Y:S01]  /*d650*/  WARPGROUP.ARRIVE ;  /* 0x00000000000079c5 */ /* 0x000fe20000000000 */
[----:B------:R0:W2:Y:S05]  /*d660*/  LDG.E.U8 R158, desc[UR44][R12.64] ;  /* 0x0000002c0c9e7981 */ /* 0x0000aa000c1e1100 */
[----:B------:R-:W-:Y:S01]  /*d670*/  QGMMA.64x128x32.F32.E4M3.E4M3 R88, gdesc[UR8], R88, gsb0 ;  /* 0x01e00000085879f3 */ /* 0x000fe20008000858 */
[----:B0-----:R-:W-:-:S02]  /*d680*/  IADD3 R12, P1, R15, UR4, RZ ;  /* 0x000000040f0c7c10 */ /* 0x001fc4000ff3e0ff */
[----:B------:R-:W2:Y:S02]  /*d690*/  LDL R15, [R1+0x5b4] ;  /* 0x0005b400010f7983 */ /* 0x000ea40000100800 */
[----:B------:R-:W-:Y:S02]  /*d6a0*/  IADD3.X R13, R14, UR7, RZ, P1, !PT ;  /* 0x000000070e0d7c10 */ /* 0x000fe40008ffe4ff */
[----:B------:R-:W2:Y:S04]  /*d6b0*/  LDL R14, [R1+0x5b0] ;  /* 0x0005b000010e7983 */ /* 0x000ea80000100800 */
[----:B------:R3:W2:Y:S01]  /*d6c0*/  LDG.E.U8 R23, desc[UR44][R12.64] ;  /* 0x0000002c0c177981 */ /* 0x0006a2000c1e1100 */
[----:B------:R-:W-:Y:S02]  /*d6d0*/  WARPGROUP.DEPBAR.LE gsb0, 0x0 ;  /* 0x00008000000079c5 */ /* 0x000fe40000010000 */
[----:B------:R-:W-:-:S06]  /*d6e0*/  WARPGROUP.ARRIVE ;  /* 0x00000000000079c5 */ /* 0x000fcc0000000000 */
[----:B------:R-:W-:Y:S01]  /*d6f0*/  QGMMA.64x128x32.F32.E4M3.E4M3 R88, gdesc[UR20], R88, gsb0 ;  /* 0x01e00000145879f3 */ /* 0x000fe20008000858 */
[----:B---3--:R-:W-:Y:S02]  /*d700*/  IADD3 R12, P1, R6, UR4, RZ ;  /* 0x00000004060c7c10 */ /* 0x008fe4000ff3e0ff */
[----:B------:R-:W3:Y:S02]  /*d710*/  LDL R6, [R1+0x5bc] ;  /* 0x0005bc0001067983 */ /* 0x000ee40000100800 */
[----:B----4-:R-:W-:Y:S02]  /*d720*/  IADD3.X R13, R5, UR7, RZ, P1, !PT ;  /* 0x00000007050d7c10 */ /* 0x010fe40008ffe4ff */
[----:B------:R-:W4:Y:S04]  /*d730*/  LDL R5, [R1+0x5b8] ;  /* 0x0005b80001057983 */ /* 0x000f280000100800 */
[----:B------:R0:W4:Y:S02]  /*d740*/  LDG.E.U8 R22, desc[UR44][R12.64] ;  /* 0x0000002c0c167981 */ /* 0x000124000c1e1100 */
[----:B0-----:R-:W-:-:S02]  /*d750*/  IADD3 R12, P1, R232, UR4, RZ ;  /* 0x00000004e80c7c10 */ /* 0x001fc4000ff3e0ff */
[----:B------:R-:W4:Y:S02]  /*d760*/  LDL R232, [R1+0x5d0] ;  /* 0x0005d00001e87983 */ /* 0x000f240000100800 */
[----:B--2---:R-:W-:-:S05]  /*d770*/  IADD3.X R13, R20, UR7, RZ, P1, !PT ;  /* 0x00000007140d7c10 */ /* 0x004fca0008ffe4ff */
[----:B------:R0:W2:Y:S02]  /*d780*/  LDG.E.U8 R20, desc[UR44][R12.64] ;  /* 0x0000002c0c147981 */ /* 0x0000a4000c1e1100 */
[----:B0-----:R-:W-:Y:S01]  /*d790*/  IADD3 R12, P1, R222, UR4, RZ ;  /* 0x00000004de0c7c10 */ /* 0x001fe2000ff3e0ff */
[----:B------:R-:W-:Y:S02]  /*d7a0*/  WARPGROUP.DEPBAR.LE gsb0, 0x0 ;  /* 0x00008000000079c5 */ /* 0x000fe40000010000 */
[----:B------:R-:W2:Y:S01]  /*d7b0*/  LDL R222, [R1+0x5dc] ;  /* 0x0005dc0001de7983 */ /* 0x000ea20000100800 */
        /* <DEDUP_REMOVED lines=9> */
[----:B------:R-:W-:-:S03]  /*d850*/  WARPGROUP.ARRIVE ;  /* 0x00000000000079c5 */ /* 0x000fc60000000000 */
[----:B------:R0:W2:Y:S03]  /*d860*/  LDG.E.U8 R236, desc[UR44][R12.64] ;  /* 0x0000002c0cec7981 */ /* 0x0000a6000c1e1100 */
[----:B------:R-:W-:Y:S01]  /*d870*/  QGMMA.64x128x32.F32.E4M3.E4M3 R88, gdesc[UR24], R88, gsb0 ;  /* 0x01e00000185879f3 */ /* 0x000fe20008000858 */
[----:B0-----:R-:W-:-:S04]  /*d880*/  IADD3 R12, P1, R15, UR4, RZ ;  /* 0x000000040f0c7c10 */ /* 0x001fc8000ff3e0ff */
[----:B------:R-:W-:-:S05]  /*d890*/  IADD3.X R13, R14, UR7, RZ, P1, !PT ;  /* 0x000000070e0d7c10 */ /* 0x000fca0008ffe4ff */
[----:B------:R3:W2:Y:S01]  /*d8a0*/  LDG.E.U8 R239, desc[UR44][R12.64] ;  /* 0x0000002c0cef7981 */ /* 0x0006a2000c1e1100 */
[----:B------:R-:W-:Y:S02]  /*d8b0*/  WARPGROUP.DEPBAR.LE gsb0, 0x0 ;  /* 0x00008000000079c5 */ /* 0x000fe40000010000 */
[----:B---3--:R-:W-:-:S04]  /*d8c0*/  IADD3 R12, P1, R6, UR4, RZ ;  /* 0x00000004060c7c10 */ /* 0x008fc8000ff3e0ff */
[----:B----4-:R-:W-:-:S05]  /*d8d0*/  IADD3.X R13, R5, UR7, RZ, P1, !PT ;  /* 0x00000007050d7c10 */ /* 0x010fca0008ffe4ff */
[----:B------:R0:W3:Y:S02]  /*d8e0*/  LDG.E.U8 R216, desc[UR44][R12.64] ;  /* 0x0000002c0cd87981 */ /* 0x0000e4000c1e1100 */
[----:B0-----:R-:W-:Y:S01]  /*d8f0*/  FMUL R13, R88, UR6 ;  /* 0x00000006580d7c20 */ /* 0x001fe20008400000 */
[----:B------:R-:W-:-:S05]  /*d900*/  FMUL R12, R89, UR6 ;  /* 0x00000006590c7c20 */ /* 0x000fca0008400000 */
[----:B------:R-:W-:Y:S01]  /*d910*/  FMNMX R13, R13, R12, !PT ;  /* 0x0000000c0d0d7209 */ /* 0x000fe20007800000 */
        /* <DEDUP_REMOVED lines=52> */
[----:B------:R-:W-:Y:S01]  /*dc60*/  FMUL R12, R144, UR6 ;  /* 0x00000006900c7c20 */ /* 0x000fe20008400000 */
[----:B------:R-:W-:-:S04]  /*dc70*/  FMUL R14, R145, UR6 ;  /* 0x00000006910e7c20 */ /* 0x000fc80008400000 */
[----:B------:R-:W-:-:S04]  /*dc80*/  FMNMX R12, R12, R13, !PT ;  /* 0x0000000d0c0c7209 */ /* 0x000fc80007800000 */
[----:B------:R-:W-:Y:S02]  /*dc90*/  FMNMX R14, R14, R12, !PT ;  /* 0x0000000c0e0e7209 */ /* 0x000fe40007800000 */
[----:B--2---:R-:W-:Y:S02]  /*dca0*/  IADD3 R12, P1, R213, UR4, RZ ;  /* 0x00000004d50c7c10 */ /* 0x004fe4000ff3e0ff */
[----:B------:R-:W2:Y:S02]  /*dcb0*/  LDL R213, [R1+0x5d8] ;  /* 0x0005d80001d57983 */ /* 0x000ea40000100800 */
[----:B------:R-:W-:Y:S02]  /*dcc0*/  IADD3.X R13, R209, UR7, RZ, P1, !PT ;  /* 0x00000007d10d7c10 */ /* 0x000fe40008ffe4ff */
[----:B------:R-:W4:Y:S04]  /*dcd0*/  LDL.LU R209, [R1+0x10c] ;  /* 0x00010c0001d17983 */ /* 0x000f280000300800 */
[----:B------:R0:W3:Y:S04]  /*dce0*/  LDG.E.U8 R234, desc[UR44][R12.64] ;  /* 0x0000002c0cea7981 */ /* 0x0000e8000c1e1100 */
[----:B------:R-:W0:Y:S01]  /*dcf0*/  LDL R13, [R1+0x5cc] ;  /* 0x0005cc00010d7983 */ /* 0x000e220000100800 */
[----:B------:R-:W-:Y:S01]  /*dd00*/  WARPGROUP.ARRIVE ;  /* 0x00000000000079c5 */ /* 0x000fe20000000000 */
[----:B------:R-:W-:Y:S01]  /*dd10*/  UMOV UR30, UR14 ;  /* 0x0000000e001e7c82 */ /* 0x000fe20008000000 */
[----:B------:R-:W-:-:S04]  /*dd20*/  UMOV UR31, UR15 ;  /* 0x0000000f001f7c82 */ /* 0x000fc80008000000 */
[----:B------:R-:W-:Y:S01]  /*dd30*/  QGMMA.64x128x32.F32.E4M3.E4M3 R24, gdesc[UR28], RZ, !UPT, gsb0 ;  /* 0x01e000001c1879f3 */ /* 0x000fe2000c0008ff */
[----:B------:R-:W-:Y:S01]  /*dd40*/  UMOV UR34, UR10 ;  /* 0x0000000a00227c82 */ /* 0x000fe20008000000 */
[----:B------:R-:W-:Y:S01]  /*dd50*/  UMOV UR35, UR11 ;  /* 0x0000000b00237c82 */ /* 0x000fe20008000000 */
[----:B0-----:R-:W-:-:S04]  /*dd60*/  IADD3 R12, P1, R13, UR4, RZ ;  /* 0x000000040d0c7c10 */ /* 0x001fc8000ff3e0ff */
[----:B------:R-:W-:-:S05]  /*dd70*/  IADD3.X R13, R233, UR7, RZ, P1, !PT ;  /* 0x00000007e90d7c10 */ /* 0x000fca0008ffe4ff */
[----:B------:R0:W3:Y:S04]  /*dd80*/  LDG.E.U8 R233, desc[UR44][R12.64] ;  /* 0x0000002c0ce97981 */ /* 0x0000e8000c1e1100 */
[----:B------:R-:W0:Y:S01]  /*dd90*/  LDL R13, [R1+0x5d4] ;  /* 0x0005d400010d7983 */ /* 0x000e220000100800 */
[----:B------:R-:W-:Y:S02]  /*dda0*/  WARPGROUP.DEPBAR.LE gsb0, 0x0 ;  /* 0x00008000000079c5 */ /* 0x000fe40000010000 */
[----:B------:R-:W-:-:S06]  /*ddb0*/  WARPGROUP.ARRIVE ;  /* 0x00000000000079c5 */ /* 0x000fcc0000000000 */
[----:B------:R-:W-:Y:S01]  /*ddc0*/  QGMMA.64x128x32.F32.E4M3.E4M3 R24, gdesc[UR32], R24, gsb0 ;  /* 0x01e00000201879f3 */ /* 0x000fe20008000818 */
[----:B------:R-:W-:Y:S01]  /*ddd0*/  FMUL R6, R90, UR6 ;  /* 0x000000065a067c20 */ /* 0x000fe20008400000 */
[----:B------:R-:W-:Y:S01]  /*dde0*/  FMUL R5, R91, UR6 ;  /* 0x000000065b057c20 */ /* 0x000fe20008400000 */
[----:B------:R-:W-:Y:S01]  /*ddf0*/  UMOV UR38, UR22 ;  /* 0x0000001600267c82 */ /* 0x000fe20008000000 */
[----:B------:R-:W-:-:S03]  /*de00*/  UMOV UR39, UR23 ;  /* 0x0000001700277c82 */ /* 0x000fc60008000000 */
        /* <DEDUP_REMOVED lines=22> */
[----:B------:R-:W-:Y:S02]  /*df70*/  WARPGROUP.DEPBAR.LE gsb0, 0x0 ;  /* 0x00008000000079c5 */ /* 0x000fe40000010000 */
[----:B------:R-:W-:-:S06]  /*df80*/  WARPGROUP.ARRIVE ;  /* 0x00000000000079c5 */ /* 0x000fcc0000000000 */
[----:B------:R-:W-:Y:S01]  /*df90*/  QGMMA.64x128x32.F32.E4M3.E4M3 R24, gdesc[UR36], R24, gsb0 ;  /* 0x01e00000241879f3 */ /* 0x000fe20008000818 */
[----:B------:R-:W-:Y:S01]  /*dfa0*/  FMNMX R5, R6, R5, !PT ;  /* 0x0000000506057209 */ /* 0x000fe20007800000 */
[----:B------:R-:W-:-:S05]  /*dfb0*/  FMUL R6, R115, UR6 ;  /* 0x0000000673067c20 */ /* 0x000fca0008400000 */
[----:B------:R-:W-:Y:S01]  /*dfc0*/  FMNMX R5, R6, R5, !PT ;  /* 0x0000000506057209 */ /* 0x000fe20007800000 */
[----:B------:R-:W-:-:S05]  /*dfd0*/  FMUL R6, R118, UR6 ;  /* 0x0000000676067c20 */ /* 0x000fca0008400000 */
[----:B------:R-:W-:Y:S01]  /*dfe0*/  FMNMX R5, R6, R5, !PT ;  /* 0x0000000506057209 */ /* 0x000fe20007800000 */
[----:B------:R-:W-:Y:S01]  /*dff0*/  FMUL R6, R119, UR6 ;  /* 0x0000000677067c20 */ /* 0x000fe20008400000 */
[----:B0-----:R-:W-:-:S04]  /*e000*/  IADD3 R12, P1, R13, UR4, RZ ;  /* 0x000000040d0c7c10 */ /* 0x001fc8000ff3e0ff */
[----:B------:R-:W-:-:S05]  /*e010*/  IADD3.X R13, R232, UR7, RZ, P1, !PT ;  /* 0x00000007e80d7c10 */ /* 0x000fca0008ffe4ff */
[----:B------:R0:W3:Y:S02]  /*e020*/  LDG.E.U8 R232, desc[UR44][R12.64] ;  /* 0x0000002c0ce87981 */ /* 0x0000e4000c1e1100 */
[----:B0-----:R-:W-:-:S04]  /*e030*/  IADD3 R12, P1, R222, UR4, RZ ;  /* 0x00000004de0c7c10 */ /* 0x001fc8000ff3e0ff */
[----:B--2---:R-:W-:Y:S02]  /*e040*/  IADD3.X R13, R213, UR7, RZ, P1, !PT ;  /* 0x00000007d50d7c10 */ /* 0x004fe40008ffe4ff */
[----:B------:R-:W2:Y:S01]  /*e050*/  LDL.LU R213, [R1+0x114] ;  /* 0x0001140001d57983 */ /* 0x000ea20000300800 */
[----:B------:R-:W-:Y:S01]  /*e060*/  FMNMX R5, R6, R5, !PT ;  /* 0x0000000506057209 */ /* 0x000fe20007800000 */
[----:B------:R-:W-:Y:S01]  /*e070*/  FMUL R6, R122, UR6 ;  /* 0x000000067a067c20 */ /* 0x000fe20008400000 */
[----:B------:R-:W-:Y:S02]  /*e080*/  WARPGROUP.DEPBAR.LE gsb0, 0x0 ;  /* 0x00008000000079c5 */ /* 0x000fe40000010000 */
[----:B------:R-:W-:Y:S01]  /*e090*/  UMOV UR42, UR26 ;  /* 0x0000001a002a7c82 */ /* 0x000fe20008000000 */
[----:B------:R-:W-:Y:S01]  /*e0a0*/  UMOV UR43, UR27 ;  /* 0x0000001b002b7c82 */ /* 0x000fe20008000000 */
[----:B------:R-:W-:Y:S01]  /*e0b0*/  FMNMX R5, R6, R5, !PT ;  /* 0x0000000506057209 */ /* 0x000fe20007800000 */
[----:B------:R-:W-:Y:S01]  /*e0c0*/  FMUL R6, R123, UR6 ;  /* 0x000000067b067c20 */ /* 0x000fe20008400000 */
[----:B------:R0:W3:Y:S04]  /*e0d0*/  LDG.E.U8 R222, desc[UR44][R12.64] ;  /* 0x0000002c0cde7981 */ /* 0x0000e8000c1e1100 */
[----:B------:R-:W-:Y:S01]  /*e0e0*/  FMNMX R5, R6, R5, !PT ;  /* 0x0000000506057209 */ /* 0x000fe20007800000 */
[----:B------:R-:W-:-:S05]  /*e0f0*/  FMUL R6, R126, UR6 ;  /* 0x000000067e067c20 */ /* 0x000fca0008400000 */
[----:B------:R-:W-:Y:S01]  /*e100*/  FMNMX R5, R6, R5, !PT ;  /* 0x0000000506057209 */ /* 0x000fe20007800000 */
[----:B------:R-:W-:Y:S01]  /*e110*/  FMUL R6, R127, UR6 ;  /* 0x000000067f067c20 */ /* 0x000fe20008400000 */
[----:B------:R-:W-:-:S04]  /*e120*/  WARPGROUP.ARRIVE ;  /* 0x00000000000079c5 */ /* 0x000fc80000000000 */
[----:B------:R-:W-:Y:S01]  /*e130*/  FMNMX R5, R6, R5, !PT ;  /* 0x0000000506057209 */ /* 0x000fe20007800000 */
[----:B------:R-:W-:Y:S01]  /*e140*/  FMUL R6, R130, UR6 ;  /* 0x0000000682067c20 */ /* 0x000fe20008400000 */
[----:B------:R-:W-:Y:S04]  /*e150*/  QGMMA.64x128x32.F32.E4M3.E4M3 R24, gdesc[UR40], R24, gsb0 ;  /* 0x01e00000281879f3 */ /* 0x000fe80008000818 */
        /* <DEDUP_REMOVED lines=22> */
[----:B------:R-:W-:-:S05]  /*e2c0*/  FMNMX R5, R6, R5, !PT ;  /* 0x0000000506057209 */ /* 0x000fca0007800000 */
[----:B------:R-:W1:Y:S01]  /*e2d0*/  SHFL.BFLY PT, R15, R5, 0x2, 0x1f ;  /* 0x0c401f00050f7f89 */ /* 0x000e6200000e0000 */
[----:B------:R-:W-:-:S05]  /*e2e0*/  FMUL R6, R148, UR6 ;  /* 0x0000000694067c20 */ /* 0x000fca0008400000 */
[----:B------:R-:W-:Y:S01]  /*e2f0*/  FMNMX R14, R6, R14, !PT ;  /* 0x0000000e060e7209 */ /* 0x000fe20007800000 */
[----:B------:R-:W-:-:S05]  /*e300*/  FMUL R6, R149, UR6 ;  /* 0x0000000695067c20 */ /* 0x000fca0008400000 */
[----:B------:R-:W-:Y:S02]  /*e310*/  FMNMX R14, R6, R14, !PT ;  /* 0x0000000e060e7209 */ /* 0x000fe40007800000 */
[----:B-1----:R-:W-:-:S03]  /*e320*/  FMNMX R6, R5, R15, !PT ;  /* 0x0000000f05067209 */ /* 0x002fc60007800000 */
[----:B------:R-:W1:Y:S04]  /*e330*/  SHFL.BFLY PT, R5, R14, 0x2, 0x1f ;  /* 0x0c401f000e057f89 */ /* 0x000e6800000e0000 */
[----:B------:R-:W4:Y:S01]  /*e340*/  SHFL.BFLY PT, R15, R6, 0x1, 0x1f ;  /* 0x0c201f00060f7f89 */ /* 0x000f2200000e0000 */
[----:B-1----:R-:W-:Y:S01]  /*e350*/  FMNMX R5, R14, R5, !PT ;  /* 0x000000050e057209 */ /* 0x002fe20007800000 */
[----:B------:R-:W-:Y:S02]  /*e360*/  WARPGROUP.DEPBAR.LE gsb0, 0x0 ;  /* 0x00008000000079c5 */ /* 0x000fe40000010000 */
[----:B------:R-:W-:Y:S06]  /*e370*/  BAR.SYNC.DEFER_BLOCKING 0x0 ;  /* 0x0000000000007b1d */ /* 0x000fec0000010000 */
[----:B------:R-:W1:Y:S01]  /*e380*/  SHFL.BFLY PT, R14, R5, 0x1, 0x1f ;  /* 0x0c201f00050e7f89 */ /* 0x000e6200000e0000 */
[----:B----4-:R-:W-:-:S03]  /*e390*/  FMNMX R6, R6, R15, !PT ;  /* 0x0000000f06067209 */ /* 0x010fc60007800000 */
[----:B------:R4:W-:Y:S02]  /*e3a0*/  STS.U8 [R221+UR19+0x5800], R231 ;  /* 0x005800e7dd007988 */ /* 0x0009e40008000013 */
[----:B----4-:R-:W4:Y:S01]  /*e3b0*/  S2R R231, SR_TID.X ;  /* 0x0000000000e77919 */ /* 0x010f220000002100 */
[----:B-1----:R-:W-:Y:S02]  /*e3c0*/  FMNMX R5, R5, R14, !PT ;  /* 0x0000000e05057209 */ /* 0x002fe40007800000 */
[----:B------:R-:W-:-:S05]  /*e3d0*/  FMNMX R6, R6, R209, !PT ;  /* 0x000000d106067209 */ /* 0x000fca0007800000 */
[--C-:B------:R-:W-:Y:S01]  /*e3e0*/  FFMA R114, R114, UR6, -R6.reuse ;  /* 0x0000000672727c23 */ /* 0x100fe20008000806 */
[----:B------:R1:W-:Y:S03]  /*e3f0*/  STS.U8 [R221+UR19+0x5000], R226 ;  /* 0x005000e2dd007988 */ /* 0x0003e60008000013 */
[----:B------:R-:W-:Y:S01]  /*e400*/  FMUL R114, R114, 1.4426950216293334961 ;  /* 0x3fb8aa3b72727820 */ /* 0x000fe20000400000 */
        /* <DEDUP_REMOVED lines=14> */
[----:B------:R-:W-:Y:S01]  /*e4f0*/  STS.U8 [R215+UR19+0x4080], R235 ;  /* 0x004080ebd7007988 */ /* 0x000fe20008000013 */
[----:B------:R-:W-:Y:S01]  /*e500*/  FFMA R91, R91, UR6, -R6 ;  /* 0x000000065b5b7c23 */ /* 0x000fe20008000806 */
[----:B--2---:R-:W-:-:S05]  /*e510*/  FMNMX R5, R5, R213, !PT ;  /* 0x000000d505057209 */ /* 0x004fca0007800000 */
[----:B------:R-:W-:-:S04]  /*e520*/  FFMA R92, R92, UR6, -R5 ;  /* 0x000000065c5c7c23 */ /* 0x000fc80008000805 */
[----:B------:R-:W-:-:S04]  /*e530*/  FMUL R92, R92, 1.4426950216293334961 ;  /* 0x3fb8aa3b5c5c7820 */ /* 0x000fc80000400000 */
[----:B-1----:R-:W-:Y:S08]  /*e540*/  MUFU.EX2 R226, R92 ;  /* 0x0000005c00e27308 */ /* 0x002ff00000000800 */
[----:B------:R4:W-:Y:S02]  /*e550*/  MUFU.EX2 R92, R114 ;  /* 0x00000072005c7308 */ /* 0x0009e40000000800 */
[----:B----4-:R-:W-:-:S04]  /*e560*/  LOP3.LUT R114, R231, 0x7f, RZ, 0xc0, !PT ;  /* 0x0000007fe7727812 */ /* 0x010fc800078ec0ff */
[----:B------:R-:W-:-:S05]  /*e570*/  LOP3.LUT R114, R114, 0x10, RZ, 0x3c, !PT ;  /* 0x0000001072727812 */ /* 0x000fca00078e3cff */
[----:B------:R-:W-:Y:S04]  /*e580*/  STS.U8 [R114+UR19+0x4480], R245 ;  /* 0x004480f572007988 */ /* 0x000fe80008000013 */
[----:B------:R-:W-:Y:S04]  /*e590*/  STS.U8 [R114+UR19+0x4880], R248 ;  /* 0x004880f872007988 */ /* 0x000fe80008000013 */
[----:B------:R-:W-:Y:S04]  /*e5a0*/  STS.U8 [R114+UR19+0x4c80], R251 ;  /* 0x004c80fb72007988 */ /* 0x000fe80008000013 */
[----:B------:R1:W-:Y:S01]  /*e5b0*/  STS.U8 [R114+UR19+0x5080], R212 ;  /* 0x005080d472007988 */ /* 0x0003e20008000013 */
[----:B------:R-:W-:-:S03]  /*e5c0*/  FMUL R91, R91, 1.4426950216293334961 ;  /* 0x3fb8aa3b5b5b7820 */ /* 0x000fc60000400000 */
[----:B-1----:R-:W2:Y:S01]  /*e5d0*/  LDL.LU R212, [R1+0x110] ;  /* 0x0001100001d47983 */ /* 0x002ea20000300800 */
[----:B0-----:R-:W0:Y:S01]  /*e5e0*/  MUFU.EX2 R12, R91 ;  /* 0x0000005b000c7308 */ /* 0x001e220000000800 */
[--C-:B------:R-:W-:Y:S01]  /*e5f0*/  FFMA R90, R90, UR6, -R6.reuse ;  /* 0x000000065a5a7c23 */ /* 0x100fe20008000806 */
[--C-:B------:R-:W-:Y:S01]  /*e600*/  FFMA R94, R94, UR6, -R6.reuse ;  /* 0x000000065e5e7c23 */ /* 0x100fe20008000806 */
[----:B------:R-:W-:Y:S01]  /*e610*/  FFMA R95, R95, UR6, -R6 ;  /* 0x000000065f5f7c23 */ /* 0x000fe20008000806 */
[--C-:B------:R-:W-:Y:S01]  /*e620*/  FFMA R93, R93, UR6, -R5.reuse ;  /* 0x000000065d5d7c23 */ /* 0x100fe20008000805 */
[----:B------:R-:W-:Y:S01]  /*e630*/  FMUL R90, R90, 1.4426950216293334961 ;  /* 0x3fb8aa3b5a5a7820 */ /* 0x000fe20000400000 */
[----:B------:R-:W-:Y:S01]  /*e640*/  FMUL R94, R94, 1.4426950216293334961 ;  /* 0x3fb8aa3b5e5e7820 */ /* 0x000fe20000400000 */
[----:B------:R-:W-:Y:S01]  /*e650*/  FMUL R95, R95, 1.4426950216293334961 ;  /* 0x3fb8aa3b5f5f7820 */ /* 0x000fe20000400000 */
[----:B------:R-:W-:Y:S01]  /*e660*/  FMUL R93, R93, 1.4426950216293334961 ;  /* 0x3fb8aa3b5d5d7820 */ /* 0x000fe20000400000 */
[----:B------:R-:W-:Y:S01]  /*e670*/  MUFU.EX2 R15, R90 ;  /* 0x0000005a000f7308 */ /* 0x000fe20000000800 */
[--C-:B------:R-:W-:Y:S01]  /*e680*/  FFMA R88, R88, UR6, -R5.reuse ;  /* 0x0000000658587c23 */ /* 0x100fe20008000805 */
[----:B------:R-:W-:-:S06]  /*e690*/  FFMA R89, R89, UR6, -R5 ;  /* 0x0000000659597c23 */ /* 0x000fcc0008000805 */
[----:B------:R-:W1:Y:S01]  /*e6a0*/  MUFU.EX2 R13, R94 ;  /* 0x0000005e000d7308 */ /* 0x000e620000000800 */
[----:B------:R-:W-:Y:S01]  /*e6b0*/  FMUL R88, R88, 1.4426950216293334961 ;  /* 0x3fb8aa3b58587820 */ /* 0x000fe20000400000 */
[----:B------:R-:W-:-:S06]  /*e6c0*/  FMUL R89, R89, 1.4426950216293334961 ;  /* 0x3fb8aa3b59597820 */ /* 0x000fcc0000400000 */
[----:B------:R0:W-:Y:S02]  /*e6d0*/  MUFU.EX2 R220, R95 ;  /* 0x0000005f00dc7308 */ /* 0x0001e40000000800 */
[----:B0-----:R-:W-:-:S06]  /*e6e0*/  IMAD.MOV.U32 R95, RZ, RZ, R12 ;  /* 0x000000ffff5f7224 */ /* 0x001fcc00078e000c */
[----:B------:R-:W0:Y:S08]  /*e6f0*/  MUFU.EX2 R12, R93 ;  /* 0x0000005d000c7308 */ /* 0x000e300000000800 */
[----:B------:R-:W-:Y:S08]  /*e700*/  MUFU.EX2 R94, R88 ;  /* 0x00000058005e7308 */ /* 0x000ff00000000800 */
[----:B------:R-:W4:Y:S01]  /*e710*/  MUFU.EX2 R219, R89 ;  /* 0x0000005900db7308 */ /* 0x000f220000000800 */
[----:B-1----:R-:W-:-:S02]  /*e720*/  IMAD.MOV.U32 R227, RZ, RZ, R13 ;  /* 0x000000ffffe37224 */ /* 0x002fc400078e000d */
[----:B------:R-:W-:Y:S02]  /*e730*/  IMAD.MOV.U32 R17, RZ, RZ, R15 ;  /* 0x000000ffff117224 */ /* 0x000fe400078e000f */
[----:B0-----:R-:W-:Y:S01]  /*e740*/  IMAD.MOV.U32 R221, RZ, RZ, R12 ;  /* 0x000000ffffdd7224 */ /* 0x001fe200078e000c */
[----:B------:R-:W-:Y:S02]  /*e750*/  F2FP.SATFINITE.E4M3.F32.PACK_AB_MERGE_C R12, R220, R227, RZ ;  /* 0x000000e3dc0c723e */ /* 0x000fe400048070ff */
[----:B------:R-:W-:Y:S02]  /*e760*/  F2FP.SATFINITE.E4M3.F32.PACK_AB_MERGE_C R13, R95, R17, RZ ;  /* 0x000000115f0d723e */ /* 0x000fe400048070ff */
[----:B------:R-:W-:Y:S02]  /*e770*/  F2FP.SATFINITE.E4M3.F32.PACK_AB_MERGE_C R12, R221, R226, R12 ;  /* 0x000000e2dd0c723e */ /* 0x000fe4000480700c */
[----:B----4-:R-:W-:-:S04]  /*e780*/  F2FP.SATFINITE.E4M3.F32.PACK_AB_MERGE_C R13, R219, R94, R13 ;  /* 0x0000005edb0d723e */ /* 0x010fc8000480700d */
[----:B------:R-:W-:Y:S02]  /*e790*/  SEL R15, R13, R12, !P0 ;  /* 0x0000000c0d0f7207 */ /* 0x000fe40004000000 */
[----:B------:R-:W-:Y:S01]  /*e7a0*/  SEL R14, R12, R13, !P0 ;  /* 0x0000000d0c0e7207 */ /* 0x000fe20004000000 */
[----:B------:R-:W-:Y:S01]  /*e7b0*/  FMUL R13, R26, UR6 ;  /* 0x000000061a0d7c20 */ /* 0x000fe20008400000 */
[----:B------:R-:W-:Y:S01]  /*e7c0*/  FMUL R12, R27, UR6 ;  /* 0x000000061b0c7c20 */ /* 0x000fe20008400000 */
[----:B------:R0:W-:Y:S04]  /*e7d0*/  STS.U8 [R114+UR19+0x5480], R159 ;  /* 0x0054809f72007988 */ /* 0x0001e80008000013 */
[----:B------:R-:W-:Y:S01]  /*e7e0*/  FMNMX R12, R13, R12, !PT ;  /* 0x0000000c0d0c7209 */ /* 0x000fe20007800000 */
[----:B------:R-:W-:Y:S01]  /*e7f0*/  FMUL R13, R30, UR6 ;  /* 0x000000061e0d7c20 */ /* 0x000fe20008400000 */
[----:B------:R1:W-:Y:S04]  /*e800*/  STS.U8 [R114+UR19+0x5880], R218 ;  /* 0x005880da72007988 */ /* 0x0003e80008000013 */
[----:B------:R-:W-:Y:S01]  /*e810*/  FMNMX R12, R13, R12, !PT ;  /* 0x0000000c0d0c7209 */ /* 0x000fe20007800000 */
[----:B------:R-:W-:Y:S01]  /*e820*/  FMUL R13, R31, UR6 ;  /* 0x000000061f0d7c20 */ /* 0x000fe20008400000 */
[--C-:B------:R-:W-:Y:S01]  /*e830*/  FFMA R107, R107, UR6, -R6.reuse ;  /* 0x000000066b6b7c23 */ /* 0x100fe20008000806 */
[--C-:B------:R-:W-:Y:S01]  /*e840*/  FFMA R106, R106, UR6, -R6.reuse ;  /* 0x000000066a6a7c23 */ /* 0x100fe20008000806 */
[----:B------:R-:W-:Y:S01]  /*e850*/  FFMA R98, R98, UR6, -R6 ;  /* 0x0000000662627c23 */ /* 0x000fe20008000806 */
[----:B0-----:R-:W4:Y:S01]  /*e860*/  LDL.LU R159, [R1+0x830] ;  /* 0x00083000019f7983 */ /* 0x001f220000300800 */
[----:B-1----:R-:W0:Y:S01]  /*e870*/  S2R R218, SR_TID.X ;  /* 0x0000000000da7919 */ /* 0x002e220000002100 */
        /* <DEDUP_REMOVED lines=8> */
[----:B------:R-:W-:Y:S01]  /*e900*/  STS.U8 [R114+UR19+0x5c80], R252 ;  /* 0x005c80fc72007988 */ /* 0x000fe20008000013 */
[----:B------:R-:W-:Y:S01]  /*e910*/  FMUL R107, R107, 1.4426950216293334961 ;  /* 0x3fb8aa3b6b6b7820 */ /* 0x000fe20000400000 */
[----:B------:R-:W-:Y:S02]  /*e920*/  FMUL R106, R106, 1.4426950216293334961 ;  /* 0x3fb8aa3b6a6a7820 */ /* 0x000fe40000400000 */
[----:B------:R-:W-:Y:S01]  /*e930*/  FMNMX R12, R13, R12, !PT ;  /* 0x0000000c0d0c7209 */ /* 0x000fe20007800000 */
[----:B------:R-:W-:Y:S01]  /*e940*/  FMUL R13, R42, UR6 ;  /* 0x000000062a0d7c20 */ /* 0x000fe20008400000 */
[----:B------:R-:W-:Y:S01]  /*e950*/  STS.U8 [R114+UR19+0x6080], R250 ;  /* 0x006080fa72007988 */ /* 0x000fe20008000013 */
[----:B------:R-:W-:Y:S01]  /*e960*/  FMUL R98, R98, 1.4426950216293334961 ;  /* 0x3fb8aa3b62627820 */ /* 0x000fe20000400000 */
[----:B0-----:R-:W-:-:S02]  /*e970*/  LOP3.LUT R218, R218, 0x7f, RZ, 0xc0, !PT ;  /* 0x0000007fdada7812 */ /* 0x001fc400078ec0ff */
[----:B------:R-:W-:Y:S01]  /*e980*/  STS.U8 [R114+UR19+0x6480], R247 ;  /* 0x006480f772007988 */ /* 0x000fe20008000013 */
[----:B------:R-:W-:Y:S02]  /*e990*/  FMNMX R12, R13, R12, !PT ;  /* 0x0000000c0d0c7209 */ /* 0x000fe40007800000 */
[----:B------:R-:W-:Y:S01]  /*e9a0*/  LOP3.LUT R218, R218, 0x20, RZ, 0x3c, !PT ;  /* 0x00000020dada7812 */ /* 0x000fe200078e3cff */
[----:B------:R-:W-:Y:S01]  /*e9b0*/  STS.U8 [R114+UR19+0x6880], R244 ;  /* 0x006880f472007988 */ /* 0x000fe20008000013 */
[----:B------:R0:W-:Y:S03]  /*e9c0*/  MUFU.EX2 R224, R107 ;  /* 0x0000006b00e07308 */ /* 0x0001e60000000800 */
[----:B------:R-:W-:Y:S01]  /*e9d0*/  STS.U8 [R114+UR19+0x6c80], R242 ;  /* 0x006c80f272007988 */ /* 0x000fe20008000013 */
[----:B------:R-:W-:-:S03]  /*e9e0*/  FMUL R13, R43, UR6 ;  /* 0x000000062b0d7c20 */ /* 0x000fc60008400000 */
[----:B------:R-:W-:Y:S01]  /*e9f0*/  STS.U8 [R114+UR19+0x7080], R240 ;  /* 0x007080f072007988 */ /* 0x000fe20008000013 */
[----:B------:R1:W-:Y:S03]  /*ea00*/  MUFU.EX2 R225, R98 ;  /* 0x0000006200e17308 */ /* 0x0003e60000000800 */
[----:B------:R-:W-:Y:S04]  /*ea10*/  STS.U8 [R114+UR19+0x7480], R238 ;  /* 0x007480ee72007988 */ /* 0x000fe80008000013 */
[----:B0-----:R-:W3:Y:S01]  /*ea20*/  LDL.LU R107, [R1+0x100] ;  /* 0x00010000016b7983 */ /* 0x001ee20000300800 */
[----:B------:R0:W-:Y:S01]  /*ea30*/  MUFU.EX2 R93, R106 ;  /* 0x0000006a005d7308 */ /* 0x0001e20000000800 */
[----:B-1----:R-:W-:-:S02]  /*ea40*/  IMAD.MOV.U32 R98, RZ, RZ, R219 ;  /* 0x000000ffff627224 */ /* 0x002fc400078e00db */
[----:B------:R-:W-:Y:S04]  /*ea50*/  STS.U8 [R114+UR19+0x7880], R237 ;  /* 0x007880ed72007988 */ /* 0x000fe80008000013 */
[----:B------:R-:W-:Y:S04]  /*ea60*/  STS.U8 [R114+UR19+0x7c80], R236 ;  /* 0x007c80ec72007988 */ /* 0x000fe80008000013 */
[----:B0-----:R-:W4:Y:S01]  /*ea70*/  LDL.LU R106, [R1+0x104] ;  /* 0x00010400016a7983 */ /* 0x001f220000300800 */
[----:B------:R-:W-:-:S03]  /*ea80*/  FMNMX R12, R13, R12, !PT ;  /* 0x0000000c0d0c7209 */ /* 0x000fc60007800000 */
[----:B------:R-:W4:Y:S04]  /*ea90*/  LDL.LU R219, [R1+0x108] ;  /* 0x0001080001db7983 */ /* 0x000f280000300800 */
[----:B------:R0:W-:Y:S01]  /*eaa0*/  STS.U8 [R218+UR19+0x4d00], R181 ;  /* 0x004d00b5da007988 */ /* 0x0001e20008000013 */
[----:B------:R-:W-:-:S03]  /*eab0*/  FMUL R13, R46, UR6 ;  /* 0x000000062e0d7c20 */ /* 0x000fc60008400000 */
[----:B------:R1:W-:Y:S04]  /*eac0*/  STS.U8 [R218+UR19+0x5100], R153 ;  /* 0x00510099da007988 */ /* 0x0003e80008000013 */
[----:B------:R1:W-:Y:S04]  /*ead0*/  STS.U8 [R218+UR19+0x5500], R190 ;  /* 0x005500beda007988 */ /* 0x0003e80008000013 */
[----:B0-----:R-:W4:Y:S04]  /*eae0*/  LDL.LU R181, [R1+0x82c] ;  /* 0x00082c0001b57983 */ /* 0x001f280000300800 */
[----:B-1----:R-:W4:Y:S04]  /*eaf0*/  LDL.LU R153, [R1+0x828] ;  /* 0x0008280001997983 */ /* 0x002f280000300800 */
[----:B------:R-:W4:Y:S04]  /*eb00*/  LDL.LU R190, [R1+0x824] ;  /* 0x0008240001be7983 */ /* 0x000f280000300800 */
[----:B------:R0:W-:Y:S04]  /*eb10*/  STS.U8 [R218+UR19+0x5900], R162 ;  /* 0x005900a2da007988 */ /* 0x0001e80008000013 */
[----:B------:R1:W-:Y:S01]  /*eb20*/  STS.U8 [R218+UR19+0x5d00], R187 ;  /* 0x005d00bbda007988 */ /* 0x0003e20008000013 */
[----:B------:R-:W-:-:S03]  /*eb30*/  FMNMX R12, R13, R12, !PT ;  /* 0x0000000c0d0c7209 */ /* 0x000fc60007800000 */
[----:B0-----:R-:W4:Y:S04]  /*eb40*/  LDL.LU R162, [R1+0x820] ;  /* 0x0008200001a27983 */ /* 0x001f280000300800 */
[----:B-1----:R-:W4:Y:S01]  /*eb50*/  LDL.LU R187, [R1+0x81c] ;  /* 0x00081c0001bb7983 */ /* 0x002f220000300800 */
        /* <DEDUP_REMOVED lines=42> */
[----:B------:R-:W0:Y:S01]  /*ee00*/  SHFL.BFLY PT, R13, R12, 0x2, 0x1f ;  /* 0x0c401f000c0d7f89 */ /* 0x000e2200000e0000 */
[--C-:B------:R-:W-:Y:S01]  /*ee10*/  FFMA R130, R130, UR6, -R6.reuse ;  /* 0x0000000682827c23 */ /* 0x100fe20008000806 */
[----:B------:R-:W-:Y:S01]  /*ee20*/  FFMA R16, R131, UR6, -R6 ;  /* 0x0000000683107c23 */ /* 0x000fe20008000806 */
[----:B0-----:R-:W-:-:S05]  /*ee30*/  FMNMX R13, R12, R13, !PT ;  /* 0x0000000d0c0d7209 */ /* 0x001fca0007800000 */
[----:B------:R-:W0:Y:S01]  /*ee40*/  SHFL.BFLY PT, R12, R13, 0x1, 0x1f ;  /* 0x0c201f000d0c7f89 */ /* 0x000e2200000e0000 */
[----:B------:R-:W-:Y:S01]  /*ee50*/  FMUL R130, R130, 1.4426950216293334961 ;  /* 0x3fb8aa3b82827820 */ /* 0x000fe20000400000 */
[----:B------:R-:W-:-:S03]  /*ee60*/  FMUL R16, R16, 1.4426950216293334961 ;  /* 0x3fb8aa3b10107820 */ /* 0x000fc60000400000 */
[----:B------:R-:W-:Y:S01]  /*ee70*/  MUFU.EX2 R88, R130 ;  /* 0x0000008200587308 */ /* 0x000fe20000000800 */
[--C-:B------:R-:W-:Y:S01]  /*ee80*/  FFMA R103, R103, UR6, -R6.reuse ;  /* 0x0000000667677c23 */ /* 0x100fe20008000806 */
[----:B------:R-:W-:-:S06]  /*ee90*/  FFMA R99, R99, UR6, -R6 ;  /* 0x0000000663637c23 */ /* 0x000fcc0008000806 */
[----:B------:R-:W1:Y:S01]  /*eea0*/  MUFU.EX2 R130, R16 ;  /* 0x0000001000827308 */ /* 0x000e620000000800 */
[----:B------:R-:W-:Y:S01]  /*eeb0*/  FMUL R103, R103, 1.4426950216293334961 ;  /* 0x3fb8aa3b67677820 */ /* 0x000fe20000400000 */
[----:B0-----:R-:W-:-:S04]  /*eec0*/  FMNMX R12, R13, R12, !PT ;  /* 0x0000000c0d0c7209 */ /* 0x001fc80007800000 */
[----:B--2---:R-:W-:Y:S01]  /*eed0*/  FMNMX R12, R12, R212, !PT ;  /* 0x000000d40c0c7209 */ /* 0x004fe20007800000 */
[----:B------:R-:W-:Y:S01]  /*eee0*/  FMUL R99, R99, 1.4426950216293334961 ;  /* 0x3fb8aa3b63637820 */ /* 0x000fe20000400000 */
[----:B------:R-:W0:Y:S03]  /*eef0*/  MUFU.EX2 R215, R103 ;  /* 0x0000006700d77308 */ /* 0x000e260000000800 */
[----:B------:R-:W-:-:S04]  /*ef00*/  FFMA R38, R38, UR6, -R12 ;  /* 0x0000000626267c23 */ /* 0x000fc8000800080c */
[----:B------:R-:W-:Y:S01]  /*ef10*/  FMUL R38, R38, 1.4426950216293334961 ;  /* 0x3fb8aa3b26267820 */ /* 0x000fe20000400000 */
[----:B------:R2:W-:Y:S01]  /*ef20*/  MUFU.EX2 R91, R99 ;  /* 0x00000063005b7308 */ /* 0x0005e20000000800 */
[--C-:B------:R-:W-:Y:S01]  /*ef30*/  FFMA R133, R133, UR6, -R5.reuse ;  /* 0x0000000685857c23 */ /* 0x100fe20008000805 */
[----:B------:R-:W-:Y:S01]  /*ef40*/  FFMA R141, R141, UR6, -R5 ;  /* 0x000000068d8d7c23 */ /* 0x000fe20008000805 */
[----:B--2---:R-:W-:-:S05]  /*ef50*/  IMAD.MOV.U32 R99, RZ, RZ, R226 ;  /* 0x000000ffff637224 */ /* 0x004fca00078e00e2 */
[----:B------:R1:W-:Y:S02]  /*ef60*/  MUFU.EX2 R226, R38 ;  /* 0x0000002600e27308 */ /* 0x0003e40000000800 */
[----:B-1----:R-:W-:-:S04]  /*ef70*/  IMAD.MOV.U32 R38, RZ, RZ, R130 ;  /* 0x000000ffff267224 */ /* 0x002fc800078e0082 */
[----:B------:R-:W-:Y:S02]  /*ef80*/  IMAD.MOV.U32 R237, RZ, RZ, R38 ;  /* 0x000000ffffed7224 */ /* 0x000fe400078e0026 */
[----:B------:R-:W-:Y:S02]  /*ef90*/  IMAD.MOV.U32 R38, RZ, RZ, R88 ;  /* 0x000000ffff267224 */ /* 0x000fe400078e0058 */
[----:B------:R-:W-:Y:S01]  /*efa0*/  FMUL R88, R133, 1.4426950216293334961 ;  /* 0x3fb8aa3b85587820 */ /* 0x000fe20000400000 */
[----:B------:R-:W-:Y:S02]  /*efb0*/  IMAD.MOV.U32 R133, RZ, RZ, R92 ;  /* 0x000000ffff857224 */ /* 0x000fe400078e005c */
[----:B------:R-:W-:Y:S01]  /*efc0*/  FMUL R92, R141, 1.4426950216293334961 ;  /* 0x3fb8aa3b8d5c7820 */ /* 0x000fe20000400000 */
[----:B------:R1:W-:Y:S01]  /*efd0*/  STS.U8 [R218+UR19+0x6100], R180 ;  /* 0x006100b4da007988 */ /* 0x0003e20008000013 */
[----:B------:R-:W-:Y:S02]  /*efe0*/  IMAD.MOV.U32 R141, RZ, RZ, R93 ;  /* 0x000000ffff8d7224 */ /* 0x000fe400078e005d */
[----:B------:R-:W-:Y:S01]  /*eff0*/  FFMA R93, R144, UR6, -R5 ;  /* 0x00000006905d7c23 */ /* 0x000fe20008000805 */
[----:B0-----:R-:W-:Y:S01]  /*f000*/  IMAD.MOV.U32 R144, RZ, RZ, R215 ;  /* 0x000000ffff907224 */ /* 0x001fe200078e00d7 */
[----:B------:R0:W-:Y:S04]  /*f010*/  STS.U8 [R218+UR19+0x6500], R152 ;  /* 0x00650098da007988 */ /* 0x0001e80008000013 */
[----:B-1----:R-:W2:Y:S04]  /*f020*/  LDL.LU R180, [R1+0x818] ;  /* 0x0008180001b47983 */ /* 0x002ea80000300800 */
[----:B0-----:R-:W2:Y:S04]  /*f030*/  LDL.LU R152, [R1+0x814] ;  /* 0x0008140001987983 */ /* 0x001ea80000300800 */
[----:B------:R-:W2:Y:S01]  /*f040*/  LDL.LU R215, [R1+0x118] ;  /* 0x0001180001d77983 */ /* 0x000ea20000300800 */
[--C-:B------:R-:W-:Y:S01]  /*f050*/  FFMA R147, R147, UR6, -R6.reuse ;  /* 0x0000000693937c23 */ /* 0x100fe20008000806 */
[--C-:B------:R-:W-:Y:S01]  /*f060*/  FFMA R122, R122, UR6, -R6.reuse ;  /* 0x000000067a7a7c23 */ /* 0x100fe20008000806 */
[----:B------:R-:W-:-:S02]  /*f070*/  FFMA R16, R142, UR6, -R6 ;  /* 0x000000068e107c23 */ /* 0x000fc40008000806 */
[----:B------:R-:W-:Y:S01]  /*f080*/  FMUL R147, R147, 1.4426950216293334961 ;  /* 0x3fb8aa3b93937820 */ /* 0x000fe20000400000 */
[----:B------:R-:W-:Y:S01]  /*f090*/  FFMA R146, R146, UR6, -R6 ;  /* 0x0000000692927c23 */ /* 0x000fe20008000806 */
[----:B------:R-:W-:Y:S01]  /*f0a0*/  FMUL R122, R122, 1.4426950216293334961 ;  /* 0x3fb8aa3b7a7a7820 */ /* 0x000fe20000400000 */
[----:B------:R0:W-:Y:S01]  /*f0b0*/  STS.U8 [R218+UR19+0x6900], R217 ;  /* 0x006900d9da007988 */ /* 0x0001e20008000013 */
[----:B------:R1:W-:Y:S01]  /*f0c0*/  MUFU.EX2 R251, R147 ;  /* 0x0000009300fb7308 */ /* 0x0003e20000000800 */
[----:B------:R-:W-:Y:S01]  /*f0d0*/  FMUL R16, R16, 1.4426950216293334961 ;  /* 0x3fb8aa3b10107820 */ /* 0x000fe20000400000 */
[----:B------:R-:W-:Y:S01]  /*f0e0*/  FMUL R146, R146, 1.4426950216293334961 ;  /* 0x3fb8aa3b92927820 */ /* 0x000fe20000400000 */
[----:B-1----:R-:W-:Y:S01]  /*f0f0*/  FFMA R147, R55, UR6, -R12 ;  /* 0x0000000637937c23 */ /* 0x002fe2000800080c */
[----:B0-----:R-:W0:Y:S04]  /*f100*/  S2R R217, SR_TID.X ;  /* 0x0000000000d97919 */ /* 0x001e280000002100 */
[----:B------:R-:W-:Y:S01]  /*f110*/  MUFU.EX2 R21, R122 ;  /* 0x0000007a00157308 */ /* 0x000fe20000000800 */
[----:B------:R-:W2:Y:S07]  /*f120*/  LDL.LU R55, [R1+0x11c] ;  /* 0x00011c0001377983 */ /* 0x000eae0000300800 */
[----:B------:R-:W-:Y:S08]  /*f130*/  MUFU.EX2 R122, R16 ;  /* 0x00000010007a7308 */ /* 0x000ff00000000800 */
[----:B------:R-:W1:Y:S01]  /*f140*/  MUFU.EX2 R16, R146 ;  /* 0x0000009200107308 */ /* 0x000e620000000800 */
[----:B------:R-:W-:Y:S01]  /*f150*/  FMUL R13, R24, UR6 ;  /* 0x00000006180d7c20 */ /* 0x000fe20008400000 */
[----:B-1----:R-:W-:-:S02]  /*f160*/  IMAD.MOV.U32 R252, RZ, RZ, R16 ;  /* 0x000000fffffc7224 */ /* 0x002fc400078e0010 */
[----:B------:R-:W-:Y:S01]  /*f170*/  FMUL R16, R25, UR6 ;  /* 0x0000000619107c20 */ /* 0x000fe20008400000 */
[----:B0-----:R-:W-:-:S04]  /*f180*/  LOP3.LUT R217, R217, 0x7f, RZ, 0xc0, !PT ;  /* 0x0000007fd9d97812 */ /* 0x001fc800078ec0ff */
[----:B------:R-:W-:Y:S01]  /*f190*/  FMNMX R13, R13, R16, !PT ;  /* 0x000000100d0d7209 */ /* 0x000fe20007800000 */
[----:B------:R-:W-:Y:S01]  /*f1a0*/  FMUL R16, R28, UR6 ;  /* 0x000000061c107c20 */ /* 0x000fe20008400000 */
[----:B------:R-:W-:-:S04]  /*f1b0*/  LOP3.LUT R217, R217, 0x30, RZ, 0x3c, !PT ;  /* 0x00000030d9d97812 */ /* 0x000fc800078e3cff */
[----:B------:R-:W-:Y:S01]  /*f1c0*/  FMNMX R13, R16, R13, !PT ;  /* 0x0000000d100d7209 */ /* 0x000fe20007800000 */
[----:B------:R-:W-:Y:S01]  /*f1d0*/  FMUL R16, R29, UR6 ;  /* 0x000000061d107c20 */ /* 0x000fe20008400000 */
[----:B---3--:R-:W-:Y:S04]  /*f1e0*/  STS.U8 [R218+UR19+0x4100], R107 ;  /* 0x0041006bda007988 */ /* 0x008fe80008000013 */
[----:B----4-:R-:W-:Y:S01]  /*f1f0*/  STS.U8 [R218+UR19+0x4500], R106 ;  /* 0x0045006ada007988 */ /* 0x010fe20008000013 */
[----:B------:R-:W-:Y:S01]  /*f200*/  FMNMX R13, R16, R13, !PT ;  /* 0x0000000d100d7209 */ /* 0x000fe20007800000 */
[----:B------:R-:W-:Y:S02]  /*f210*/  FMUL R16, R32, UR6 ;  /* 0x0000000620107c20 */ /* 0x000fe40008400000 */
[----:B------:R-:W-:Y:S04]  /*f220*/  STS.U8 [R218+UR19+0x4900], R219 ;  /* 0x004900dbda007988 */ /* 0x000fe80008000013 */
[----:B------:R-:W-:Y:S04]  /*f230*/  STS.U8 [R218+UR19+0x6d00], R249 ;  /* 0x006d00f9da007988 */ /* 0x000fe80008000013 */
[----:B------:R-:W-:Y:S04]  /*f240*/  STS.U8 [R218+UR19+0x7100], R246 ;  /* 0x007100f6da007988 */ /* 0x000fe80008000013 */
[----:B------:R-:W-:Y:S04]  /*f250*/  STS.U8 [R218+UR19+0x7500], R243 ;  /* 0x007500f3da007988 */ /* 0x000fe80008000013 */
[----:B------:R-:W-:Y:S04]  /*f260*/  STS.U8 [R218+UR19+0x7900], R241 ;  /* 0x007900f1da007988 */ /* 0x000fe80008000013 */
[----:B------:R-:W-:Y:S04]  /*f270*/  STS.U8 [R218+UR19+0x7d00], R239 ;  /* 0x007d00efda007988 */ /* 0x000fe80008000013 */
[----:B------:R0:W-:Y:S04]  /*f280*/  STS.U8 [R217+UR19+0x4580], R187 ;  /* 0x004580bbd9007988 */ /* 0x0001e80008000013 */
[----:B------:R1:W-:Y:S01]  /*f290*/  STS.U8 [R217+UR19+0x4980], R159 ;  /* 0x0049809fd9007988 */ /* 0x0003e20008000013 */
[----:B------:R-:W-:-:S03]  /*f2a0*/  FMNMX R13, R16, R13, !PT ;  /* 0x0000000d100d7209 */ /* 0x000fc60007800000 */
[----:B0-----:R-:W3:Y:S04]  /*f2b0*/  LDL.LU R187, [R1+0x810] ;  /* 0x0008100001bb7983 */ /* 0x001ee80000300800 */
[----:B-1----:R-:W4:Y:S01]  /*f2c0*/  LDL.LU R159, [R1+0x80c] ;  /* 0x00080c00019f7983 */ /* 0x002f220000300800 */
[----:B------:R-:W-:-:S05]  /*f2d0*/  FMUL R16, R33, UR6 ;  /* 0x0000000621107c20 */ /* 0x000fca0008400000 */
[----:B------:R-:W-:Y:S01]  /*f2e0*/  FMNMX R13, R16, R13, !PT ;  /* 0x0000000d100d7209 */ /* 0x000fe20007800000 */
[----:B------:R-:W-:-:S05]  /*f2f0*/  FMUL R16, R36, UR6 ;  /* 0x0000000624107c20 */ /* 0x000fca0008400000 */
[----:B------:R-:W-:Y:S01]  /*f300*/  FMNMX R13, R16, R13, !PT ;  /* 0x0000000d100d7209 */ /* 0x000fe20007800000 */
[----:B------:R-:W-:-:S05]  /*f310*/  FMUL R16, R37, UR6 ;  /* 0x0000000625107c20 */ /* 0x000fca0008400000 */
[----:B------:R-:W-:Y:S01]  /*f320*/  FMNMX R13, R16, R13, !PT ;  /* 0x0000000d100d7209 */ /* 0x000fe20007800000 */
[----:B------:R-:W-:Y:S01]  /*f330*/  FMUL R16, R40, UR6 ;  /* 0x0000000628107c20 */ /* 0x000fe20008400000 */
[--C-:B------:R-:W-:Y:S01]  /*f340*/  FFMA R110, R110, UR6, -R6.reuse ;  /* 0x000000066e6e7c23 */ /* 0x100fe20008000806 */
[----:B------:R-:W-:-:S03]  /*f350*/  FFMA R143, R143, UR6, -R6 ;  /* 0x000000068f8f7c23 */ /* 0x000fc60008000806 */
[----:B------:R-:W-:Y:S01]  /*f360*/  FMNMX R13, R16, R13, !PT ;  /* 0x0000000d100d7209 */ /* 0x000fe20007800000 */
[----:B------:R-:W-:Y:S01]  /*f370*/  FMUL R16, R41, UR6 ;  /* 0x0000000629107c20 */ /* 0x000fe20008400000 */
[----:B------:R-:W-:Y:S01]  /*f380*/  FMUL R110, R110, 1.4426950216293334961 ;  /* 0x3fb8aa3b6e6e7820 */ /* 0x000fe20000400000 */
[----:B------:R-:W-:-:S03]  /*f390*/  FMUL R143, R143, 1.4426950216293334961 ;  /* 0x3fb8aa3b8f8f7820 */ /* 0x000fc60000400000 */
[----:B------:R-:W-:Y:S01]  /*f3a0*/  FMNMX R13, R16, R13, !PT ;  /* 0x0000000d100d7209 */ /* 0x000fe20007800000 */
[----:B------:R-:W-:Y:S01]  /*f3b0*/  FMUL R16, R44, UR6 ;  /* 0x000000062c107c20 */ /* 0x000fe20008400000 */
[----:B------:R-:W-:Y:S01]  /*f3c0*/  MUFU.EX2 R89, R110 ;  /* 0x0000006e00597308 */ /* 0x000fe20000000800 */
[--C-:B------:R-:W-:Y:S01]  /*f3d0*/  FFMA R102, R102, UR6, -R6.reuse ;  /* 0x0000000666667c23 */ /* 0x100fe20008000806 */
[----:B------:R-:W-:Y:S02]  /*f3e0*/  FFMA R126, R126, UR6, -R6 ;  /* 0x000000067e7e7c23 */ /* 0x000fe40008000806 */
[----:B------:R-:W-:Y:S01]  /*f3f0*/  FMNMX R13, R16, R13, !PT ;  /* 0x0000000d100d7209 */ /* 0x000fe20007800000 */
[----:B------:R-:W-:-:S03]  /*f400*/  FMUL R16, R45, UR6 ;  /* 0x000000062d107c20 */ /* 0x000fc60008400000 */
[----:B------:R-:W0:Y:S01]  /*f410*/  MUFU.EX2 R110, R143 ;  /* 0x0000008f006e7308 */ /* 0x000e220000000800 */
[----:B------:R-:W-:Y:S01]  /*f420*/  FMUL R102, R102, 1.4426950216293334961 ;  /* 0x3fb8aa3b66667820 */ /* 0x000fe20000400000 */
[----:B------:R-:W-:Y:S01]  /*f430*/  FFMA R123, R123, UR6, -R6 ;  /* 0x000000067b7b7c23 */ /* 0x000fe20008000806 */
[----:B------:R-:W-:Y:S01]  /*f440*/  FMUL R126, R126, 1.4426950216293334961 ;  /* 0x3fb8aa3b7e7e7820 */ /* 0x000fe20000400000 */
[----:B------:R-:W-:Y:S01]  /*f450*/  FMNMX R13, R16, R13, !PT ;  /* 0x0000000d100d7209 */ /* 0x000fe20007800000 */
[----:B------:R-:W-:Y:S01]  /*f460*/  FMUL R16, R48, UR6 ;  /* 0x0000000630107c20 */ /* 0x000fe20008400000 */
[----:B------:R-:W-:Y:S02]  /*f470*/  IMAD.MOV.U32 R103, RZ, RZ, R225 ;  /* 0x000000ffff677224 */ /* 0x000fe400078e00e1 */
[----:B------:R-:W-:Y:S01]  /*f480*/  FMUL R123, R123, 1.4426950216293334961 ;  /* 0x3fb8aa3b7b7b7820 */ /* 0x000fe20000400000 */
[----:B------:R1:W-:Y:S01]  /*f490*/  MUFU.EX2 R223, R102 ;  /* 0x0000006600df7308 */ /* 0x0003e20000000800 */
[----:B------:R0:W-:Y:S01]  /*f4a0*/  STS.U8 [R217+UR19+0x4d80], R10 ;  /* 0x004d800ad9007988 */ /* 0x0001e20008000013 */
[----:B------:R-:W-:Y:S01]  /*f4b0*/  IMAD.MOV.U32 R107, RZ, RZ, R103 ;  /* 0x000000ffff6b7224 */ /* 0x000fe200078e0067 */
[----:B------:R-:W-:-:S02]  /*f4c0*/  FMNMX R13, R16, R13, !PT ;  /* 0x0000000d100d7209 */ /* 0x000fc40007800000 */
[----:B------:R0:W-:Y:S03]  /*f4d0*/  STS.U8 [R217+UR19+0x5180], R11 ;  /* 0x0051800bd9007988 */ /* 0x0001e60008000013 */
[----:B------:R-:W0:Y:S01]  /*f4e0*/  MUFU.EX2 R18, R126 ;  /* 0x0000007e00127308 */ /* 0x000e220000000800 */
[----:B-1----:R-:W-:Y:S01]  /*f4f0*/  IMAD.MOV.U32 R102, RZ, RZ, R227 ;  /* 0x000000ffff667224 */ /* 0x002fe200078e00e3 */
[----:B------:R1:W-:Y:S01]  /*f500*/  STS.U8 [R217+UR19+0x5580], R0 ;  /* 0x00558000d9007988 */ /* 0x0003e20008000013 */
[----:B------:R-:W-:-:S03]  /*f510*/  FMUL R16, R49, UR6 ;  /* 0x0000000631107c20 */ /* 0x000fc60008400000 */
[----:B0-----:R0:W5:Y:S01]  /*f520*/  LDL.LU R10, [R1+0x808] ;  /* 0x00080800010a7983 */ /* 0x0011620000300800 */
[----:B------:R-:W-:Y:S01]  /*f530*/  IMAD.MOV.U32 R106, RZ, RZ, R102 ;  /* 0x000000ffff6a7224 */ /* 0x000fe200078e0066 */
[----:B------:R-:W0:Y:S02]  /*f540*/  MUFU.EX2 R19, R123 ;  /* 0x0000007b00137308 */ /* 0x000e240000000800 */
[----:B------:R0:W5:Y:S01]  /*f550*/  LDL.LU R11, [R1+0x804] ;  /* 0x00080400010b7983 */ /* 0x0001620000300800 */
[----:B------:R-:W-:-:S03]  /*f560*/  IMAD.MOV.U32 R103, RZ, RZ, R221 ;  /* 0x000000ffff677224 */ /* 0x000fc600078e00dd */
[----:B-1----:R-:W3:Y:S01]  /*f570*/  LDL.LU R0, [R1+0x800] ;  /* 0x0008000001007983 */ /* 0x002ee20000300800 */
[----:B------:R-:W-:-:S03]  /*f580*/  IMAD.MOV.U32 R102, RZ, RZ, R220 ;  /* 0x000000ffff667224 */ /* 0x000fc600078e00dc */
[----:B------:R1:W-:Y:S01]  /*f590*/  STS.U8 [R217+UR19+0x5980], R2 ;  /* 0x00598002d9007988 */ /* 0x0003e20008000013 */
[----:B------:R-:W-:-:S03]  /*f5a0*/  IMAD.MOV.U32 R250, RZ, RZ, R110 ;  /* 0x000000fffffa7224 */ /* 0x000fc600078e006e */
[----:B------:R0:W-:Y:S01]  /*f5b0*/  STS.U8 [R217+UR19+0x5d80], R3 ;  /* 0x005d8003d9007988 */ /* 0x0001e20008000013 */
[----:B------:R-:W-:Y:S02]  /*f5c0*/  IMAD.MOV.U32 R110, RZ, RZ, R107 ;  /* 0x000000ffff6e7224 */ /* 0x000fe400078e006b */
[----:B------:R-:W-:Y:S01]  /*f5d0*/  FFMA R34, R34, UR6, -R12 ;  /* 0x0000000622227c23 */ /* 0x000fe2000800080c */
[----:B------:R0:W-:Y:S01]  /*f5e0*/  STS.U8 [R217+UR19+0x6180], R4 ;  /* 0x00618004d9007988 */ /* 0x0001e20008000013 */
[----:B------:R-:W-:-:S03]  /*f5f0*/  IMAD.MOV.U32 R107, RZ, RZ, R106 ;  /* 0x000000ffff6b7224 */ /* 0x000fc600078e006a */
[----:B-1----:R1:W5:Y:S01]  /*f600*/  LDL.LU R2, [R1+0x7fc] ;  /* 0x0007fc0001027983 */ /* 0x0023620000300800 */
[----:B------:R-:W-:-:S03]  /*f610*/  IMAD.MOV.U32 R106, RZ, RZ, R103 ;  /* 0x000000ffff6a7224 */ /* 0x000fc600078e0067 */
[----:B0-----:R-:W3:Y:S01]  /*f620*/  LDL.LU R3, [R1+0x7f8] ;  /* 0x0007f80001037983 */ /* 0x001ee20000300800 */
[----:B------:R-:W-:-:S03]  /*f630*/  FMNMX R13, R16, R13, !PT ;  /* 0x0000000d100d7209 */ /* 0x000fc60007800000 */
[----:B------:R1:W5:Y:S01]  /*f640*/  LDL.LU R4, [R1+0x7f4] ;  /* 0x0007f40001047983 */ /* 0x0003620000300800 */
[----:B------:R-:W-:-:S03]  /*f650*/  IMAD.MOV.U32 R103, RZ, RZ, R102 ;  /* 0x000000ffff677224 */ /* 0x000fc600078e0066 */
[----:B------:R0:W-:Y:S01]  /*f660*/  STS.U8 [R217+UR19+0x6580], R7 ;  /* 0x00658007d9007988 */ /* 0x0001e20008000013 */
[----:B------:R-:W-:Y:S01]  /*f670*/  FMUL R16, R52, UR6 ;  /* 0x0000000634107c20 */ /* 0x000fe20008400000 */
[----:B------:R-:W-:Y:S02]  /*f680*/  IMAD.MOV.U32 R102, RZ, RZ, R99 ;  /* 0x000000ffff667224 */ /* 0x000fe400078e0063 */
[----:B------:R-:W-:Y:S01]  /*f690*/  FFMA R31, R31, UR6, -R12 ;  /* 0x000000061f1f7c23 */ /* 0x000fe2000800080c */
[----:B------:R-:W-:Y:S01]  /*f6a0*/  FMUL R34, R34, 1.4426950216293334961 ;  /* 0x3fb8aa3b22227820 */ /* 0x000fe20000400000 */
[----:B------:R-:W-:Y:S01]  /*f6b0*/  IMAD.MOV.U32 R99, RZ, RZ, R98 ;  /* 0x000000ffff637224 */ /* 0x000fe200078e0062 */
[----:B0-----:R-:W3:Y:S01]  /*f6c0*/  LDL.LU R7, [R1+0x7f0] ;  /* 0x0007f00001077983 */ /* 0x001ee20000300800 */
[----:B------:R-:W-:Y:S02]  /*f6d0*/  IMAD.MOV.U32 R98, RZ, RZ, R17 ;  /* 0x000000ffff627224 */ /* 0x000fe400078e0011 */
[----:B------:R-:W-:Y:S01]  /*f6e0*/  FMUL R17, R53, UR6 ;  /* 0x0000000635117c20 */ /* 0x000fe20008400000 */
[----:B------:R-:W-:Y:S01]  /*f6f0*/  FMNMX R16, R16, R13, !PT ;  /* 0x0000000d10107209 */ /* 0x000fe20007800000 */
[--C-:B------:R-:W-:Y:S01]  /*f700*/  FFMA R30, R30, UR6, -R12.reuse ;  /* 0x000000061e1e7c23 */ /* 0x100fe2000800080c */
[----:B------:R-:W-:Y:S01]  /*f710*/  FMUL R31, R31, 1.4426950216293334961 ;  /* 0x3fb8aa3b1f1f7820 */ /* 0x000fe20000400000 */
[----:B------:R0:W-:Y:S01]  /*f720*/  MUFU.EX2 R228, R34 ;  /* 0x0000002200e47308 */ /* 0x0001e20000000800 */
[----:B------:R-:W-:Y:S01]  /*f730*/  FMNMX R17, R17, R16, !PT ;  /* 0x0000001011117209 */ /* 0x000fe20007800000 */
[----:B------:R-:W-:Y:S01]  /*f740*/  FMUL R30, R30, 1.4426950216293334961 ;  /* 0x3fb8aa3b1e1e7820 */ /* 0x000fe20000400000 */
[----:B------:R-:W-:Y:S01]  /*f750*/  FFMA R26, R26, UR6, -R12 ;  /* 0x000000061a1a7c23 */ /* 0x000fe2000800080c */
[----:B0-----:R-:W-:-:S02]  /*f760*/  IMAD.MOV.U32 R34, RZ, RZ, R18 ;  /* 0x000000ffff227224 */ /* 0x001fc400078e0012 */
[----:B------:R-:W-:Y:S02]  /*f770*/  FMUL R18, R56, UR6 ;  /* 0x0000000638127c20 */ /* 0x000fe40008400000 */
[----:B------:R0:W-:Y:S01]  /*f780*/  MUFU.EX2 R229, R31 ;  /* 0x0000001f00e57308 */ /* 0x0001e20000000800 */
[----:B------:R-:W-:Y:S01]  /*f790*/  FMUL R26, R26, 1.4426950216293334961 ;  /* 0x3fb8aa3b1a1a7820 */ /* 0x000fe20000400000 */
[----:B------:R-:W-:Y:S01]  /*f7a0*/  FFMA R27, R27, UR6, -R12 ;  /* 0x000000061b1b7c23 */ /* 0x000fe2000800080c */
[----:B------:R-:W-:Y:S01]  /*f7b0*/  FMNMX R18, R18, R17, !PT ;  /* 0x0000001112127209 */ /* 0x000fe20007800000 */
[----:B0-----:R-:W-:Y:S02]  /*f7c0*/  IMAD.MOV.U32 R31, RZ, RZ, R19 ;  /* 0x000000ffff1f7224 */ /* 0x001fe400078e0013 */
[----:B------:R-:W-:Y:S02]  /*f7d0*/  FMUL R19, R57, UR6 ;  /* 0x0000000639137c20 */ /* 0x000fe40008400000 */
[----:B------:R0:W-:Y:S01]  /*f7e0*/  MUFU.EX2 R230, R30 ;  /* 0x0000001e00e67308 */ /* 0x0001e20000000800 */
[----:B------:R-:W-:-:S02]  /*f7f0*/  FMUL R27, R27, 1.4426950216293334961 ;  /* 0x3fb8aa3b1b1b7820 */ /* 0x000fc40000400000 */
[----:B------:R-:W-:Y:S01]  /*f800*/  FMNMX R19, R19, R18, !PT ;  /* 0x0000001213137209 */ /* 0x000fe20007800000 */
[----:B0-----:R-:W-:Y:S02]  /*f810*/  IMAD.MOV.U32 R30, RZ, RZ, R21 ;  /* 0x000000ffff1e7224 */ /* 0x001fe400078e0015 */
[----:B------:R-:W-:Y:S02]  /*f820*/  FMUL R21, R60, UR6 ;  /* 0x000000063c157c20 */ /* 0x000fe40008400000 */
[----:B------:R0:W-:Y:S03]  /*f830*/  MUFU.EX2 R235, R26 ;  /* 0x0000001a00eb7308 */ /* 0x0001e60000000800 */
[----:B------:R-:W-:Y:S01]  /*f840*/  FMNMX R21, R21, R19, !PT ;  /* 0x0000001315157209 */ /* 0x000fe20007800000 */
[----:B0-----:R-:W-:-:S04]  /*f850*/  FMUL R26, R61, UR6 ;  /* 0x000000063d1a7c20 */ /* 0x001fc80008400000 */
[----:B------:R0:W-:Y:S01]  /*f860*/  MUFU.EX2 R231, R27 ;  /* 0x0000001b00e77308 */ /* 0x0001e20000000800 */
[----:B------:R-:W-:Y:S01]  /*f870*/  FMNMX R26, R26, R21, !PT ;  /* 0x000000151a1a7209 */ /* 0x000fe20007800000 */
[----:B0-----:R-:W-:Y:S01]  /*f880*/  FMUL R27, R64, UR6 ;  /* 0x00000006401b7c20 */ /* 0x001fe20008400000 */
[----:B------:R0:W-:Y:S04]  /*f890*/  STS.U8 [R217+UR19+0x6980], R9 ;  /* 0x00698009d9007988 */ /* 0x0001e80008000013 */
[----:B------:R-:W-:Y:S01]  /*f8a0*/  FMNMX R26, R27, R26, !PT ;  /* 0x0000001a1b1a7209 */ /* 0x000fe20007800000 */
[----:B------:R-:W-:Y:S01]  /*f8b0*/  FMUL R27, R65, UR6 ;  /* 0x00000006411b7c20 */ /* 0x000fe20008400000 */
[----:B------:R1:W-:Y:S04]  /*f8c0*/  STS.U8 [R217+UR19+0x6d80], R8 ;  /* 0x006d8008d9007988 */ /* 0x0003e80008000013 */
[----:B0-----:R-:W3:Y:S01]  /*f8d0*/  LDL.LU R9, [R1+0x7ec] ;  /* 0x0007ec0001097983 */ /* 0x001ee20000300800 */
[----:B------:R-:W-:-:S03]  /*f8e0*/  FMNMX R26, R27, R26, !PT ;  /* 0x0000001a1b1a7209 */ /* 0x000fc60007800000 */
[----:B-1----:R-:W3:Y:S01]  /*f8f0*/  LDL.LU R8, [R1+0x7e8] ;  /* 0x0007e80001087983 */ /* 0x002ee20000300800 */
        /* <DEDUP_REMOVED lines=21> */
[----:B------:R-:W-:-:S04]  /*fa50*/  FFMA R111, R111, UR6, -R6 ;  /* 0x000000066f6f7c23 */ /* 0x000fc80008000806 */
[----:B------:R-:W-:Y:S01]  /*fa60*/  FMUL R111, R111, 1.4426950216293334961 ;  /* 0x3fb8aa3b6f6f7820 */ /* 0x000fe20000400000 */
[--C-:B------:R-:W-:Y:S01]  /*fa70*/  FFMA R134, R134, UR6, -R6.reuse ;  /* 0x0000000686867c23 */ /* 0x100fe20008000806 */
[--C-:B------:R-:W-:Y:S01]  /*fa80*/  FFMA R127, R127, UR6, -R6.reuse ;  /* 0x000000067f7f7c23 */ /* 0x100fe20008000806 */
[----:B------:R-:W-:-:S03]  /*fa90*/  FFMA R139, R139, UR6, -R6 ;  /* 0x000000068b8b7c23 */ /* 0x000fc60008000806 */
[----:B------:R-:W1:Y:S01]  /*faa0*/  MUFU.EX2 R111, R111 ;  /* 0x0000006f006f7308 */ /* 0x000e620000000800 */
[----:B------:R-:W-:Y:S01]  /*fab0*/  FMUL R134, R134, 1.4426950216293334961 ;  /* 0x3fb8aa3b86867820 */ /* 0x000fe20000400000 */
[----:B------:R-:W-:Y:S01]  /*fac0*/  FFMA R135, R135, UR6, -R6 ;  /* 0x0000000687877c23 */ /* 0x000fe20008000806 */
[----:B------:R-:W-:Y:S01]  /*fad0*/  FMUL R127, R127, 1.4426950216293334961 ;  /* 0x3fb8aa3b7f7f7820 */ /* 0x000fe20000400000 */
[--C-:B------:R-:W-:Y:S01]  /*fae0*/  FFMA R58, R58, UR6, -R12.reuse ;  /* 0x000000063a3a7c23 */ /* 0x100fe2000800080c */
[--C-:B------:R-:W-:Y:S01]  /*faf0*/  FFMA R59, R59, UR6, -R12.reuse ;  /* 0x000000063b3b7c23 */ /* 0x100fe2000800080c */
[----:B0-----:R-:W-:Y:S02]  /*fb00*/  FMNMX R27, R26, R27, !PT ;  /* 0x0000001b1a1b7209 */ /* 0x001fe40007800000 */
[----:B------:R-:W0:Y:S01]  /*fb10*/  MUFU.EX2 R131, R134 ;  /* 0x0000008600837308 */ /* 0x000e220000000800 */
[--C-:B------:R-:W-:Y:S02]  /*fb20*/  FFMA R62, R62, UR6, -R12.reuse ;  /* 0x000000063e3e7c23 */ /* 0x100fe4000800080c */
[----:B------:R-:W2:Y:S01]  /*fb30*/  SHFL.BFLY PT, R26, R27, 0x1, 0x1f ;  /* 0x0c201f001b1a7f89 */ /* 0x000ea200000e0000 */
[----:B------:R-:W-:Y:S01]  /*fb40*/  FFMA R63, R63, UR6, -R12 ;  /* 0x000000063f3f7c23 */ /* 0x000fe2000800080c */
[----:B------:R-:W-:Y:S01]  /*fb50*/  FMUL R139, R139, 1.4426950216293334961 ;  /* 0x3fb8aa3b8b8b7820 */ /* 0x000fe20000400000 */
[--C-:B------:R-:W-:Y:S01]  /*fb60*/  FFMA R138, R138, UR6, -R6.reuse ;  /* 0x000000068a8a7c23 */ /* 0x100fe20008000806 */
[----:B------:R-:W-:Y:S01]  /*fb70*/  FMUL R135, R135, 1.4426950216293334961 ;  /* 0x3fb8aa3b87877820 */ /* 0x000fe20000400000 */
[--C-:B------:R-:W-:Y:S01]  /*fb80*/  FFMA R96, R96, UR6, -R5.reuse ;  /* 0x0000000660607c23 */ /* 0x100fe20008000805 */
[--C-:B------:R-:W-:Y:S01]  /*fb90*/  FFMA R97, R97, UR6, -R5.reuse ;  /* 0x0000000661617c23 */ /* 0x100fe20008000805 */
[--C-:B------:R-:W-:Y:S01]  /*fba0*/  FFMA R100, R100, UR6, -R5.reuse ;  /* 0x0000000664647c23 */ /* 0x100fe20008000805 */
[--C-:B------:R-:W-:Y:S01]  /*fbb0*/  FFMA R101, R101, UR6, -R5.reuse ;  /* 0x0000000665657c23 */ /* 0x100fe20008000805 */
[----:B------:R-:W-:Y:S01]  /*fbc0*/  MUFU.EX2 R90, R127 ;  /* 0x0000007f005a7308 */ /* 0x000fe20000000800 */
[----:B------:R-:W-:Y:S01]  /*fbd0*/  FMUL R58, R58, 1.4426950216293334961 ;  /* 0x3fb8aa3b3a3a7820 */ /* 0x000fe20000400000 */
[----:B------:R-:W-:Y:S01]  /*fbe0*/  FMUL R59, R59, 1.4426950216293334961 ;  /* 0x3fb8aa3b3b3b7820 */ /* 0x000fe20000400000 */
[----:B------:R-:W-:Y:S01]  /*fbf0*/  FMUL R62, R62, 1.4426950216293334961 ;  /* 0x3fb8aa3b3e3e7820 */ /* 0x000fe20000400000 */
[----:B------:R-:W-:Y:S01]  /*fc00*/  FMUL R63, R63, 1.4426950216293334961 ;  /* 0x3fb8aa3b3f3f7820 */ /* 0x000fe20000400000 */
[--C-:B------:R-:W-:Y:S01]  /*fc10*/  FFMA R104, R104, UR6, -R5.reuse ;  /* 0x0000000668687c23 */ /* 0x100fe20008000805 */
[--C-:B------:R-:W-:Y:S01]  /*fc20*/  FFMA R105, R105, UR6, -R5.reuse ;  /* 0x0000000669697c23 */ /* 0x100fe20008000805 */
[--C-:B------:R-:W-:Y:S01]  /*fc30*/  FFMA R108, R108, UR6, -R5.reuse ;  /* 0x000000066c6c7c23 */ /* 0x100fe20008000805 */
[----:B------:R-:W4:Y:S01]  /*fc40*/  MUFU.EX2 R123, R139 ;  /* 0x0000008b007b7308 */ /* 0x000f220000000800 */
[----:B------:R-:W-:Y:S01]  /*fc50*/  FFMA R109, R109, UR6, -R5 ;  /* 0x000000066d6d7c23 */ /* 0x000fe20008000805 */
[--C-:B------:R-:W-:Y:S01]  /*fc60*/  FFMA R115, R115, UR6, -R6.reuse ;  /* 0x0000000673737c23 */ /* 0x100fe20008000806 */
[--C-:B------:R-:W-:Y:S01]  /*fc70*/  FFMA R118, R118, UR6, -R6.reuse ;  /* 0x0000000676767c23 */ /* 0x100fe20008000806 */
[----:B------:R-:W-:Y:S01]  /*fc80*/  FFMA R119, R119, UR6, -R6 ;  /* 0x0000000677777c23 */ /* 0x000fe20008000806 */
[----:B------:R-:W-:Y:S01]  /*fc90*/  FMUL R138, R138, 1.4426950216293334961 ;  /* 0x3fb8aa3b8a8a7820 */ /* 0x000fe20000400000 */
[----:B------:R-:W-:Y:S01]  /*fca0*/  FFMA R35, R35, UR6, -R12 ;  /* 0x0000000623237c23 */ /* 0x000fe2000800080c */
[----:B------:R-:W-:Y:S01]  /*fcb0*/  FMUL R17, R96, 1.4426950216293334961 ;  /* 0x3fb8aa3b60117820 */ /* 0x000fe20000400000 */
[----:B------:R-:W4:Y:S01]  /*fcc0*/  MUFU.EX2 R127, R135 ;  /* 0x00000087007f7308 */ /* 0x000f220000000800 */
[----:B------:R-:W-:Y:S01]  /*fcd0*/  FMUL R18, R97, 1.4426950216293334961 ;  /* 0x3fb8aa3b61127820 */ /* 0x000fe20000400000 */
[----:B------:R-:W-:Y:S01]  /*fce0*/  FMUL R19, R100, 1.4426950216293334961 ;  /* 0x3fb8aa3b64137820 */ /* 0x000fe20000400000 */
[----:B------:R-:W-:Y:S01]  /*fcf0*/  FMUL R21, R101, 1.4426950216293334961 ;  /* 0x3fb8aa3b65157820 */ /* 0x000fe20000400000 */
[----:B------:R-:W-:Y:S01]  /*fd00*/  FMUL R115, R115, 1.4426950216293334961 ;  /* 0x3fb8aa3b73737820 */ /* 0x000fe20000400000 */
[----:B------:R-:W-:Y:S01]  /*fd10*/  FMUL R118, R118, 1.4426950216293334961 ;  /* 0x3fb8aa3b76767820 */ /* 0x000fe20000400000 */
[----:B------:R-:W-:-:S02]  /*fd20*/  FMUL R119, R119, 1.4426950216293334961 ;  /* 0x3fb8aa3b77777820 */ /* 0x000fc40000400000 */
[----:B------:R1:W-:Y:S01]  /*fd30*/  MUFU.EX2 R146, R58 ;  /* 0x0000003a00927308 */ /* 0x0003e20000000800 */
[----:B------:R-:W-:Y:S01]  /*fd40*/  FMUL R35, R35, 1.4426950216293334961 ;  /* 0x3fb8aa3b23237820 */ /* 0x000fe20000400000 */
[--C-:B------:R-:W-:Y:S01]  /*fd50*/  FFMA R39, R39, UR6, -R12.reuse ;  /* 0x0000000627277c23 */ /* 0x100fe2000800080c */
[--C-:B------:R-:W-:Y:S01]  /*fd60*/  FFMA R42, R42, UR6, -R12.reuse ;  /* 0x000000062a2a7c23 */ /* 0x100fe2000800080c */
[--C-:B------:R-:W-:Y:S01]  /*fd70*/  FFMA R66, R66, UR6, -R12.reuse ;  /* 0x0000000642427c23 */ /* 0x100fe2000800080c */
[--C-:B------:R-:W-:Y:S01]  /*fd80*/  FFMA R67, R67, UR6, -R12.reuse ;  /* 0x0000000643437c23 */ /* 0x100fe2000800080c */
[--C-:B------:R-:W-:Y:S02]  /*fd90*/  FFMA R70, R70, UR6, -R12.reuse ;  /* 0x0000000646467c23 */ /* 0x100fe4000800080c */
[----:B------:R0:W-:Y:S01]  /*fda0*/  MUFU.EX2 R143, R59 ;  /* 0x0000003b008f7308 */ /* 0x0001e20000000800 */
[----:B-1----:R-:W-:Y:S01]  /*fdb0*/  FMUL R58, R104, 1.4426950216293334961 ;  /* 0x3fb8aa3b683a7820 */ /* 0x002fe20000400000 */
[----:B------:R-:W-:Y:S01]  /*fdc0*/  FFMA R71, R71, UR6, -R12 ;  /* 0x0000000647477c23 */ /* 0x000fe2000800080c */
[----:B------:R-:W-:-:S05]  /*fdd0*/  IMAD.MOV.U32 R134, RZ, RZ, R111 ;  /* 0x000000ffff867224 */ /* 0x000fca00078e006f */
[----:B------:R1:W-:Y:S01]  /*fde0*/  MUFU.EX2 R142, R62 ;  /* 0x0000003e008e7308 */ /* 0x0003e20000000800 */
[----:B0-----:R-:W-:Y:S01]  /*fdf0*/  FMUL R59, R105, 1.4426950216293334961 ;  /* 0x3fb8aa3b693b7820 */ /* 0x001fe20000400000 */
[----:B------:R-:W-:-:S06]  /*fe00*/  IMAD.MOV.U32 R111, RZ, RZ, R224 ;  /* 0x000000ffff6f7224 */ /* 0x000fcc00078e00e0 */
[----:B------:R0:W-:Y:S01]  /*fe10*/  MUFU.EX2 R139, R63 ;  /* 0x0000003f008b7308 */ /* 0x0001e20000000800 */
[----:B-1----:R-:W-:Y:S01]  /*fe20*/  FMUL R62, R108, 1.4426950216293334961 ;  /* 0x3fb8aa3b6c3e7820 */ /* 0x002fe20000400000 */
[----:B------:R-:W-:Y:S01]  /*fe30*/  FMUL R39, R39, 1.4426950216293334961 ;  /* 0x3fb8aa3b27277820 */ /* 0x000fe20000400000 */
[----:B------:R-:W-:Y:S01]  /*fe40*/  FMUL R42, R42, 1.4426950216293334961 ;  /* 0x3fb8aa3b2a2a7820 */ /* 0x000fe20000400000 */
[----:B------:R-:W-:-:S04]  /*fe50*/  FMUL R66, R66, 1.4426950216293334961 ;  /* 0x3fb8aa3b42427820 */ /* 0x000fc80000400000 */
[----:B------:R-:W1:Y:S01]  /*fe60*/  MUFU.EX2 R126, R138 ;  /* 0x0000008a007e7308 */ /* 0x000e620000000800 */
[----:B0-----:R-:W-:Y:S01]  /*fe70*/  FMUL R63, R109, 1.4426950216293334961 ;  /* 0x3fb8aa3b6d3f7820 */ /* 0x001fe20000400000 */
[----:B------:R-:W-:Y:S01]  /*fe80*/  FMUL R67, R67, 1.4426950216293334961 ;  /* 0x3fb8aa3b43437820 */ /* 0x000fe20000400000 */
[----:B------:R-:W-:Y:S01]  /*fe90*/  FMUL R70, R70, 1.4426950216293334961 ;  /* 0x3fb8aa3b46467820 */ /* 0x000fe20000400000 */
[----:B------:R-:W-:Y:S01]  /*fea0*/  FMUL R71, R71, 1.4426950216293334961 ;  /* 0x3fb8aa3b47477820 */ /* 0x000fe20000400000 */
[----:B------:R-:W-:Y:S01]  /*feb0*/  FFMA R79, R79, UR6, -R12 ;  /* 0x000000064f4f7c23 */ /* 0x000fe2000800080c */
[--C-:B------:R-:W-:Y:S02]  /*fec0*/  FFMA R112, R112, UR6, -R5.reuse ;  /* 0x0000000670707c23 */ /* 0x100fe40008000805 */
[----:B------:R-:W-:Y:S01]  /*fed0*/  MUFU.EX2 R17, R17 ;  /* 0x0000001100117308 */ /* 0x000fe20000000800 */
[--C-:B------:R-:W-:Y:S01]  /*fee0*/  FFMA R113, R113, UR6, -R5.reuse ;  /* 0x0000000671717c23 */ /* 0x100fe20008000805 */
[--C-:B------:R-:W-:Y:S01]  /*fef0*/  FFMA R116, R116, UR6, -R5.reuse ;  /* 0x0000000674747c23 */ /* 0x100fe20008000805 */
[----:B------:R-:W-:Y:S01]  /*ff00*/  FFMA R117, R117, UR6, -R5 ;  /* 0x0000000675757c23 */ /* 0x000fe20008000805 */
[----:B------:R-:W-:-:S04]  /*ff10*/  IMAD.MOV.U32 R236, RZ, RZ, R111 ;  /* 0x000000ffffec7224 */ /* 0x000fc800078e006f */
[----:B------:R-:W0:Y:S01]  /*ff20*/  MUFU.EX2 R18, R18 ;  /* 0x0000001200127308 */ /* 0x000e220000000800 */
[----:B------:R-:W-:Y:S02]  /*ff30*/  IMAD.MOV.U32 R114, RZ, RZ, R223 ;  /* 0x000000ffff727224 */ /* 0x000fe400078e00df */
[----:B------:R-:W-:Y:S01]  /*ff40*/  FFMA R75, R75, UR6, -R12 ;  /* 0x000000064b4b7c23 */ /* 0x000fe2000800080c */
[----:B------:R-:W-:-:S04]  /*ff50*/  IMAD.MOV.U32 R238, RZ, RZ, R131 ;  /* 0x000000ffffee7224 */ /* 0x000fc800078e0083 */
[----:B------:R-:W-:Y:S01]  /*ff60*/  MUFU.EX2 R19, R19 ;  /* 0x0000001300137308 */ /* 0x000fe20000000800 */
[----:B------:R-:W-:Y:S02]  /*ff70*/  IMAD.MOV.U32 R111, RZ, RZ, R91 ;  /* 0x000000ffff6f7224 */ /* 0x000fe400078e005b */
[--C-:B------:R-:W-:Y:S01]  /*ff80*/  FFMA R136, R136, UR6, -R5.reuse ;  /* 0x0000000688887c23 */ /* 0x100fe20008000805 */
[----:B------:R-:W-:-:S04]  /*ff90*/  FFMA R140, R140, UR6, -R5 ;  /* 0x000000068c8c7c23 */ /* 0x000fc80008000805 */
[----:B------:R-:W0:Y:S01]  /*ffa0*/  MUFU.EX2 R21, R21 ;  /* 0x0000001500157308 */ /* 0x000e220000000800 */
[----:B------:R-:W-:Y:S01]  /*ffb0*/  FMUL R79, R79, 1.4426950216293334961 ;  /* 0x3fb8aa3b4f4f7820 */ /* 0x000fe20000400000 */
[----:B------:R-:W-:-:S06]  /*ffc0*/  FFMA R74, R74, UR6, -R12 ;  /* 0x000000064a4a7c23 */ /* 0x000fcc000800080c */
[----:B------:R2:W-:Y:S01]  /*ffd0*/  MUFU.EX2 R227, R35 ;  /* 0x0000002300e37308 */ /* 0x0005e20000000800 */
[----:B------:R-:W-:Y:S01]  /*ffe0*/  FFMA R78, R78, UR6, -R12 ;  /* 0x000000064e4e7c23 */ /* 0x000fe2000800080c */
[----:B------:R-:W-:-:S06]  /*fff0*/  FFMA R125, R125, UR6, -R5 ;  /* 0x000000067d7d7c23 */ /* 0x000fcc0008000805 */
[----:B------:R-:W-:Y:S01]  /*10000*/  MUFU.EX2 R58, R58 ;  /* 0x0000003a003a7308 */ /* 0x000fe20000000800 */
[----:B--2---:R-:W-:Y:S02]  /*10010*/  IMAD.MOV.U32 R35, RZ, RZ, R134 ;  /* 0x000000ffff237224 */ /* 0x004fe400078e0086 */
[----:B------:R-:W-:-:S05]  /*10020*/  FMUL R75, R75, 1.4426950216293334961 ;  /* 0x3fb8aa3b4b4b7820 */ /* 0x000fca0000400000 */
[----:B------:R-:W2:Y:S01]  /*10030*/  MUFU.EX2 R59, R59 ;  /* 0x0000003b003b7308 */ /* 0x000ea20000000800 */
[----:B------:R-:W-:Y:S01]  /*10040*/  IMAD.MOV.U32 R249, RZ, RZ, R114 ;  /* 0x000000fffff97224 */ /* 0x000fe200078e0072 */
[----:B------:R-:W-:-:S06]  /*10050*/  FMNMX R26, R27, R26, !PT ;  /* 0x0000001a1b1a7209 */ /* 0x000fcc0007800000 */
[----:B------:R-:W-:Y:S01]  /*10060*/  MUFU.EX2 R62, R62 ;  /* 0x0000003e003e7308 */ /* 0x000fe20000000800 */
[----:B------:R-:W-:-:S07]  /*10070*/  IMAD.MOV.U32 R246, RZ, RZ, R111 ;  /* 0x000000fffff67224 */ /* 0x000fce00078e006f */
[----:B------:R-:W2:Y:S01]  /*10080*/  MUFU.EX2 R63, R63 ;  /* 0x0000003f003f7308 */ /* 0x000ea20000000800 */
[----:B------:R-:W-:Y:S02]  /*10090*/  IMAD.MOV.U32 R243, RZ, RZ, R110 ;  /* 0x000000fffff37224 */ /* 0x000fe400078e006e */
[----:B------:R-:W-:-:S05]  /*100a0*/  FFMA R121, R121, UR6, -R5 ;  /* 0x0000000679797c23 */ /* 0x000fca0008000805 */
[----:B------:R-:W-:Y:S01]  /*100b0*/  MUFU.EX2 R115, R115 ;  /* 0x0000007300737308 */ /* 0x000fe20000000800 */
[----:B----4-:R-:W-:Y:S02]  /*100c0*/  IMAD.MOV.U32 R244, RZ, RZ, R123 ;  /* 0x000000fffff47224 */ /* 0x010fe400078e007b */
[----:B------:R-:W-:-:S05]  /*100d0*/  FMUL R91, R140, 1.4426950216293334961 ;  /* 0x3fb8aa3b8c5b7820 */ /* 0x000fca0000400000 */
[----:B------:R-:W4:Y:S01]  /*100e0*/  MUFU.EX2 R118, R118 ;  /* 0x0000007600767308 */ /* 0x000f220000000800 */
[----:B------:R-:W-:-:S07]  /*100f0*/  FFMA R82, R82, UR6, -R12 ;  /* 0x0000000652527c23 */ /* 0x000fce000800080c */
[----:B------:R-:W4:Y:S01]  /*10100*/  MUFU.EX2 R119, R119 ;  /* 0x0000007700777308 */ /* 0x000f220000000800 */
[----:B------:R-:W-:Y:S02]  /*10110*/  IMAD.MOV.U32 R140, RZ, RZ, R236 ;  /* 0x000000ffff8c7224 */ /* 0x000fe400078e00ec */
[----:B------:R-:W-:-:S05]  /*10120*/  FMUL R74, R74, 1.4426950216293334961 ;  /* 0x3fb8aa3b4a4a7820 */ /* 0x000fca0000400000 */
[----:B------:R1:W-:Y:S01]  /*10130*/  MUFU.EX2 R225, R39 ;  /* 0x0000002700e17308 */ /* 0x0003e20000000800 */
[----:B------:R-:W-:Y:S02]  /*10140*/  IMAD.MOV.U32 R240, RZ, RZ, R127 ;  /* 0x000000fffff07224 */ /* 0x000fe400078e007f */
[----:B------:R-:W-:-:S05]  /*10150*/  FMUL R78, R78, 1.4426950216293334961 ;  /* 0x3fb8aa3b4e4e7820 */ /* 0x000fca0000400000 */
[----:B------:R0:W-:Y:S01]  /*10160*/  MUFU.EX2 R224, R42 ;  /* 0x0000002a00e07308 */ /* 0x0001e20000000800 */
[----:B-1----:R-:W-:Y:S02]  /*10170*/  IMAD.MOV.U32 R39, RZ, RZ, R89 ;  /* 0x000000ffff277224 */ /* 0x002fe400078e0059 */
[----:B------:R-:W-:-:S05]  /*10180*/  FMUL R89, R136, 1.4426950216293334961 ;  /* 0x3fb8aa3b88597820 */ /* 0x000fca0000400000 */
[----:B------:R1:W-:Y:S01]  /*10190*/  MUFU.EX2 R138, R66 ;  /* 0x00000042008a7308 */ /* 0x0003e20000000800 */
[----:B0-----:R-:W-:Y:S02]  /*101a0*/  IMAD.MOV.U32 R42, RZ, RZ, R35 ;  /* 0x000000ffff2a7224 */ /* 0x001fe400078e0023 */
[----:B------:R-:W-:Y:S02]  /*101b0*/  IMAD.MOV.U32 R35, RZ, RZ, R90 ;  /* 0x000000ffff237224 */ /* 0x000fe400078e005a */
[----:B------:R-:W-:-:S03]  /*101c0*/  FFMA R90, R137, UR6, -R5 ;  /* 0x00000006895a7c23 */ /* 0x000fc60008000805 */
[----:B------:R0:W-:Y:S01]  /*101d0*/  MUFU.EX2 R135, R67 ;  /* 0x0000004300877308 */ /* 0x0001e20000000800 */
[----:B-1----:R-:W-:Y:S01]  /*101e0*/  FMUL R66, R112, 1.4426950216293334961 ;  /* 0x3fb8aa3b70427820 */ /* 0x002fe20000400000 */
[----:B------:R-:W-:-:S06]  /*101f0*/  IMAD.MOV.U32 R136, RZ, RZ, R42 ;  /* 0x000000ffff887224 */ /* 0x000fcc00078e002a */
[----:B------:R1:W-:Y:S01]  /*10200*/  MUFU.EX2 R134, R70 ;  /* 0x0000004600867308 */ /* 0x0003e20000000800 */
[----:B0-----:R-:W-:Y:S01]  /*10210*/  FMUL R67, R113, 1.4426950216293334961 ;  /* 0x3fb8aa3b71437820 */ /* 0x001fe20000400000 */
[----:B------:R-:W-:-:S06]  /*10220*/  IMAD.MOV.U32 R137, RZ, RZ, R39 ;  /* 0x000000ffff897224 */ /* 0x000fcc00078e0027 */
[----:B------:R0:W-:Y:S01]  /*10230*/  MUFU.EX2 R131, R71 ;  /* 0x0000004700837308 */ /* 0x0001e20000000800 */
[----:B-1----:R-:W-:Y:S01]  /*10240*/  FMUL R70, R116, 1.4426950216293334961 ;  /* 0x3fb8aa3b74467820 */ /* 0x002fe20000400000 */
[--C-:B------:R-:W-:Y:S01]  /*10250*/  FFMA R120, R120, UR6, -R5.reuse ;  /* 0x0000000678787c23 */ /* 0x100fe20008000805 */
[----:B------:R-:W-:Y:S01]  /*10260*/  FFMA R124, R124, UR6, -R5 ;  /* 0x000000067c7c7c23 */ /* 0x000fe20008000805 */
[----:B0-----:R-:W-:-:S04]  /*10270*/  FMUL R71, R117, 1.4426950216293334961 ;  /* 0x3fb8aa3b75477820 */ /* 0x001fc80000400000 */
[----:B------:R0:W-:Y:S01]  /*10280*/  MUFU.EX2 R123, R79 ;  /* 0x0000004f007b7308 */ /* 0x0001e20000000800 */
[----:B------:R-:W-:Y:S01]  /*10290*/  FMNMX R96, R26, R215, !PT ;  /* 0x000000d71a607209 */ /* 0x000fe20007800000 */
[----:B------:R1:W-:Y:S01]  /*102a0*/  STS.U8 [R217+UR19+0x7d80], R216 ;  /* 0x007d80d8d9007988 */ /* 0x0003e20008000013 */
[----:B------:R-:W-:Y:S01]  /*102b0*/  F2FP.SATFINITE.E4M3.F32.PACK_AB_MERGE_C R26, R246, R243, RZ ;  /* 0x000000f3f61a723e */ /* 0x000fe200048070ff */
[----:B------:R-:W-:Y:S02]  /*102c0*/  IMAD.MOV.U32 R242, RZ, RZ, R126 ;  /* 0x000000fffff27224 */ /* 0x000fe400078e007e */
[----:B------:R-:W-:Y:S01]  /*102d0*/  FMUL R82, R82, 1.4426950216293334961 ;  /* 0x3fb8aa3b52527820 */ /* 0x000fe20000400000 */
[----:B------:R-:W-:Y:S01]  /*102e0*/  FFMA R83, R83, UR6, -R12 ;  /* 0x0000000653537c23 */ /* 0x000fe2000800080c */
[----:B------:R2:W-:Y:S01]  /*102f0*/  MUFU.EX2 R127, R75 ;  /* 0x0000004b007f7308 */ /* 0x0005e20000000800 */
[----:B0-----:R-:W-:Y:S01]  /*10300*/  FMUL R79, R125, 1.4426950216293334961 ;  /* 0x3fb8aa3b7d4f7820 */ /* 0x001fe20000400000 */
[----:B------:R-:W-:Y:S01]  /*10310*/  IMAD.MOV.U32 R125, RZ, RZ, R30 ;  /* 0x000000ffff7d7224 */ /* 0x000fe200078e001e */
[----:B------:R-:W-:Y:S01]  /*10320*/  F2FP.SATFINITE.E4M3.F32.PACK_AB_MERGE_C R30, R144, R249, RZ ;  /* 0x000000f9901e723e */ /* 0x000fe200048070ff */
[----:B------:R-:W-:Y:S01]  /*10330*/  FFMA R86, R86, UR6, -R12 ;  /* 0x0000000656567c23 */ /* 0x000fe2000800080c */
[----:B-1----:R-:W0:Y:S03]  /*10340*/  S2R R216, SR_TID.X ;  /* 0x0000000000d87919 */ /* 0x002e260000002100 */
[----:B------:R-:W-:Y:S01]  /*10350*/  MUFU.EX2 R66, R66 ;  /* 0x0000004200427308 */ /* 0x000fe20000000800 */
[----:B--2---:R-:W-:Y:S01]  /*10360*/  FMUL R75, R121, 1.4426950216293334961 ;  /* 0x3fb8aa3b794b7820 */ /* 0x004fe20000400000 */
[----:B------:R-:W-:-:S02]  /*10370*/  IMAD.MOV.U32 R121, RZ, RZ, R34 ;  /* 0x000000ffff797224 */ /* 0x000fc400078e0022 */
[--C-:B------:R-:W-:Y:S01]  /*10380*/  FFMA R129, R129, UR6, -R5.reuse ;  /* 0x0000000681817c23 */ /* 0x100fe20008000805 */
[----:B------:R-:W-:Y:S01]  /*10390*/  FFMA R132, R132, UR6, -R5 ;  /* 0x0000000684847c23 */ /* 0x000fe20008000805 */
[----:B------:R-:W-:Y:S02]  /*103a0*/  F2FP.SATFINITE.E4M3.F32.PACK_AB_MERGE_C R27, R140, R141, RZ ;  /* 0x0000008d8c1b723e */ /* 0x000fe400048070ff */
[----:B------:R-:W1:Y:S01]  /*103b0*/  MUFU.EX2 R67, R67 ;  /* 0x0000004300437308 */ /* 0x000e620000000800 */
[----:B------:R-:W-:Y:S01]  /*103c0*/  F2FP.SATFINITE.E4M3.F32.PACK_AB_MERGE_C R34, R136, R137, RZ ;  /* 0x000000898822723e */ /* 0x000fe200048070ff */
[----:B------:R-:W-:Y:S01]  /*103d0*/  IMAD.MOV.U32 R247, RZ, RZ, R122 ;  /* 0x000000fffff77224 */ /* 0x000fe200078e007a */
[----:B------:R-:W-:-:S05]  /*103e0*/  F2FP.SATFINITE.E4M3.F32.PACK_AB_MERGE_C R26, R18, R17, R26 ;  /* 0x00000011121a723e */ /* 0x000fca000480701a */
[----:B------:R-:W-:Y:S01]  /*103f0*/  MUFU.EX2 R70, R70 ;  /* 0x0000004600467308 */ /* 0x000fe20000000800 */
[----:B------:R-:W-:Y:S01]  /*10400*/  F2FP.SATFINITE.E4M3.F32.PACK_AB_MERGE_C R30, R21, R19, R30 ;  /* 0x00000013151e723e */ /* 0x000fe2000480701e */
[----:B------:R-:W-:-:S06]  /*10410*/  FMUL R13, R83, 1.4426950216293334961 ;  /* 0x3fb8aa3b530d7820 */ /* 0x000fcc0000400000 */
[----:B------:R-:W2:Y:S01]  /*10420*/  MUFU.EX2 R71, R71 ;  /* 0x0000004700477308 */ /* 0x000ea20000000800 */
[----:B------:R-:W-:Y:S01]  /*10430*/  FMUL R16, R86, 1.4426950216293334961 ;  /* 0x3fb8aa3b56107820 */ /* 0x000fe20000400000 */
[----:B------:R-:W-:Y:S01]  /*10440*/  FMUL R83, R129, 1.4426950216293334961 ;  /* 0x3fb8aa3b81537820 */ /* 0x000fe20000400000 */
[----:B------:R-:W-:Y:S01]  /*10450*/  FMUL R86, R132, 1.4426950216293334961 ;  /* 0x3fb8aa3b84567820 */ /* 0x000fe20000400000 */
[----:B------:R-:W-:-:S04]  /*10460*/  F2FP.SATFINITE.E4M3.F32.PACK_AB_MERGE_C R27, R59, R58, R27 ;  /* 0x0000003a3b1b723e */ /* 0x000fc8000480701b */
[----:B------:R3:W-:Y:S01]  /*10470*/  MUFU.EX2 R130, R74 ;  /* 0x0000004a00827308 */ /* 0x0007e20000000800 */
[----:B------:R-:W-:Y:S01]  /*10480*/  F2FP.SATFINITE.E4M3.F32.PACK_AB_MERGE_C R34, R63, R62, R34 ;  /* 0x0000003e3f22723e */ /* 0x000fe20004807022 */
[----:B----4-:R-:W-:-:S06]  /*10490*/  IMAD.MOV.U32 R129, RZ, RZ, R118 ;  /* 0x000000ffff817224 */ /* 0x010fcc00078e0076 */
[----:B------:R4:W-:Y:S01]  /*104a0*/  MUFU.EX2 R126, R78 ;  /* 0x0000004e007e7308 */ /* 0x0009e20000000800 */
[----:B---3--:R-:W-:Y:S01]  /*104b0*/  FMUL R74, R120, 1.4426950216293334961 ;  /* 0x3fb8aa3b784a7820 */ /* 0x008fe20000400000 */
[----:B------:R-:W-:Y:S02]  /*104c0*/  IMAD.MOV.U32 R132, RZ, RZ, R115 ;  /* 0x000000ffff847224 */ /* 0x000fe400078e0073 */
[----:B------:R-:W-:Y:S02]  /*104d0*/  IMAD.MOV.U32 R120, RZ, RZ, R35 ;  /* 0x000000ffff787224 */ /* 0x000fe400078e0023 */
[----:B----4-:R-:W-:Y:S02]  /*104e0*/  FMUL R78, R124, 1.4426950216293334961 ;  /* 0x3fb8aa3b7c4e7820 */ /* 0x010fe40000400000 */
[----:B------:R3:W-:Y:S01]  /*104f0*/  MUFU.EX2 R122, R82 ;  /* 0x00000052007a7308 */ /* 0x0007e20000000800 */
[----:B------:R-:W-:Y:S01]  /*10500*/  IMAD.MOV.U32 R124, RZ, RZ, R31 ;  /* 0x000000ffff7c7224 */ /* 0x000fe200078e001f */
[----:B------:R-:W-:Y:S01]  /*10510*/  SEL R31, R26, R30, !P0 ;  /* 0x0000001e1a1f7207 */ /* 0x000fe20004000000 */
[----:B------:R-:W-:Y:S01]  /*10520*/  FFMA R35, R25, UR6, -R96 ;  /* 0x0000000619237c23 */ /* 0x000fe20008000860 */
[----:B------:R-:W-:Y:S01]  /*10530*/  SEL R26, R30, R26, !P0 ;  /* 0x0000001a1e1a7207 */ /* 0x000fe20004000000 */
[----:B------:R-:W-:-:S02]  /*10540*/  IMAD.MOV.U32 R115, RZ, RZ, R98 ;  /* 0x000000ffff737224 */ /* 0x000fc400078e0062 */
[----:B---3--:R-:W-:Y:S01]  /*10550*/  FFMA R82, R128, UR6, -R5 ;  /* 0x0000000680527c23 */ /* 0x008fe20008000805 */
[----:B------:R-:W-:Y:S01]  /*10560*/  IMAD.MOV.U32 R128, RZ, RZ, R119 ;  /* 0x000000ffff807224 */ /* 0x000fe200078e0077 */
[----:B------:R-:W-:Y:S01]  /*10570*/  MUFU.EX2 R74, R74 ;  /* 0x0000004a004a7308 */ /* 0x000fe20000000800 */
[----:B------:R-:W-:Y:S01]  /*10580*/  SEL R30, R27, R34, !P0 ;  /* 0x000000221b1e7207 */ /* 0x000fe20004000000 */
[----:B------:R-:W-:Y:S01]  /*10590*/  FFMA R98, R24, UR6, -R96 ;  /* 0x0000000618627c23 */ /* 0x000fe20008000860 */
[----:B------:R-:W-:Y:S01]  /*105a0*/  SEL R27, R34, R27, !P0 ;  /* 0x0000001b221b7207 */ /* 0x000fe20004000000 */
[----:B------:R-:W-:Y:S01]  /*105b0*/  FFMA R151, R151, UR6, -R6 ;  /* 0x0000000697977c23 */ /* 0x000fe20008000806 */
[----:B------:R-:W-:-:S03]  /*105c0*/  F2FP.SATFINITE.E4M3.F32.PACK_AB_MERGE_C R24, R132, R133, RZ ;  /* 0x000000858418723e */ /* 0x000fc600048070ff */
[----:B------:R-:W3:Y:S01]  /*105d0*/  MUFU.EX2 R75, R75 ;  /* 0x0000004b004b7308 */ /* 0x000ee20000000800 */
[----:B------:R-:W-:Y:S01]  /*105e0*/  F2FP.SATFINITE.E4M3.F32.PACK_AB_MERGE_C R34, R128, R129, RZ ;  /* 0x000000818022723e */ /* 0x000fe200048070ff */
[----:B------:R-:W-:Y:S01]  /*105f0*/  FMUL R82, R82, 1.4426950216293334961 ;  /* 0x3fb8aa3b52527820 */ /* 0x000fe20000400000 */
[----:B------:R-:W-:-:S05]  /*10600*/  FMUL R35, R35, 1.4426950216293334961 ;  /* 0x3fb8aa3b23237820 */ /* 0x000fca0000400000 */
[----:B------:R-:W-:Y:S01]  /*10610*/  MUFU.EX2 R78, R78 ;  /* 0x0000004e004e7308 */ /* 0x000fe20000000800 */
[----:B------:R-:W-:-:S07]  /*10620*/  FFMA R51, R51, UR6, -R12 ;  /* 0x0000000633337c23 */ /* 0x000fce000800080c */
[----:B------:R-:W4:Y:S01]  /*10630*/  MUFU.EX2 R79, R79 ;  /* 0x0000004f004f7308 */ /* 0x000f220000000800 */
[----:B------:R-:W-:Y:S01]  /*10640*/  IMAD.MOV.U32 R118, RZ, RZ, R99 ;  /* 0x000000ffff767224 */ /* 0x000fe200078e0063 */
[----:B-1----:R-:W-:Y:S01]  /*10650*/  F2FP.SATFINITE.E4M3.F32.PACK_AB_MERGE_C R24, R67, R66, R24 ;  /* 0x000000424318723e */ /* 0x002fe20004807018 */
[----:B------:R-:W-:Y:S01]  /*10660*/  FMUL R151, R151, 1.4426950216293334961 ;  /* 0x3fb8aa3b97977820 */ /* 0x000fe20000400000 */
[----:B--2---:R-:W-:Y:S01]  /*10670*/  F2FP.SATFINITE.E4M3.F32.PACK_AB_MERGE_C R34, R71, R70, R34 ;  /* 0x000000464722723e */ /* 0x004fe20004807022 */
[----:B------:R-:W-:Y:S01]  /*10680*/  FFMA R47, R47, UR6, -R12 ;  /* 0x000000062f2f7c23 */ /* 0x000fe2000800080c */
[----:B------:R-:W-:Y:S02]  /*10690*/  FFMA R150, R150, UR6, -R6 ;  /* 0x0000000696967c23 */ /* 0x000fe40008000806 */
[----:B------:R1:W-:Y:S01]  /*106a0*/  MUFU.EX2 R99, R35 ;  /* 0x0000002300637308 */ /* 0x0003e20000000800 */
[----:B------:R-:W-:Y:S01]  /*106b0*/  FMUL R51, R51, 1.4426950216293334961 ;  /* 0x3fb8aa3b33337820 */ /* 0x000fe20000400000 */
[----:B------:R-:W-:Y:S01]  /*106c0*/  SEL R25, R24, R34, !P0 ;  /* 0x0000002218197207 */ /* 0x000fe20004000000 */
[----:B------:R-:W-:Y:S01]  /*106d0*/  FMUL R47, R47, 1.4426950216293334961 ;  /* 0x3fb8aa3b2f2f7820 */ /* 0x000fe20000400000 */
[--C-:B------:R-:W-:Y:S01]  /*106e0*/  FFMA R145, R145, UR6, -R5.reuse ;  /* 0x0000000691917c23 */ /* 0x100fe20008000805 */
[--C-:B------:R-:W-:Y:S01]  /*106f0*/  FFMA R148, R148, UR6, -R5.reuse ;  /* 0x0000000694947c23 */ /* 0x100fe20008000805 */
[----:B------:R-:W-:-:S02]  /*10700*/  FFMA R149, R149, UR6, -R5 ;  /* 0x0000000695957c23 */ /* 0x000fc40008000805 */
[----:B------:R-:W-:Y:S01]  /*10710*/  MUFU.EX2 R82, R82 ;  /* 0x0000005200527308 */ /* 0x000fe20000000800 */
[--C-:B-1----:R-:W-:Y:S01]  /*10720*/  FFMA R35, R29, UR6, -R96.reuse ;  /* 0x000000061d237c23 */ /* 0x102fe20008000860 */
[----:B------:R-:W-:Y:S01]  /*10730*/  SEL R24, R34, R24, !P0 ;  /* 0x0000001822187207 */ /* 0x000fe20004000000 */
[----:B------:R-:W-:Y:S01]  /*10740*/  FFMA R100, R28, UR6, -R96 ;  /* 0x000000061c647c23 */ /* 0x000fe20008000860 */
[----:B------:R-:W-:Y:S01]  /*10750*/  F2FP.SATFINITE.E4M3.F32.PACK_AB_MERGE_C R28, R124, R125, RZ ;  /* 0x0000007d7c1c723e */ /* 0x000fe200048070ff */
[----:B------:R-:W-:-:S03]  /*10760*/  FMUL R35, R35, 1.4426950216293334961 ;  /* 0x3fb8aa3b23237820 */ /* 0x000fc60000400000 */
[----:B------:R-:W1:Y:S01]  /*10770*/  MUFU.EX2 R83, R83 ;  /* 0x0000005300537308 */ /* 0x000e620000000800 */
[----:B------:R-:W-:Y:S01]  /*10780*/  F2FP.SATFINITE.E4M3.F32.PACK_AB_MERGE_C R34, R120, R121, RZ ;  /* 0x000000797822723e */ /* 0x000fe200048070ff */
[----:B------:R-:W-:Y:S01]  /*10790*/  FMUL R150, R150, 1.4426950216293334961 ;  /* 0x3fb8aa3b96967820 */ /* 0x000fe20000400000 */
[----:B------:R-:W-:-:S05]  /*107a0*/  FMUL R90, R90, 1.4426950216293334961 ;  /* 0x3fb8aa3b5a5a7820 */ /* 0x000fca0000400000 */
[----:B------:R-:W-:Y:S01]  /*107b0*/  MUFU.EX2 R86, R86 ;  /* 0x0000005600567308 */ /* 0x000fe20000000800 */
[----:B------:R-:W-:Y:S02]  /*107c0*/  IMAD.MOV.U32 R114, RZ, RZ, R95 ;  /* 0x000000ffff727224 */ /* 0x000fe400078e005f */
[----:B------:R-:W-:Y:S01]  /*107d0*/  FFMA R43, R43, UR6, -R12 ;  /* 0x000000062b2b7c23 */ /* 0x000fe2000800080c */
[----:B------:R-:W-:-:S04]  /*107e0*/  IMAD.MOV.U32 R119, RZ, RZ, R94 ;  /* 0x000000ffff777224 */ /* 0x000fc800078e005e */
[----:B------:R-:W2:Y:S01]  /*107f0*/  MUFU.EX2 R88, R88 ;  /* 0x0000005800587308 */ /* 0x000ea20000000800 */
[--C-:B------:R-:W-:Y:S01]  /*10800*/  FFMA R46, R46, UR6, -R12.reuse ;  /* 0x000000062e2e7c23 */ /* 0x100fe2000800080c */
[----:B------:R-:W-:Y:S01]  /*10810*/  FFMA R50, R50, UR6, -R12 ;  /* 0x0000000632327c23 */ /* 0x000fe2000800080c */
[----:B------:R-:W-:Y:S01]  /*10820*/  FMUL R93, R93, 1.4426950216293334961 ;  /* 0x3fb8aa3b5d5d7820 */ /* 0x000fe20000400000 */
[----:B------:R-:W-:Y:S01]  /*10830*/  FMUL R94, R145, 1.4426950216293334961 ;  /* 0x3fb8aa3b915e7820 */ /* 0x000fe20000400000 */
[----:B------:R-:W-:-:S03]  /*10840*/  FMUL R95, R148, 1.4426950216293334961 ;  /* 0x3fb8aa3b945f7820 */ /* 0x000fc60000400000 */
[----:B------:R-:W-:Y:S01]  /*10850*/  MUFU.EX2 R245, R151 ;  /* 0x0000009700f57308 */ /* 0x000fe20000000800 */
[----:B------:R-:W-:Y:S01]  /*10860*/  FMUL R97, R149, 1.4426950216293334961 ;  /* 0x3fb8aa3b95617820 */ /* 0x000fe20000400000 */
[----:B------:R-:W-:Y:S01]  /*10870*/  FFMA R104, R36, UR6, -R96 ;  /* 0x0000000624687c23 */ /* 0x000fe20008000860 */
[----:B---3--:R-:W-:Y:S01]  /*10880*/  F2FP.SATFINITE.E4M3.F32.PACK_AB_MERGE_C R28, R75, R74, R28 ;  /* 0x0000004a4b1c723e */ /* 0x008fe2000480701c */
[----:B------:R-:W-:Y:S01]  /*10890*/  IMAD.MOV.U32 R236, RZ, RZ, R38 ;  /* 0x000000ffffec7224 */ /* 0x000fe200078e0026 */
[----:B----4-:R-:W-:-:S03]  /*108a0*/  F2FP.SATFINITE.E4M3.F32.PACK_AB_MERGE_C R34, R79, R78, R34 ;  /* 0x0000004e4f22723e */ /* 0x010fc60004807022 */
[----:B------:R3:W-:Y:S01]  /*108b0*/  MUFU.EX2 R151, R51 ;  /* 0x0000003300977308 */ /* 0x0007e20000000800 */
[----:B------:R-:W-:Y:S01]  /*108c0*/  FMUL R98, R98, 1.4426950216293334961 ;  /* 0x3fb8aa3b62627820 */ /* 0x000fe20000400000 */
[----:B------:R-:W-:Y:S01]  /*108d0*/  FMUL R100, R100, 1.4426950216293334961 ;  /* 0x3fb8aa3b64647820 */ /* 0x000fe20000400000 */
[--C-:B------:R-:W-:Y:S01]  /*108e0*/  FFMA R37, R37, UR6, -R96.reuse ;  /* 0x0000000625257c23 */ /* 0x100fe20008000860 */
[----:B------:R-:W-:-:S04]  /*108f0*/  FFMA R108, R44, UR6, -R96 ;  /* 0x000000062c6c7c23 */ /* 0x000fc80008000860 */
[----:B------:R4:W-:Y:S01]  /*10900*/  MUFU.EX2 R220, R47 ;  /* 0x0000002f00dc7308 */ /* 0x0009e20000000800 */
[----:B---3--:R-:W-:Y:S02]  /*10910*/  IMAD.MOV.U32 R51, RZ, RZ, R102 ;  /* 0x000000ffff337224 */ /* 0x008fe400078e0066 */
[----:B------:R-:W-:Y:S01]  /*10920*/  FFMA R102, R32, UR6, -R96 ;  /* 0x0000000620667c23 */ /* 0x000fe20008000860 */
[----:B------:R-:W-:Y:S01]  /*10930*/  FMUL R43, R43, 1.4426950216293334961 ;  /* 0x3fb8aa3b2b2b7820 */ /* 0x000fe20000400000 */
[----:B------:R-:W-:Y:S01]  /*10940*/  FMUL R46, R46, 1.4426950216293334961 ;  /* 0x3fb8aa3b2e2e7820 */ /* 0x000fe20000400000 */
[----:B------:R-:W-:Y:S02]  /*10950*/  FMUL R50, R50, 1.4426950216293334961 ;  /* 0x3fb8aa3b32327820 */ /* 0x000fe40000400000 */
[----:B------:R3:W-:Y:S01]  /*10960*/  MUFU.EX2 R101, R35 ;  /* 0x0000002300657308 */ /* 0x0007e20000000800 */
[----:B----4-:R-:W-:Y:S02]  /*10970*/  IMAD.MOV.U32 R47, RZ, RZ, R106 ;  /* 0x000000ffff2f7224 */ /* 0x010fe400078e006a */
[--C-:B------:R-:W-:Y:S01]  /*10980*/  FFMA R106, R40, UR6, -R96.reuse ;  /* 0x00000006286a7c23 */ /* 0x100fe20008000860 */
[----:B------:R-:W-:Y:S01]  /*10990*/  FMUL R102, R102, 1.4426950216293334961 ;  /* 0x3fb8aa3b66667820 */ /* 0x000fe20000400000 */
[----:B------:R-:W-:Y:S01]  /*109a0*/  FMUL R104, R104, 1.4426950216293334961 ;  /* 0x3fb8aa3b68687820 */ /* 0x000fe20000400000 */
[--C-:B------:R-:W-:Y:S01]  /*109b0*/  FFMA R41, R41, UR6, -R96.reuse ;  /* 0x0000000629297c23 */ /* 0x100fe20008000860 */
[--C-:B------:R-:W-:Y:S01]  /*109c0*/  FFMA R45, R45, UR6, -R96.reuse ;  /* 0x000000062d2d7c23 */ /* 0x100fe20008000860 */
[----:B------:R-:W4:Y:S01]  /*109d0*/  MUFU.EX2 R248, R150 ;  /* 0x0000009600f87308 */ /* 0x000f220000000800 */
[----:B---3--:R-:W-:Y:S01]  /*109e0*/  FFMA R35, R33, UR6, -R96 ;  /* 0x0000000621237c23 */ /* 0x008fe20008000860 */
[----:B------:R-:W-:Y:S01]  /*109f0*/  SEL R29, R28, R34, !P0 ;  /* 0x000000221c1d7207 */ /* 0x000fe20004000000 */
[----:B------:R-:W-:Y:S01]  /*10a00*/  FMUL R37, R37, 1.4426950216293334961 ;  /* 0x3fb8aa3b25257820 */ /* 0x000fe20000400000 */
[----:B------:R-:W-:Y:S01]  /*10a10*/  SEL R28, R34, R28, !P0 ;  /* 0x0000001c221c7207 */ /* 0x000fe20004000000 */
[----:B------:R-:W-:Y:S01]  /*10a20*/  FMUL R35, R35, 1.4426950216293334961 ;  /* 0x3fb8aa3b23237820 */ /* 0x000fe20000400000 */
[----:B------:R-:W-:-:S02]  /*10a30*/  FMUL R106, R106, 1.4426950216293334961 ;  /* 0x3fb8aa3b6a6a7820 */ /* 0x000fc40000400000 */
[----:B------:R-:W-:Y:S01]  /*10a40*/  MUFU.EX2 R89, R89 ;  /* 0x0000005900597308 */ /* 0x000fe20000000800 */
[----:B------:R-:W-:Y:S01]  /*10a50*/  FMUL R108, R108, 1.4426950216293334961 ;  /* 0x3fb8aa3b6c6c7820 */ /* 0x000fe20000400000 */
[----:B------:R-:W-:Y:S01]  /*10a60*/  F2FP.SATFINITE.E4M3.F32.PACK_AB_MERGE_C R32, R237, R236, RZ ;  /* 0x000000eced20723e */ /* 0x000fe200048070ff */
[----:B------:R-:W-:Y:S01]  /*10a70*/  FMUL R41, R41, 1.4426950216293334961 ;  /* 0x3fb8aa3b29297820 */ /* 0x000fe20000400000 */
[----:B------:R-:W-:-:S04]  /*10a80*/  F2FP.SATFINITE.E4M3.F32.PACK_AB_MERGE_C R34, R240, R238, RZ ;  /* 0x000000eef022723e */ /* 0x000fc800048070ff */
[----:B------:R-:W3:Y:S01]  /*10a90*/  MUFU.EX2 R90, R90 ;  /* 0x0000005a005a7308 */ /* 0x000ee20000000800 */
[----:B------:R-:W-:Y:S01]  /*10aa0*/  FMUL R45, R45, 1.4426950216293334961 ;  /* 0x3fb8aa3b2d2d7820 */ /* 0x000fe20000400000 */
[----:B0-----:R-:W-:-:S06]  /*10ab0*/  LOP3.LUT R216, R216, 0x7f, RZ, 0xc0, !PT ;  /* 0x0000007fd8d87812 */ /* 0x001fcc00078ec0ff */
[----:B------:R-:W-:Y:S01]  /*10ac0*/  MUFU.EX2 R91, R91 ;  /* 0x0000005b005b7308 */ /* 0x000fe20000000800 */
[----:B-1----:R-:W-:-:S07]  /*10ad0*/  F2FP.SATFINITE.E4M3.F32.PACK_AB_MERGE_C R32, R83, R82, R32 ;  /* 0x000000525320723e */ /* 0x002fce0004807020 */
[----:B------:R-:W-:Y:S01]  /*10ae0*/  MUFU.EX2 R92, R92 ;  /* 0x0000005c005c7308 */ /* 0x000fe20000000800 */
[----:B--2---:R-:W-:Y:S01]  /*10af0*/  F2FP.SATFINITE.E4M3.F32.PACK_AB_MERGE_C R34, R88, R86, R34 ;  /* 0x000000565822723e */ /* 0x004fe20004807022 */
[----:B------:R-:W-:-:S06]  /*10b00*/  FFMA R109, R87, UR6, -R12 ;  /* 0x00000006576d7c23 */ /* 0x000fcc000800080c */
[----:B------:R-:W-:Y:S01]  /*10b10*/  MUFU.EX2 R93, R93 ;  /* 0x0000005d005d7308 */ /* 0x000fe20000000800 */
[----:B------:R-:W-:-:S07]  /*10b20*/  LOP3.LUT R216, R216, 0x40, RZ, 0x3c, !PT ;  /* 0x00000040d8d87812 */ /* 0x000fce00078e3cff */
[----:B------:R-:W-:Y:S08]  /*10b30*/  MUFU.EX2 R94, R94 ;  /* 0x0000005e005e7308 */ /* 0x000ff00000000800 */
[----:B------:R-:W-:Y:S08]  /*10b40*/  MUFU.EX2 R95, R95 ;  /* 0x0000005f005f7308 */ /* 0x000ff00000000800 */
[----:B------:R-:W-:Y:S01]  /*10b50*/  MUFU.EX2 R97, R97 ;  /* 0x0000006100617308 */ /* 0x000fe20000000800 */
[----:B------:R-:W-:-:S07]  /*10b60*/  SEL R33, R32, R34, !P0 ;  /* 0x0000002220217207 */ /* 0x000fce0004000000 */
[----:B------:R-:W-:Y:S08]  /*10b70*/  MUFU.EX2 R223, R43 ;  /* 0x0000002b00df7308 */ /* 0x000ff00000000800 */
[----:B------:R0:W1:Y:S08]  /*10b80*/  MUFU.EX2 R221, R46 ;  /* 0x0000002e00dd7308 */ /* 0x0000700000000800 */
[----:B------:R2:W-:Y:S01]  /*10b90*/  MUFU.EX2 R219, R50 ;  /* 0x0000003200db7308 */ /* 0x0005e20000000800 */
[----:B0-----:R-:W-:-:S07]  /*10ba0*/  IMAD.MOV.U32 R46, RZ, RZ, R107 ;  /* 0x000000ffff2e7224 */ /* 0x001fce00078e006b */
[----:B------:R-:W0:Y:S01]  /*10bb0*/  MUFU.EX2 R98, R98 ;  /* 0x0000006200627308 */ /* 0x000e220000000800 */
[----:B--2---:R-:W-:-:S07]  /*10bc0*/  IMAD.MOV.U32 R50, RZ, RZ, R103 ;  /* 0x000000ffff327224 */ /* 0x004fce00078e0067 */
[----:B------:R-:W2:Y:S01]  /*10bd0*/  MUFU.EX2 R100, R100 ;  /* 0x0000006400647308 */ /* 0x000ea20000000800 */
[----:B------:R-:W-:Y:S01]  /*10be0*/  SEL R32, R34, R32, !P0 ;  /* 0x0000002022207207 */ /* 0x000fe20004000000 */
[----:B------:R-:W-:Y:S06]  /*10bf0*/  STS.U8 [R217+UR19+0x4180], R55 ;  /* 0x00418037d9007988 */ /* 0x000fec0008000013 */
[----:B------:R-:W-:Y:S01]  /*10c00*/  MUFU.EX2 R102, R102 ;  /* 0x0000006600667308 */ /* 0x000fe20000000800 */
[----:B------:R-:W-:Y:S07]  /*10c10*/  STS.U8 [R217+UR19+0x7180], R154 ;  /* 0x0071809ad9007988 */ /* 0x000fee0008000013 */
[----:B------:R4:W2:Y:S01]  /*10c20*/  MUFU.EX2 R103, R35 ;  /* 0x0000002300677308 */ /* 0x0008a20000000800 */
[----:B------:R-:W-:Y:S07]  /*10c30*/  STS.U8 [R217+UR19+0x7580], R155 ;  /* 0x0075809bd9007988 */ /* 0x000fee0008000013 */
[----:B------:R-:W-:Y:S01]  /*10c40*/  MUFU.EX2 R104, R104 ;  /* 0x0000006800687308 */ /* 0x000fe20000000800 */
[----:B------:R-:W-:Y:S07]  /*10c50*/  STS.U8 [R217+UR19+0x7980], R158 ;  /* 0x0079809ed9007988 */ /* 0x000fee0008000013 */
[----:B------:R3:W2:Y:S01]  /*10c60*/  MUFU.EX2 R105, R37 ;  /* 0x0000002500697308 */ /* 0x0006a20000000800 */
[----:B------:R-:W-:Y:S01]  /*10c70*/  F2FP.SATFINITE.E4M3.F32.PACK_AB_MERGE_C R34, R244, R242, RZ ;  /* 0x000000f2f422723e */ /* 0x000fe200048070ff */
[----:B------:R1:W-:Y:S01]  /*10c80*/  STS.U8 [R216+UR19+0x7a00], R23 ;  /* 0x007a0017d8007988 */ /* 0x0003e20008000013 */
[----:B----4-:R-:W-:-:S05]  /*10c90*/  F2FP.SATFINITE.E4M3.F32.PACK_AB_MERGE_C R35, R250, R247, RZ ;  /* 0x000000f7fa23723e */ /* 0x010fca00048070ff */
[----:B------:R-:W-:Y:S01]  /*10ca0*/  MUFU.EX2 R106, R106 ;  /* 0x0000006a006a7308 */ /* 0x000fe20000000800 */
[----:B------:R-:W-:-:S07]  /*10cb0*/  F2FP.SATFINITE.E4M3.F32.PACK_AB_MERGE_C R40, R251, R252, RZ ;  /* 0x000000fcfb28723e */ /* 0x000fce00048070ff */
[----:B------:R4:W-:Y:S01]  /*10cc0*/  MUFU.EX2 R107, R41 ;  /* 0x00000029006b7308 */ /* 0x0009e20000000800 */
[----:B-1----:R-:W1:Y:S07]  /*10cd0*/  S2R R23, SR_TID.X ;  /* 0x0000000000177919 */ /* 0x002e6e0000002100 */
[----:B------:R-:W-:Y:S01]  /*10ce0*/  MUFU.EX2 R108, R108 ;  /* 0x0000006c006c7308 */ /* 0x000fe20000000800 */
[----:B---3--:R-:W-:-:S07]  /*10cf0*/  F2FP.SATFINITE.E4M3.F32.PACK_AB_MERGE_C R37, R245, R248, RZ ;  /* 0x000000f8f525723e */ /* 0x008fce00048070ff */
[----:B------:R3:W1:Y:S01]  /*10d00*/  MUFU.EX2 R87, R45 ;  /* 0x0000002d00577308 */ /* 0x0006620000000800 */
[----:B------:R-:W-:Y:S02]  /*10d10*/  F2FP.SATFINITE.E4M3.F32.PACK_AB_MERGE_C R34, R90, R89, R34 ;  /* 0x000000595a22723e */ /* 0x000fe40004807022 */
[----:B------:R-:W-:Y:S02]  /*10d20*/  F2FP.SATFINITE.E4M3.F32.PACK_AB_MERGE_C R38, R229, R230, RZ ;  /* 0x000000e6e526723e */ /* 0x000fe400048070ff */
[----:B------:R-:W-:Y:S02]  /*10d30*/  F2FP.SATFINITE.E4M3.F32.PACK_AB_MERGE_C R42, R227, R228, RZ ;  /* 0x000000e4e32a723e */ /* 0x000fe400048070ff */
[----:B------:R-:W-:Y:S02]  /*10d40*/  F2FP.SATFINITE.E4M3.F32.PACK_AB_MERGE_C R39, R225, R226, RZ ;  /* 0x000000e2e127723e */ /* 0x000fe400048070ff */
[----:B------:R-:W-:Y:S01]  /*10d50*/  F2FP.SATFINITE.E4M3.F32.PACK_AB_MERGE_C R43, R220, R221, RZ ;  /* 0x000000dddc2b723e */ /* 0x000fe200048070ff */
[----:B------:R-:W-:Y:S01]  /*10d60*/  FFMA R44, R57, UR6, -R96 ;  /* 0x00000006392c7c23 */ /* 0x000fe20008000860 */
[----:B------:R-:W-:Y:S01]  /*10d70*/  F2FP.SATFINITE.E4M3.F32.PACK_AB_MERGE_C R35, R92, R91, R35 ;  /* 0x0000005b5c23723e */ /* 0x000fe20004807023 */
[----:B------:R-:W-:Y:S01]  /*10d80*/  FFMA R54, R54, UR6, -R12 ;  /* 0x0000000636367c23 */ /* 0x000fe2000800080c */
[----:B----4-:R-:W-:Y:S01]  /*10d90*/  F2FP.SATFINITE.E4M3.F32.PACK_AB_MERGE_C R41, R231, R235, RZ ;  /* 0x000000ebe729723e */ /* 0x010fe200048070ff */
[----:B------:R-:W-:Y:S01]  /*10da0*/  FMUL R147, R147, 1.4426950216293334961 ;  /* 0x3fb8aa3b93937820 */ /* 0x000fe20000400000 */
[----:B------:R-:W-:Y:S01]  /*10db0*/  F2FP.SATFINITE.E4M3.F32.PACK_AB_MERGE_C R40, R94, R93, R40 ;  /* 0x0000005d5e28723e */ /* 0x000fe20004807028 */
[--C-:B------:R-:W-:Y:S01]  /*10dc0*/  FFMA R111, R49, UR6, -R96.reuse ;  /* 0x00000006316f7c23 */ /* 0x100fe20008000860 */
[----:B------:R-:W-:Y:S01]  /*10dd0*/  F2FP.SATFINITE.E4M3.F32.PACK_AB_MERGE_C R37, R97, R95, R37 ;  /* 0x0000005f6125723e */ /* 0x000fe20004807025 */
[--C-:B------:R-:W-:Y:S01]  /*10de0*/  FFMA R48, R48, UR6, -R96.reuse ;  /* 0x0000000630307c23 */ /* 0x100fe20008000860 */
[----:B------:R-:W-:Y:S01]  /*10df0*/  SEL R36, R34, R35, !P0 ;  /* 0x0000002322247207 */ /* 0x000fe20004000000 */
[--C-:B------:R-:W-:Y:S01]  /*10e00*/  FFMA R52, R52, UR6, -R96.reuse ;  /* 0x0000000634347c23 */ /* 0x100fe20008000860 */
[----:B0-----:R-:W-:Y:S01]  /*10e10*/  F2FP.SATFINITE.E4M3.F32.PACK_AB_MERGE_C R41, R99, R98, R41 ;  /* 0x000000626329723e */ /* 0x001fe20004807029 */
[----:B------:R-:W-:Y:S01]  /*10e20*/  FFMA R53, R53, UR6, -R96 ;  /* 0x0000000635357c23 */ /* 0x000fe20008000860 */
[----:B--2---:R-:W-:Y:S01]  /*10e30*/  F2FP.SATFINITE.E4M3.F32.PACK_AB_MERGE_C R38, R101, R100, R38 ;  /* 0x000000646526723e */ /* 0x004fe20004807026 */
[----:B------:R-:W-:Y:S01]  /*10e40*/  IMAD.MOV.U32 R239, RZ, RZ, R46 ;  /* 0x000000ffffef7224 */ /* 0x000fe200078e002e */
[----:B---3--:R-:W-:Y:S01]  /*10e50*/  F2FP.SATFINITE.E4M3.F32.PACK_AB_MERGE_C R45, R223, R224, RZ ;  /* 0x000000e0df2d723e */ /* 0x008fe200048070ff */
[----:B------:R-:W-:Y:S01]  /*10e60*/  FMUL R109, R109, 1.4426950216293334961 ;  /* 0x3fb8aa3b6d6d7820 */ /* 0x000fe20000400000 */
[----:B------:R-:W-:Y:S01]  /*10e70*/  SEL R34, R35, R34, !P0 ;  /* 0x0000002223227207 */ /* 0x000fe20004000000 */
[----:B------:R-:W2:Y:S01]  /*10e80*/  LDL.LU R154, [R1+0x7e4] ;  /* 0x0007e400019a7983 */ /* 0x000ea20000300800 */
[----:B------:R-:W-:-:S02]  /*10e90*/  SEL R35, R40, R37, !P0 ;  /* 0x0000002528237207 */ /* 0x000fc40004000000 */
[----:B------:R-:W-:Y:S02]  /*10ea0*/  F2FP.SATFINITE.E4M3.F32.PACK_AB_MERGE_C R42, R103, R102, R42 ;  /* 0x00000066672a723e */ /* 0x000fe4000480702a */
[----:B------:R-:W-:Y:S02]  /*10eb0*/  F2FP.SATFINITE.E4M3.F32.PACK_AB_MERGE_C R39, R105, R104, R39 ;  /* 0x000000686927723e */ /* 0x000fe40004807027 */
[----:B-1----:R-:W-:Y:S01]  /*10ec0*/  F2FP.SATFINITE.E4M3.F32.PACK_AB_MERGE_C R43, R87, R108, R43 ;  /* 0x0000006c572b723e */ /* 0x002fe2000480702b */
[----:B------:R-:W-:Y:S01]  /*10ed0*/  FMUL R44, R44, 1.4426950216293334961 ;  /* 0x3fb8aa3b2c2c7820 */ /* 0x000fe20000400000 */
[----:B------:R-:W-:Y:S02]  /*10ee0*/  SEL R40, R37, R40, !P0 ;  /* 0x0000002825287207 */ /* 0x000fe40004000000 */
[----:B------:R-:W-:Y:S01]  /*10ef0*/  LOP3.LUT R23, R23, 0x7f, RZ, 0xc0, !PT ;  /* 0x0000007f17177812 */ /* 0x000fe200078ec0ff */
[----:B------:R-:W-:Y:S01]  /*10f00*/  STS.U8 [R216+UR19+0x4200], R159 ;  /* 0x0042009fd8007988 */ /* 0x000fe20008000013 */
[----:B------:R-:W-:-:S02]  /*10f10*/  SEL R37, R41, R38, !P0 ;  /* 0x0000002629257207 */ /* 0x000fc40004000000 */
[----:B------:R-:W-:Y:S01]  /*10f20*/  F2FP.SATFINITE.E4M3.F32.PACK_AB_MERGE_C R45, R107, R106, R45 ;  /* 0x0000006a6b2d723e */ /* 0x000fe2000480702d */
[----:B------:R-:W-:Y:S01]  /*10f30*/  STS.U8 [R216+UR19+0x4600], R162 ;  /* 0x004600a2d8007988 */ /* 0x000fe20008000013 */
[----:B------:R-:W-:Y:S02]  /*10f40*/  SEL R41, R38, R41, !P0 ;  /* 0x0000002926297207 */ /* 0x000fe40004000000 */
[----:B------:R-:W-:Y:S01]  /*10f50*/  SEL R38, R42, R39, !P0 ;  /* 0x000000272a267207 */ /* 0x000fe20004000000 */
[----:B------:R-:W-:Y:S01]  /*10f60*/  STS.U8 [R216+UR19+0x4a00], R163 ;  /* 0x004a00a3d8007988 */ /* 0x000fe20008000013 */
[----:B------:R-:W-:Y:S02]  /*10f70*/  SEL R42, R39, R42, !P0 ;  /* 0x0000002a272a7207 */ /* 0x000fe40004000000 */
[----:B------:R-:W-:Y:S01]  /*10f80*/  SEL R39, R45, R43, !P0 ;  /* 0x0000002b2d277207 */ /* 0x000fe20004000000 */
[----:B------:R-:W-:Y:S01]  /*10f90*/  STS.U8 [R216+UR19+0x4e00], R166 ;  /* 0x004e00a6d8007988 */ /* 0x000fe20008000013 */
[----:B------:R-:W-:Y:S01]  /*10fa0*/  SEL R45, R43, R45, !P0 ;  /* 0x0000002d2b2d7207 */ /* 0x000fe20004000000 */
[----:B------:R-:W-:-:S02]  /*10fb0*/  FFMA R43, R56, UR6, -R96 ;  /* 0x00000006382b7c23 */ /* 0x000fc40008000860 */
[----:B------:R-:W-:Y:S02]  /*10fc0*/  STS.U8 [R216+UR19+0x5200], R167 ;  /* 0x005200a7d8007988 */ /* 0x000fe40008000013 */
[----:B------:R-:W-:Y:S02]  /*10fd0*/  FMUL R43, R43, 1.4426950216293334961 ;  /* 0x3fb8aa3b2b2b7820 */ /* 0x000fe40000400000 */
[----:B------:R-:W-:Y:S02]  /*10fe0*/  STS.U8 [R216+UR19+0x5600], R170 ;  /* 0x005600aad8007988 */ /* 0x000fe40008000013 */
[----:B------:R0:W-:Y:S02]  /*10ff0*/  MUFU.EX2 R57, R43 ;  /* 0x0000002b00397308 */ /* 0x0001e40000000800 */
[----:B------:R-:W-:Y:S04]  /*11000*/  STS.U8 [R216+UR19+0x5a00], R171 ;  /* 0x005a00abd8007988 */ /* 0x000fe80008000013 */
[----:B------:R-:W-:Y:S01]  /*11010*/  STS.U8 [R216+UR19+0x5e00], R174 ;  /* 0x005e00aed8007988 */ /* 0x000fe20008000013 */
[----:B0-----:R-:W-:-:S03]  /*11020*/  FFMA R43, R60, UR6, -R96 ;  /* 0x000000063c2b7c23 */ /* 0x001fc60008000860 */
[----:B------:R-:W-:Y:S01]  /*11030*/  STS.U8 [R216+UR19+0x6200], R175 ;  /* 0x006200afd8007988 */ /* 0x000fe20008000013 */
[----:B------:R0:W-:Y:S01]  /*11040*/  MUFU.EX2 R60, R44 ;  /* 0x0000002c003c7308 */ /* 0x0001e20000000800 */
[----:B------:R-:W-:Y:S02]  /*11050*/  FMUL R43, R43, 1.4426950216293334961 ;  /* 0x3fb8aa3b2b2b7820 */ /* 0x000fe40000400000 */
[----:B------:R-:W-:Y:S04]  /*11060*/  STS.U8 [R216+UR19+0x6600], R178 ;  /* 0x006600b2d8007988 */ /* 0x000fe80008000013 */
[----:B------:R-:W-:Y:S01]  /*11070*/  STS.U8 [R216+UR19+0x6a00], R179 ;  /* 0x006a00b3d8007988 */ /* 0x000fe20008000013 */
[----:B0-----:R-:W-:Y:S02]  /*11080*/  FFMA R44, R61, UR6, -R96 ;  /* 0x000000063d2c7c23 */ /* 0x001fe40008000860 */
[----:B------:R0:W-:Y:S01]  /*11090*/  MUFU.EX2 R61, R43 ;  /* 0x0000002b003d7308 */ /* 0x0001e20000000800 */
[----:B------:R-:W-:Y:S01]  /*110a0*/  STS.U8 [R216+UR19+0x6e00], R182 ;  /* 0x006e00b6d8007988 */ /* 0x000fe20008000013 */
[----:B------:R-:W-:Y:S01]  /*110b0*/  FMUL R44, R44, 1.4426950216293334961 ;  /* 0x3fb8aa3b2c2c7820 */ /* 0x000fe20000400000 */
[----:B------:R-:W-:-:S02]  /*110c0*/  LOP3.LUT R23, R23, 0x50, RZ, 0x3c, !PT ;  /* 0x0000005017177812 */ /* 0x000fc400078e3cff */
[----:B------:R-:W-:Y:S01]  /*110d0*/  STS.U8 [R216+UR19+0x7200], R183 ;  /* 0x007200b7d8007988 */ /* 0x000fe20008000013 */
[----:B0-----:R-:W-:-:S03]  /*110e0*/  FFMA R43, R64, UR6, -R96 ;  /* 0x00000006402b7c23 */ /* 0x001fc60008000860 */
[----:B------:R-:W-:Y:S01]  /*110f0*/  STS.U8 [R216+UR19+0x7600], R186 ;  /* 0x007600bad8007988 */ /* 0x000fe20008000013 */
[----:B------:R0:W-:Y:S01]  /*11100*/  MUFU.EX2 R64, R44 ;  /* 0x0000002c00407308 */ /* 0x0001e20000000800 */
[----:B------:R-:W-:Y:S02]  /*11110*/  FMUL R43, R43, 1.4426950216293334961 ;  /* 0x3fb8aa3b2b2b7820 */ /* 0x000fe40000400000 */
[----:B------:R-:W-:Y:S01]  /*11120*/  STS.U8 [R216+UR19+0x7e00], R234 ;  /* 0x007e00ead8007988 */ /* 0x000fe20008000013 */
[----:B------:R-:W-:Y:S01]  /*11130*/  FMUL R54, R54, 1.4426950216293334961 ;  /* 0x3fb8aa3b36367820 */ /* 0x000fe20000400000 */
[----:B------:R-:W-:Y:S01]  /*11140*/  FMUL R111, R111, 1.4426950216293334961 ;  /* 0x3fb8aa3b6f6f7820 */ /* 0x000fe20000400000 */
[----:B------:R-:W-:Y:S01]  /*11150*/  FMUL R48, R48, 1.4426950216293334961 ;  /* 0x3fb8aa3b30307820 */ /* 0x000fe20000400000 */
[----:B------:R-:W-:Y:S01]  /*11160*/  FMUL R52, R52, 1.4426950216293334961 ;  /* 0x3fb8aa3b34347820 */ /* 0x000fe20000400000 */
[----:B------:R-:W-:Y:S01]  /*11170*/  MUFU.EX2 R147, R147 ;  /* 0x0000009300937308 */ /* 0x000fe20000000800 */
[--C-:B0-----:R-:W-:Y:S01]  /*11180*/  FFMA R44, R65, UR6, -R96.reuse ;  /* 0x00000006412c7c23 */ /* 0x101fe20008000860 */
[----:B------:R0:W-:Y:S03]  /*11190*/  STS.U8 [R23+UR19+0x7a80], R22 ;  /* 0x007a801617007988 */ /* 0x0001e60008000013 */
[----:B------:R-:W-:Y:S01]  /*111a0*/  FMUL R44, R44, 1.4426950216293334961 ;  /* 0x3fb8aa3b2c2c7820 */ /* 0x000fe20000400000 */
[----:B------:R-:W-:Y:S01]  /*111b0*/  FMUL R53, R53, 1.4426950216293334961 ;  /* 0x3fb8aa3b35357820 */ /* 0x000fe20000400000 */
[--C-:B------:R-:W-:Y:S01]  /*111c0*/  FFMA R46, R84, UR6, -R96.reuse ;  /* 0x00000006542e7c23 */ /* 0x100fe20008000860 */
[----:B------:R1:W-:Y:S01]  /*111d0*/  MUFU.EX2 R65, R43 ;  /* 0x0000002b00417308 */ /* 0x0003e20000000800 */
[----:B------:R-:W3:Y:S01]  /*111e0*/  LDL.LU R155, [R1+0x7e0] ;  /* 0x0007e000019b7983 */ /* 0x000ee20000300800 */
[----:B0-----:R-:W0:Y:S01]  /*111f0*/  S2R R22, SR_TID.X ;  /* 0x0000000000167919 */ /* 0x001e220000002100 */
[----:B-1----:R-:W-:-:S05]  /*11200*/  FFMA R43, R68, UR6, -R96 ;  /* 0x00000006442b7c23 */ /* 0x002fca0008000860 */
[----:B------:R-:W-:Y:S01]  /*11210*/  MUFU.EX2 R150, R54 ;  /* 0x0000003600967308 */ /* 0x000fe20000000800 */
[----:B------:R-:W-:Y:S01]  /*11220*/  STS.U8 [R23+UR19+0x4280], R187 ;  /* 0x004280bb17007988 */ /* 0x000fe20008000013 */
[----:B------:R-:W-:-:S03]  /*11230*/  FMUL R43, R43, 1.4426950216293334961 ;  /* 0x3fb8aa3b2b2b7820 */ /* 0x000fc60000400000 */
[----:B------:R-:W-:Y:S03]  /*11240*/  STS.U8 [R23+UR19+0x4680], R190 ;  /* 0x004680be17007988 */ /* 0x000fe60008000013 */
[----:B------:R1:W-:Y:S01]  /*11250*/  MUFU.EX2 R68, R44 ;  /* 0x0000002c00447308 */ /* 0x0003e20000000800 */
[----:B------:R-:W-:Y:S07]  /*11260*/  STS.U8 [R23+UR19+0x4a80], R191 ;  /* 0x004a80bf17007988 */ /* 0x000fee0008000013 */
[----:B------:R-:W-:Y:S01]  /*11270*/  MUFU.EX2 R110, R48 ;  /* 0x00000030006e7308 */ /* 0x000fe20000000800 */
[--C-:B-1----:R-:W-:Y:S01]  /*11280*/  FFMA R44, R69, UR6, -R96.reuse ;  /* 0x00000006452c7c23 */ /* 0x102fe20008000860 */
[----:B------:R-:W-:Y:S03]  /*11290*/  STS.U8 [R23+UR19+0x4e80], R194 ;  /* 0x004e80c217007988 */ /* 0x000fe60008000013 */
[----:B------:R-:W-:Y:S01]  /*112a0*/  FMUL R44, R44, 1.4426950216293334961 ;  /* 0x3fb8aa3b2c2c7820 */ /* 0x000fe20000400000 */
[----:B------:R-:W-:Y:S02]  /*112b0*/  STS.U8 [R23+UR19+0x5280], R195 ;  /* 0x005280c317007988 */ /* 0x000fe40008000013 */
[----:B------:R1:W-:Y:S02]  /*112c0*/  MUFU.EX2 R69, R43 ;  /* 0x0000002b00457308 */ /* 0x0003e40000000800 */
[----:B------:R-:W-:Y:S06]  /*112d0*/  STS.U8 [R23+UR19+0x5680], R198 ;  /* 0x005680c617007988 */ /* 0x000fec0008000013 */
[----:B------:R-:W4:Y:S01]  /*112e0*/  MUFU.EX2 R111, R111 ;  /* 0x0000006f006f7308 */ /* 0x000f220000000800 */
[--C-:B-1----:R-:W-:Y:S01]  /*112f0*/  FFMA R43, R72, UR6, -R96.reuse ;  /* 0x00000006482b7c23 */ /* 0x102fe20008000860 */
[----:B------:R-:W-:Y:S03]  /*11300*/  STS.U8 [R23+UR19+0x5a80], R199 ;  /* 0x005a80c717007988 */ /* 0x000fe60008000013 */
[----:B------:R-:W-:Y:S01]  /*11310*/  FMUL R43, R43, 1.4426950216293334961 ;  /* 0x3fb8aa3b2b2b7820 */ /* 0x000fe20000400000 */
[----:B------:R-:W-:Y:S02]  /*11320*/  STS.U8 [R23+UR19+0x5e80], R202 ;  /* 0x005e80ca17007988 */ /* 0x000fe40008000013 */
[----:B------:R1:W-:Y:S02]  /*11330*/  MUFU.EX2 R72, R44 ;  /* 0x0000002c00487308 */ /* 0x0003e40000000800 */
[----:B------:R-:W-:Y:S06]  /*11340*/  STS.U8 [R23+UR19+0x6280], R203 ;  /* 0x006280cb17007988 */ /* 0x000fec0008000013 */
        /* <DEDUP_REMOVED lines=8> */
[----:B-1----:R-:W-:Y:S01]  /*113d0*/  FFMA R43, R76, UR6, -R96 ;  /* 0x000000064c2b7c23 */ /* 0x002fe20008000860 */
[----:B------:R-:W-:Y:S03]  /*113e0*/  STS.U8 [R23+UR19+0x7280], R211 ;  /* 0x007280d317007988 */ /* 0x000fe60008000013 */
[----:B------:R-:W-:Y:S01]  /*113f0*/  FMUL R43, R43, 1.4426950216293334961 ;  /* 0x3fb8aa3b2b2b7820 */ /* 0x000fe20000400000 */
[----:B------:R-:W-:Y:S02]  /*11400*/  STS.U8 [R23+UR19+0x7680], R214 ;  /* 0x007680d617007988 */ /* 0x000fe40008000013 */
[----:B------:R1:W-:Y:S02]  /*11410*/  MUFU.EX2 R76, R44 ;  /* 0x0000002c004c7308 */ /* 0x0003e40000000800 */
[----:B------:R-:W-:Y:S01]  /*11420*/  STS.U8 [R23+UR19+0x7e80], R233 ;  /* 0x007e80e917007988 */ /* 0x000fe20008000013 */
[----:B------:R-:W-:-:S03]  /*11430*/  FMUL R46, R46, 1.4426950216293334961 ;  /* 0x3fb8aa3b2e2e7820 */ /* 0x000fc60000400000 */
[----:B------:R-:W3:Y:S01]  /*11440*/  LDL.LU R158, [R1+0x7dc] ;  /* 0x0007dc00019e7983 */ /* 0x000ee20000300800 */
[--C-:B-1----:R-:W-:Y:S01]  /*11450*/  FFMA R44, R77, UR6, -R96.reuse ;  /* 0x000000064d2c7c23 */ /* 0x102fe20008000860 */
[----:B0-----:R-:W-:Y:S01]  /*11460*/  LOP3.LUT R22, R22, 0x7f, RZ, 0xc0, !PT ;  /* 0x0000007f16167812 */ /* 0x001fe200078ec0ff */
[----:B------:R0:W-:Y:S01]  /*11470*/  MUFU.EX2 R77, R43 ;  /* 0x0000002b004d7308 */ /* 0x0001e20000000800 */
[----:B------:R-:W3:Y:S01]  /*11480*/  LDL.LU R159, [R1+0x7d8] ;  /* 0x0007d800019f7983 */ /* 0x000ee20000300800 */
[----:B------:R-:W-:Y:S01]  /*11490*/  FMUL R44, R44, 1.4426950216293334961 ;  /* 0x3fb8aa3b2c2c7820 */ /* 0x000fe20000400000 */
[----:B------:R-:W-:Y:S02]  /*114a0*/  LOP3.LUT R22, R22, 0x60, RZ, 0x3c, !PT ;  /* 0x0000006016167812 */ /* 0x000fe400078e3cff */
[----:B------:R-:W3:Y:S01]  /*114b0*/  LDL.LU R162, [R1+0x7d4] ;  /* 0x0007d40001a27983 */ /* 0x000ee20000300800 */
[----:B0-----:R-:W-:-:S03]  /*114c0*/  FFMA R43, R80, UR6, -R96 ;  /* 0x00000006502b7c23 */ /* 0x001fc60008000860 */
[----:B------:R0:W-:Y:S01]  /*114d0*/  STS.U8 [R22+UR19+0x7b00], R20 ;  /* 0x007b001416007988 */ /* 0x0001e20008000013 */
[----:B------:R1:W-:Y:S01]  /*114e0*/  MUFU.EX2 R80, R44 ;  /* 0x0000002c00507308 */ /* 0x0003e20000000800 */
[----:B------:R-:W-:Y:S02]  /*114f0*/  IMAD.MOV.U32 R145, RZ, RZ, R47 ;  /* 0x000000ffff917224 */ /* 0x000fe400078e002f */
[----:B------:R-:W3:Y:S01]  /*11500*/  LDL.LU R163, [R1+0x7d0] ;  /* 0x0007d00001a37983 */ /* 0x000ee20000300800 */
[----:B-1----:R-:W-:Y:S01]  /*11510*/  FFMA R44, R81, UR6, -R96 ;  /* 0x00000006512c7c23 */ /* 0x002fe20008000860 */
[----:B------:R-:W-:Y:S01]  /*11520*/  FMUL R43, R43, 1.4426950216293334961 ;  /* 0x3fb8aa3b2b2b7820 */ /* 0x000fe20000400000 */
[----:B0-----:R-:W0:Y:S02]  /*11530*/  S2R R20, SR_TID.X ;  /* 0x0000000000147919 */ /* 0x001e240000002100 */
[----:B------:R-:W-:Y:S01]  /*11540*/  FMUL R44, R44, 1.4426950216293334961 ;  /* 0x3fb8aa3b2c2c7820 */ /* 0x000fe20000400000 */
[----:B------:R-:W1:Y:S01]  /*11550*/  MUFU.EX2 R13, R13 ;  /* 0x0000000d000d7308 */ /* 0x000e620000000800 */
[----:B------:R-:W3:Y:S01]  /*11560*/  LDL.LU R166, [R1+0x7cc] ;  /* 0x0007cc0001a67983 */ /* 0x000ee20000300800 */
[----:B------:R-:W-:-:S03]  /*11570*/  F2FP.SATFINITE.E4M3.F32.PACK_AB_MERGE_C R47, R151, R219, RZ ;  /* 0x000000db972f723e */ /* 0x000fc600048070ff */
[----:B------:R-:W3:Y:S03]  /*11580*/  LDL.LU R167, [R1+0x7c8] ;  /* 0x0007c80001a77983 */ /* 0x000ee60000300800 */
[----:B------:R4:W-:Y:S01]  /*11590*/  MUFU.EX2 R84, R44 ;  /* 0x0000002c00547308 */ /* 0x0009e20000000800 */
[----:B------:R-:W3:Y:S01]  /*115a0*/  LDL.LU R170, [R1+0x7c4] ;  /* 0x0007c40001aa7983 */ /* 0x000ee20000300800 */
[----:B------:R-:W-:-:S03]  /*115b0*/  F2FP.SATFINITE.E4M3.F32.PACK_AB_MERGE_C R49, R143, R146, RZ ;  /* 0x000000928f31723e */ /* 0x000fc600048070ff */
[----:B------:R-:W3:Y:S01]  /*115c0*/  LDL.LU R171, [R1+0x7c0] ;  /* 0x0007c00001ab7983 */ /* 0x000ee20000300800 */
[----:B----4-:R-:W-:Y:S02]  /*115d0*/  FFMA R44, R85, UR6, -R96 ;  /* 0x00000006552c7c23 */ /* 0x010fe40008000860 */
[----:B------:R-:W-:Y:S01]  /*115e0*/  MUFU.EX2 R16, R16 ;  /* 0x0000001000107308 */ /* 0x000fe20000000800 */
[----:B------:R-:W4:Y:S01]  /*115f0*/  LDL.LU R174, [R1+0x7bc] ;  /* 0x0007bc0001ae7983 */ /* 0x000f220000300800 */
[----:B------:R-:W-:-:S06]  /*11600*/  FMUL R44, R44, 1.4426950216293334961 ;  /* 0x3fb8aa3b2c2c7820 */ /* 0x000fcc0000400000 */
[----:B------:R-:W0:Y:S01]  /*11610*/  MUFU.EX2 R109, R109 ;  /* 0x0000006d006d7308 */ /* 0x000e220000000800 */
[----:B------:R-:W4:Y:S01]  /*11620*/  LDL.LU R175, [R1+0x7b8] ;  /* 0x0007b80001af7983 */ /* 0x000f220000300800 */
[----:B------:R-:W-:-:S03]  /*11630*/  F2FP.SATFINITE.E4M3.F32.PACK_AB_MERGE_C R47, R111, R110, R47 ;  /* 0x0000006e6f2f723e */ /* 0x000fc6000480702f */
[----:B------:R-:W4:Y:S03]  /*11640*/  LDL.LU R178, [R1+0x7b4] ;  /* 0x0007b40001b27983 */ /* 0x000f260000300800 */
[----:B------:R1:W0:Y:S01]  /*11650*/  MUFU.EX2 R81, R43 ;  /* 0x0000002b00517308 */ /* 0x0002220000000800 */
[----:B------:R-:W4:Y:S01]  /*11660*/  LDL.LU R179, [R1+0x7b0] ;  /* 0x0007b00001b37983 */ /* 0x000f220000300800 */
[----:B------:R-:W-:Y:S01]  /*11670*/  F2FP.SATFINITE.E4M3.F32.PACK_AB_MERGE_C R49, R60, R57, R49 ;  /* 0x000000393c31723e */ /* 0x000fe20004807031 */
[----:B------:R-:W-:Y:S02]  /*11680*/  IMAD.MOV.U32 R148, RZ, RZ, R119 ;  /* 0x000000ffff947224 */ /* 0x000fe400078e0077 */
[----:B------:R-:W4:Y:S03]  /*11690*/  LDL.LU R182, [R1+0x7ac] ;  /* 0x0007ac0001b67983 */ /* 0x000f260000300800 */
[----:B------:R-:W-:Y:S01]  /*116a0*/  MUFU.EX2 R85, R46 ;  /* 0x0000002e00557308 */ /* 0x000fe20000000800 */
[----:B-1----:R-:W-:Y:S01]  /*116b0*/  F2FP.SATFINITE.E4M3.F32.PACK_AB_MERGE_C R43, R147, R150, RZ ;  /* 0x00000096932b723e */ /* 0x002fe200048070ff */
[----:B------:R-:W4:Y:S03]  /*116c0*/  LDL.LU R183, [R1+0x7a8] ;  /* 0x0007a80001b77983 */ /* 0x000f260000300800 */
[----:B------:R-:W-:Y:S01]  /*116d0*/  F2FP.SATFINITE.E4M3.F32.PACK_AB_MERGE_C R43, R56, R112, R43 ;  /* 0x00000070382b723e */ /* 0x000fe2000480702b */
[----:B------:R-:W4:Y:S02]  /*116e0*/  LDL.LU R186, [R1+0x7a4] ;  /* 0x0007a40001ba7983 */ /* 0x000f240000300800 */
[----:B------:R1:W0:Y:S01]  /*116f0*/  MUFU.EX2 R113, R44 ;  /* 0x0000002c00717308 */ /* 0x0002220000000800 */
[----:B------:R-:W-:Y:S01]  /*11700*/  SEL R48, R47, R43, !P0 ;  /* 0x0000002b2f307207 */ /* 0x000fe20004000000 */
[----:B------:R-:W-:Y:S01]  /*11710*/  IMAD.MOV.U32 R218, RZ, RZ, R51 ;  /* 0x000000ffffda7224 */ /* 0x000fe200078e0033 */
[----:B------:R-:W-:Y:S01]  /*11720*/  LOP3.LUT R119, R7, 0x1, RZ, 0x3c, !PT ;  /* 0x0000000107777812 */ /* 0x000fe200078e3cff */
[----:B------:R-:W-:Y:S01]  /*11730*/  IMAD.MOV.U32 R241, RZ, RZ, R50 ;  /* 0x000000fffff17224 */ /* 0x000fe200078e0032 */
[----:B------:R-:W4:Y:S01]  /*11740*/  LDL.LU R187, [R1+0x7a0] ;  /* 0x0007a00001bb7983 */ /* 0x000f220000300800 */
[----:B-1----:R-:W-:-:S03]  /*11750*/  F2FP.SATFINITE.E4M3.F32.PACK_AB_MERGE_C R44, R139, R142, RZ ;  /* 0x0000008e8b2c723e */ /* 0x002fc600048070ff */
[----:B------:R-:W4:Y:S01]  /*11760*/  LDL.LU R190, [R1+0x79c] ;  /* 0x00079c0001be7983 */ /* 0x000f220000300800 */
[----:B------:R-:W-:-:S03]  /*11770*/  F2FP.SATFINITE.E4M3.F32.PACK_AB_MERGE_C R44, R64, R61, R44 ;  /* 0x0000003d402c723e */ /* 0x000fc6000480702c */
[----:B------:R-:W4:Y:S01]  /*11780*/  LDL.LU R191, [R1+0x798] ;  /* 0x0007980001bf7983 */ /* 0x000f220000300800 */
[----:B------:R-:W-:Y:S02]  /*11790*/  SEL R47, R43, R47, !P0 ;  /* 0x0000002f2b2f7207 */ /* 0x000fe40004000000 */
[----:B------:R-:W-:Y:S01]  /*117a0*/  F2FP.SATFINITE.E4M3.F32.PACK_AB_MERGE_C R51, R135, R138, RZ ;  /* 0x0000008a8733723e */ /* 0x000fe200048070ff */
[----:B------:R-:W4:Y:S01]  /*117b0*/  LDL.LU R194, [R1+0x794] ;  /* 0x0007940001c27983 */ /* 0x000f220000300800 */
[----:B------:R-:W-:Y:S02]  /*117c0*/  F2FP.SATFINITE.E4M3.F32.PACK_AB_MERGE_C R43, R131, R134, RZ ;  /* 0x00000086832b723e */ /* 0x000fe400048070ff */
[----:B------:R-:W-:Y:S01]  /*117d0*/  SEL R50, R49, R44, !P0 ;  /* 0x0000002c31327207 */ /* 0x000fe20004000000 */
[----:B------:R1:W-:Y:S01]  /*117e0*/  SHFL.IDX PT, R117, R26, R119, 0x1f ;  /* 0x00001f771a757589 */ /* 0x0003e200000e0000 */
[----:B------:R-:W-:Y:S02]  /*117f0*/  SEL R49, R44, R49, !P0 ;  /* 0x000000312c317207 */ /* 0x000fe40004000000 */
[----:B------:R-:W-:Y:S01]  /*11800*/  F2FP.SATFINITE.E4M3.F32.PACK_AB_MERGE_C R53, R127, R130, RZ ;  /* 0x000000827f35723e */ /* 0x000fe200048070ff */
[----:B------:R-:W4:Y:S01]  /*11810*/  LDL.LU R195, [R1+0x790] ;  /* 0x0007900001c37983 */ /* 0x000f220000300800 */
[----:B------:R-:W-:-:S02]  /*11820*/  F2FP.SATFINITE.E4M3.F32.PACK_AB_MERGE_C R44, R123, R126, RZ ;  /* 0x0000007e7b2c723e */ /* 0x000fc400048070ff */
[----:B------:R-:W-:Y:S01]  /*11830*/  F2FP.SATFINITE.E4M3.F32.PACK_AB_MERGE_C R51, R68, R65, R51 ;  /* 0x000000414433723e */ /* 0x000fe20004807033 */
[----:B------:R-:W4:Y:S01]  /*11840*/  LDL.LU R198, [R1+0x78c] ;  /* 0x00078c0001c67983 */ /* 0x000f220000300800 */
[----:B------:R-:W-:Y:S01]  /*11850*/  F2FP.SATFINITE.E4M3.F32.PACK_AB_MERGE_C R43, R72, R69, R43 ;  /* 0x00000045482b723e */ /* 0x000fe2000480702b */
[----:B-1----:R-:W-:Y:S01]  /*11860*/  IMAD.MOV.U32 R26, RZ, RZ, R114 ;  /* 0x000000ffff1a7224 */ /* 0x002fe200078e0072 */
[----:B------:R-:W-:Y:S01]  /*11870*/  F2FP.SATFINITE.E4M3.F32.PACK_AB_MERGE_C R55, R13, R122, RZ ;  /* 0x0000007a0d37723e */ /* 0x000fe200048070ff */
[----:B------:R-:W4:Y:S01]  /*11880*/  LDL.LU R199, [R1+0x788] ;  /* 0x0007880001c77983 */ /* 0x000f220000300800 */
[----:B0-----:R-:W-:Y:S01]  /*11890*/  F2FP.SATFINITE.E4M3.F32.PACK_AB_MERGE_C R52, R109, R16, RZ ;  /* 0x000000106d34723e */ /* 0x001fe200048070ff */
[----:B------:R-:W-:Y:S01]  /*118a0*/  IMAD.MOV.U32 R217, RZ, RZ, R115 ;  /* 0x000000ffffd97224 */ /* 0x000fe200078e0073 */
[----:B------:R-:W-:Y:S01]  /*118b0*/  F2FP.SATFINITE.E4M3.F32.PACK_AB_MERGE_C R53, R76, R73, R53 ;  /* 0x000000494c35723e */ /* 0x000fe20004807035 */
[----:B------:R-:W4:Y:S01]  /*118c0*/  LDL.LU R202, [R1+0x784] ;  /* 0x0007840001ca7983 */ /* 0x000f220000300800 */
[----:B------:R-:W-:Y:S01]  /*118d0*/  F2FP.SATFINITE.E4M3.F32.PACK_AB_MERGE_C R44, R80, R77, R44 ;  /* 0x0000004d502c723e */ /* 0x000fe2000480702c */
[----:B------:R-:W-:Y:S01]  /*118e0*/  IMAD.MOV.U32 R149, RZ, RZ, R118 ;  /* 0x000000ffff957224 */ /* 0x000fe200078e0076 */
[----:B------:R-:W-:Y:S01]  /*118f0*/  SEL R46, R51, R43, !P0 ;  /* 0x0000002b332e7207 */ /* 0x000fe20004000000 */
[----:B------:R-:W-:Y:S01]  /*11900*/  SHFL.IDX PT, R116, R27, R119, 0x1f ;  /* 0x00001f771b747589 */ /* 0x000fe200000e0000 */
[----:B------:R-:W-:-:S02]  /*11910*/  F2FP.SATFINITE.E4M3.F32.PACK_AB_MERGE_C R55, R84, R81, R55 ;  /* 0x000000515437723e */ /* 0x000fc40004807037 */
[----:B------:R-:W-:Y:S01]  /*11920*/  F2FP.SATFINITE.E4M3.F32.PACK_AB_MERGE_C R52, R113, R85, R52 ;  /* 0x000000557134723e */ /* 0x000fe20004807034 */
[----:B------:R-:W4:Y:S01]  /*11930*/  LDL.LU R203, [R1+0x780] ;  /* 0x0007800001cb7983 */ /* 0x000f220000300800 */
[----:B------:R-:W-:-:S03]  /*11940*/  SEL R51, R43, R51, !P0 ;  /* 0x000000332b337207 */ /* 0x000fc60004000000 */
[----:B------:R-:W0:Y:S01]  /*11950*/  SHFL.IDX PT, R30, R30, R7, 0x1f ;  /* 0x00001f071e1e7589 */ /* 0x000e2200000e0000 */
[----:B------:R-:W-:-:S03]  /*11960*/  SEL R43, R53, R44, !P0 ;  /* 0x0000002c352b7207 */ /* 0x000fc60004000000 */
[----:B------:R1:W-:Y:S01]  /*11970*/  SHFL.IDX PT, R115, R24, R119, 0x1f ;  /* 0x00001f7718737589 */ /* 0x0003e200000e0000 */
[----:B------:R-:W-:-:S03]  /*11980*/  SEL R53, R44, R53, !P0 ;  /* 0x000000352c357207 */ /* 0x000fc60004000000 */
[----:B------:R-:W4:Y:S01]  /*11990*/  LDL.LU R206, [R1+0x77c] ;  /* 0x00077c0001ce7983 */ /* 0x000f220000300800 */
[----:B------:R-:W-:-:S03]  /*119a0*/  SEL R44, R55, R52, !P0 ;  /* 0x00000034372c7207 */ /* 0x000fc60004000000 */
[----:B------:R-:W4:Y:S01]  /*119b0*/  LDL.LU R207, [R1+0x778] ;  /* 0x0007780001cf7983 */ /* 0x000f220000300800 */
[----:B-1----:R-:W-:-:S03]  /*119c0*/  IMAD.MOV.U32 R24, RZ, RZ, R26 ;  /* 0x000000ffff187224 */ /* 0x002fc600078e001a */
[----:B------:R-:W-:Y:S01]  /*119d0*/  SHFL.IDX PT, R118, R14, R119, 0x1f ;  /* 0x00001f770e767589 */ /* 0x000fe200000e0000 */
[----:B------:R-:W-:-:S03]  /*119e0*/  SEL R55, R52, R55, !P0 ;  /* 0x0000003734377207 */ /* 0x000fc60004000000 */
[----:B------:R-:W4:Y:S04]  /*119f0*/  LDL.LU R210, [R1+0x774] ;  /* 0x0007740001d27983 */ /* 0x000f280000300800 */
[----:B------:R-:W1:Y:S04]  /*11a00*/  SHFL.IDX PT, R26, R15, R7, 0x1f ;  /* 0x00001f070f1a7589 */ /* 0x000e6800000e0000 */
[----:B------:R-:W4:Y:S04]  /*11a10*/  LDL.LU R211, [R1+0x770] ;  /* 0x0007700001d37983 */ /* 0x000f280000300800 */
[----:B------:R-:W2:Y:S04]  /*11a20*/  SHFL.IDX PT, R27, R31, R7, 0x1f ;  /* 0x00001f071f1b7589 */ /* 0x000ea800000e0000 */
[----:B------:R-:W4:Y:S04]  /*11a30*/  LDL.LU R214, [R1+0x76c] ;  /* 0x00076c0001d67983 */ /* 0x000f280000300800 */
[----:B------:R0:W-:Y:S04]  /*11a40*/  STS.U8 [R22+UR19+0x4300], R152 ;  /* 0x0043009816007988 */ /* 0x0001e80008000013 */
        /* <DEDUP_REMOVED lines=13> */
[----:B------:R-:W-:Y:S04]  /*11b20*/  STS.U8 [R22+UR19+0x7f00], R232 ;  /* 0x007f00e816007988 */ /* 0x000fe80008000013 */
[----:B------:R-:W-:Y:S04]  /*11b30*/  SHFL.IDX PT, R54, R32, R119, 0x1f ;  /* 0x00001f7720367589 */ /* 0x000fe800000e0000 */
[----:B0-----:R-:W4:Y:S04]  /*11b40*/  LDL.LU R152, [R1+0x768] ;  /* 0x0007680001987983 */ /* 0x001f280000300800 */
[----:B------:R-:W0:Y:S01]  /*11b50*/  SHFL.IDX PT, R22, R33, R7, 0x1f ;  /* 0x00001f0721167589 */ /* 0x000e2200000e0000 */
[----:B------:R-:W-:-:S03]  /*11b60*/  LOP3.LUT R20, R20, 0x7f, RZ, 0xc0, !PT ;  /* 0x0000007f14147812 */ /* 0x000fc600078ec0ff */
[----:B------:R-:W-:Y:S04]  /*11b70*/  SHFL.IDX PT, R52, R34, R119, 0x1f ;  /* 0x00001f7722347589 */ /* 0x000fe800000e0000 */
[----:B-1----:R-:W4:Y:S04]  /*11b80*/  LDL.LU R153, [R1+0x764] ;  /* 0x0007640001997983 */ /* 0x002f280000300800 */
[----:B------:R-:W1:Y:S04]  /*11b90*/  SHFL.IDX PT, R15, R36, R7, 0x1f ;  /* 0x00001f07240f7589 */ /* 0x000e6800000e0000 */
[----:B--2---:R-:W2:Y:S04]  /*11ba0*/  LDL.LU R156, [R1+0x760] ;  /* 0x00076000019c7983 */ /* 0x004ea80000300800 */
[----:B------:R0:W-:Y:S04]  /*11bb0*/  SHFL.IDX PT, R114, R28, R119, 0x1f ;  /* 0x00001f771c727589 */ /* 0x0001e800000e0000 */
[----:B------:R-:W2:Y:S04]  /*11bc0*/  LDL.LU R157, [R1+0x75c] ;  /* 0x00075c00019d7983 */ /* 0x000ea80000300800 */
[----:B------:R-:W1:Y:S04]  /*11bd0*/  SHFL.IDX PT, R23, R29, R7, 0x1f ;  /* 0x00001f071d177589 */ /* 0x000e6800000e0000 */
[----:B------:R-:W2:Y:S01]  /*11be0*/  LDL.LU R160, [R1+0x758] ;  /* 0x0007580001a07983 */ /* 0x000ea20000300800 */
[----:B------:R-:W-:-:S03]  /*11bf0*/  LOP3.LUT R20, R20, 0x70, RZ, 0x3c, !PT ;  /* 0x0000007014147812 */ /* 0x000fc600078e3cff */
[----:B------:R-:W2:Y:S04]  /*11c00*/  LDL.LU R161, [R1+0x754] ;  /* 0x0007540001a17983 */ /* 0x000ea80000300800 */
[----:B------:R-:W2:Y:S04]  /*11c10*/  LDL.LU R164, [R1+0x750] ;  /* 0x0007500001a47983 */ /* 0x000ea80000300800 */
[----:B------:R-:W3:Y:S04]  /*11c20*/  SHFL.IDX PT, R31, R25, R7, 0x1f ;  /* 0x00001f07191f7589 */ /* 0x000ee800000e0000 */
[----:B------:R-:W2:Y:S04]  /*11c30*/  LDL.LU R165, [R1+0x74c] ;  /* 0x00074c0001a57983 */ /* 0x000ea80000300800 */
[----:B------:R-:W2:Y:S04]  /*11c40*/  LDL.LU R168, [R1+0x748] ;  /* 0x0007480001a87983 */ /* 0x000ea80000300800 */
[----:B------:R-:W2:Y:S04]  /*11c50*/  LDL.LU R169, [R1+0x744] ;  /* 0x0007440001a97983 */ /* 0x000ea80000300800 */
[----:B------:R-:W2:Y:S04]  /*11c60*/  LDL.LU R172, [R1+0x740] ;  /* 0x0007400001ac7983 */ /* 0x000ea80000300800 */
[----:B------:R-:W2:Y:S04]  /*11c70*/  LDL.LU R173, [R1+0x73c] ;  /* 0x00073c0001ad7983 */ /* 0x000ea80000300800 */
[----:B------:R-:W2:Y:S04]  /*11c80*/  LDL.LU R176, [R1+0x738] ;  /* 0x0007380001b07983 */ /* 0x000ea80000300800 */
[----:B------:R-:W2:Y:S04]  /*11c90*/  LDL.LU R177, [R1+0x734] ;  /* 0x0007340001b17983 */ /* 0x000ea80000300800 */
[----:B------:R1:W-:Y:S04]  /*11ca0*/  STS.U8 [R20+UR19+0x4380], R180 ;  /* 0x004380b414007988 */ /* 0x0003e80008000013 */
[----:B------:R1:W-:Y:S01]  /*11cb0*/  STS.U8 [R20+UR19+0x4780], R181 ;  /* 0x004780b514007988 */ /* 0x0003e20008000013 */
[----:B0-----:R-:W-:-:S03]  /*11cc0*/  PRMT R28, R30, R9, R116 ;  /* 0x000000091e1c7216 */ /* 0x001fc60000000074 */
[----:B------:R0:W-:Y:S04]  /*11cd0*/  STS.U8 [R20+UR19+0x4b80], R184 ;  /* 0x004b80b814007988 */ /* 0x0001e80008000013 */
[----:B-1----:R-:W2:Y:S01]  /*11ce0*/  LDL.LU R180, [R1+0x730] ;  /* 0x0007300001b47983 */ /* 0x002ea20000300800 */
[----:B------:R-:W-:-:S03]  /*11cf0*/  PRMT R29, R30, R8, R116 ;  /* 0x000000081e1d7216 */ /* 0x000fc60000000074 */
[----:B------:R-:W2:Y:S01]  /*11d00*/  LDL.LU R181, [R1+0x72c] ;  /* 0x00072c0001b57983 */ /* 0x000ea20000300800 */
[----:B------:R-:W-:-:S03]  /*11d10*/  IMAD.MOV.U32 R34, RZ, RZ, R24 ;  /* 0x000000ffff227224 */ /* 0x000fc600078e0018 */
[----:B0-----:R-:W2:Y:S04]  /*11d20*/  LDL.LU R184, [R1+0x728] ;  /* 0x0007280001b87983 */ /* 0x001ea80000300800 */
[----:B------:R0:W-:Y:S04]  /*11d30*/  STS.U8 [R20+UR19+0x4f80], R185 ;  /* 0x004f80b914007988 */ /* 0x0001e80008000013 */
        /* <DEDUP_REMOVED lines=12> */
[----:B------:R-:W-:Y:S04]  /*11e00*/  SHFL.IDX PT, R14, R42, R119, 0x1f ;  /* 0x00001f772a0e7589 */ /* 0x000fe800000e0000 */
[----:B0-----:R-:W2:Y:S01]  /*11e10*/  LDL.LU R185, [R1+0x724] ;  /* 0x0007240001b97983 */ /* 0x001ea20000300800 */
[----:B-1----:R-:W-:-:S03]  /*11e20*/  FADD R20, -R6, R209 ;  /* 0x000000d106147221 */ /* 0x002fc60000000100 */
[----:B------:R-:W-:Y:S01]  /*11e30*/  SHFL.IDX PT, R40, R40, R119, 0x1f ;  /* 0x00001f7728287589 */ /* 0x000fe200000e0000 */
[----:B------:R-:W-:-:S03]  /*11e40*/  PRMT R24, R26, R9, R118 ;  /* 0x000000091a187216 */ /* 0x000fc60000000076 */
[----:B------:R-:W2:Y:S01]  /*11e50*/  LDL.LU R188, [R1+0x720] ;  /* 0x0007200001bc7983 */ /* 0x000ea20000300800 */
[----:B------:R-:W-:-:S03]  /*11e60*/  PRMT R25, R26, R8, R118 ;  /* 0x000000081a197216 */ /* 0x000fc60000000076 */
[----:B------:R0:W1:Y:S01]  /*11e70*/  SHFL.IDX PT, R42, R35, R7, 0x1f ;  /* 0x00001f07232a7589 */ /* 0x00006200000e0000 */
[----:B------:R-:W-:-:S03]  /*11e80*/  FMUL R20, R20, 1.4426950216293334961 ;  /* 0x3fb8aa3b14147820 */ /* 0x000fc60000400000 */
[----:B------:R-:W2:Y:S01]  /*11e90*/  LDL.LU R189, [R1+0x71c] ;  /* 0x00071c0001bd7983 */ /* 0x000ea20000300800 */
[----:B------:R-:W-:-:S03]  /*11ea0*/  PRMT R26, R27, R9, R117 ;  /* 0x000000091b1a7216 */ /* 0x000fc60000000075 */
[----:B------:R-:W1:Y:S01]  /*11eb0*/  SHFL.IDX PT, R116, R38, R7, 0x1f ;  /* 0x00001f0726747589 */ /* 0x000e6200000e0000 */
[----:B------:R-:W-:-:S03]  /*11ec0*/  PRMT R27, R27, R8, R117 ;  /* 0x000000081b1b7216 */ /* 0x000fc60000000075 */
[----:B------:R-:W2:Y:S01]  /*11ed0*/  LDL.LU R192, [R1+0x718] ;  /* 0x0007180001c07983 */ /* 0x000ea20000300800 */
[----:B0-----:R-:W-:-:S03]  /*11ee0*/  PRMT R35, R22, R8, R54 ;  /* 0x0000000816237216 */ /* 0x001fc60000000036 */
[----:B------:R-:W-:Y:S04]  /*11ef0*/  SHFL.IDX PT, R47, R47, R119, 0x1f ;  /* 0x00001f772f2f7589 */ /* 0x000fe800000e0000 */
[----:B------:R-:W2:Y:S04]  /*11f00*/  LDL.LU R193, [R1+0x714] ;  /* 0x0007140001c17983 */ /* 0x000ea80000300800 */
[----:B------:R-:W0:Y:S01]  /*11f10*/  SHFL.IDX PT, R48, R48, R7, 0x1f ;  /* 0x00001f0730307589 */ /* 0x000e2200000e0000 */
[----:B------:R-:W-:-:S03]  /*11f20*/  PRMT R36, R15, R9, R52 ;  /* 0x000000090f247216 */ /* 0x000fc60000000034 */
[----:B------:R-:W-:Y:S04]  /*11f30*/  SHFL.IDX PT, R41, R41, R119, 0x1f ;  /* 0x00001f7729297589 */ /* 0x000fe800000e0000 */
[----:B------:R-:W-:Y:S04]  /*11f40*/  SHFL.IDX PT, R45, R45, R119, 0x1f ;  /* 0x00001f772d2d7589 */ /* 0x000fe800000e0000 */
[----:B------:R-:W-:Y:S04]  /*11f50*/  SHFL.IDX PT, R49, R49, R119, 0x1f ;  /* 0x00001f7731317589 */ /* 0x000fe800000e0000 */
[----:B------:R-:W-:Y:S04]  /*11f60*/  SHFL.IDX PT, R51, R51, R119, 0x1f ;  /* 0x00001f7733337589 */ /* 0x000fe800000e0000 */
[----:B------:R-:W-:Y:S04]  /*11f70*/  SHFL.IDX PT, R53, R53, R119, 0x1f ;  /* 0x00001f7735357589 */ /* 0x000fe800000e0000 */
[----:B------:R3:W-:Y:S04]  /*11f80*/  SHFL.IDX PT, R55, R55, R119, 0x1f ;  /* 0x00001f7737377589 */ /* 0x0007e800000e0000 */
[----:B------:R-:W2:Y:S04]  /*11f90*/  LDL.LU R196, [R1+0x710] ;  /* 0x0007100001c47983 */ /* 0x000ea80000300800 */
[----:B------:R-:W2:Y:S01]  /*11fa0*/  LDL.LU R197, [R1+0x70c] ;  /* 0x00070c0001c57983 */ /* 0x000ea20000300800 */
[----:B---3--:R-:W-:Y:S01]  /*11fb0*/  IMAD.MOV.U32 R119, RZ, RZ, R34 ;  /* 0x000000ffff777224 */ /* 0x008fe200078e0022 */
[----:B------:R-:W-:-:S02]  /*11fc0*/  PRMT R34, R22, R9, R54 ;  /* 0x0000000916227216 */ /* 0x000fc40000000036 */
[----:B------:R-:W3:Y:S01]  /*11fd0*/  SHFL.IDX PT, R50, R50, R7, 0x1f ;  /* 0x00001f0732327589 */ /* 0x000ee200000e0000 */
[----:B------:R-:W-:-:S03]  /*11fe0*/  PRMT R32, R23, R9, R114 ;  /* 0x0000000917207216 */ /* 0x000fc60000000072 */
[----:B------:R-:W2:Y:S01]  /*11ff0*/  LDL.LU R200, [R1+0x708] ;  /* 0x0007080001c87983 */ /* 0x000ea20000300800 */
[----:B------:R-:W-:-:S03]  /*12000*/  PRMT R33, R23, R8, R114 ;  /* 0x0000000817217216 */ /* 0x000fc60000000072 */
[----:B------:R1:W-:Y:S04]  /*12010*/  SHFL.IDX PT, R117, R37, R7, 0x1f ;  /* 0x00001f0725757589 */ /* 0x0003e800000e0000 */
[----:B------:R-:W2:Y:S04]  /*12020*/  LDL.LU R201, [R1+0x704] ;  /* 0x0007040001c97983 */ /* 0x000ea80000300800 */
[----:B------:R0:W3:Y:S01]  /*12030*/  SHFL.IDX PT, R22, R46, R7, 0x1f ;  /* 0x00001f072e167589 */ /* 0x0000e200000e0000 */
[----:B-1----:R-:W-:Y:S01]  /*12040*/  PRMT R37, R15, R8, R52 ;  /* 0x000000080f257216 */ /* 0x002fe20000000034 */
[----:B------:R-:W-:-:S02]  /*12050*/  FADD R52, -R5, R213 ;  /* 0x000000d505347221 */ /* 0x000fc40000000100 */
[----:B------:R-:W2:Y:S01]  /*12060*/  LDL.LU R204, [R1+0x700] ;  /* 0x0007000001cc7983 */ /* 0x000ea20000300800 */
[----:B------:R1:W-:Y:S03]  /*12070*/  MUFU.EX2 R15, R20 ;  /* 0x00000014000f7308 */ /* 0x0003e60000000800 */
[----:B------:R-:W2:Y:S01]  /*12080*/  LDL.LU R205, [R1+0x6fc] ;  /* 0x0006fc0001cd7983 */ /* 0x000ea20000300800 */
[----:B------:R-:W-:Y:S01]  /*12090*/  PRMT R30, R31, R9, R115 ;  /* 0x000000091f1e7216 */ /* 0x000fe20000000073 */
[----:B0-----:R-:W-:Y:S02]  /*120a0*/  FADD R46, -R12, R212 ;  /* 0x000000d40c2e7221 */ /* 0x001fe40000000100 */
[----:B------:R-:W2:Y:S01]  /*120b0*/  LDL.LU R208, [R1+0x6f8] ;  /* 0x0006f80001d07983 */ /* 0x000ea20000300800 */
[----:B------:R-:W-:-:S03]  /*120c0*/  FMUL R114, R52, 1.4426950216293334961 ;  /* 0x3fb8aa3b34727820 */ /* 0x000fc60000400000 */
[----:B-1----:R-:W0:Y:S01]  /*120d0*/  SHFL.IDX PT, R20, R44, R7, 0x1f ;  /* 0x00001f072c147589 */ /* 0x002e2200000e0000 */
[----:B------:R-:W-:-:S03]  /*120e0*/  PRMT R31, R31, R8, R115 ;  /* 0x000000081f1f7216 */ /* 0x000fc60000000073 */
[----:B------:R-:W1:Y:S01]  /*120f0*/  SHFL.IDX PT, R23, R43, R7, 0x1f ;  /* 0x00001f072b177589 */ /* 0x000e6200000e0000 */
[----:B------:R-:W-:-:S03]  /*12100*/  FADD R52, -R96, R215 ;  /* 0x000000d760347221 */ /* 0x000fc60000000100 */
[----:B------:R-:W2:Y:S04]  /*12110*/  LDL.LU R209, [R1+0x6f4] ;  /* 0x0006f40001d17983 */ /* 0x000ea80000300800 */
[----:B------:R-:W2:Y:S04]  /*12120*/  LDL.LU R212, [R1+0x6f0] ;  /* 0x0006f00001d47983 */ /* 0x000ea80000300800 */
[----:B------:R-:W2:Y:S04]  /*12130*/  LDL.LU R213, [R1+0x6ec] ;  /* 0x0006ec0001d57983 */ /* 0x000ea80000300800 */
[----:B------:R3:W4:Y:S04]  /*12140*/  SHFL.IDX PT, R115, R39, R7, 0x1f ;  /* 0x00001f0727737589 */ /* 0x00072800000e0000 */
[----:B------:R-:W2:Y:S04]  /*12150*/  LDL.LU R215, [R1+0x6e8] ;  /* 0x0006e80001d77983 */ /* 0x000ea80000300800 */
[----:B------:R-:W-:Y:S04]  /*12160*/  STL.64 [R1+0x6e0], R102 ;  /* 0x0006e06601007387 */ /* 0x000fe80000100a00 */
[----:B------:R-:W-:Y:S04]  /*12170*/  STL.64 [R1+0x6d8], R100 ;  /* 0x0006d86401007387 */ /* 0x000fe80000100a00 */
[----:B------:R-:W-:Y:S04]  /*12180*/  STL.64 [R1+0x6d0], R98 ;  /* 0x0006d06201007387 */ /* 0x000fe80000100a00 */
[----:B------:R-:W-:Y:S01]  /*12190*/  STL.64 [R1+0x6c8], R96 ;  /* 0x0006c86001007387 */ /* 0x000fe20000100a00 */
[----:B------:R-:W-:-:S03]  /*121a0*/  FMUL R46, R46, 1.4426950216293334961 ;  /* 0x3fb8aa3b2e2e7820 */ /* 0x000fc60000400000 */
[----:B------:R-:W-:Y:S04]  /*121b0*/  STL.64 [R1+0x6c0], R94 ;  /* 0x0006c05e01007387 */ /* 0x000fe80000100a00 */
[----:B------:R-:W-:Y:S01]  /*121c0*/  STL.64 [R1+0x6b8], R92 ;  /* 0x0006b85c01007387 */ /* 0x000fe20000100a00 */
[----:B------:R-:W-:-:S03]  /*121d0*/  PRMT R38, R42, R9, R40 ;  /* 0x000000092a267216 */ /* 0x000fc60000000028 */
[----:B------:R-:W-:Y:S01]  /*121e0*/  STL.64 [R1+0x6b0], R90 ;  /* 0x0006b05a01007387 */ /* 0x000fe20000100a00 */
[----:B---3--:R-:W-:-:S03]  /*121f0*/  PRMT R39, R42, R8, R40 ;  /* 0x000000082a277216 */ /* 0x008fc60000000028 */
[----:B------:R-:W-:Y:S01]  /*12200*/  STL.64 [R1+0x6a8], R88 ;  /* 0x0006a85801007387 */ /* 0x000fe20000100a00 */
[----:B------:R-:W-:-:S03]  /*12210*/  PRMT R42, R116, R9, R14 ;  /* 0x00000009742a7216 */ /* 0x000fc6000000000e */
[----:B------:R-:W-:Y:S01]  /*12220*/  STL.64 [R1+0x6a0], R86 ;  /* 0x0006a05601007387 */ /* 0x000fe20000100a00 */
[----:B------:R-:W-:-:S03]  /*12230*/  PRMT R43, R116, R8, R14 ;  /* 0x00000008742b7216 */ /* 0x000fc6000000000e */
[----:B------:R-:W-:Y:S01]  /*12240*/  STL.64 [R1+0x698], R84 ;  /* 0x0006985401007387 */ /* 0x000fe20000100a00 */
[----:B------:R3:W-:Y:S03]  /*12250*/  MUFU.EX2 R14, R46 ;  /* 0x0000002e000e7308 */ /* 0x0007e60000000800 */
[----:B------:R-:W-:Y:S04]  /*12260*/  STL.64 [R1+0x690], R82 ;  /* 0x0006905201007387 */ /* 0x000fe80000100a00 */
[----:B------:R-:W-:Y:S01]  /*12270*/  STL.64 [R1+0x688], R80 ;  /* 0x0006885001007387 */ /* 0x000fe20000100a00 */
[----:B---3--:R-:W-:-:S03]  /*12280*/  PRMT R46, R48, R9, R47 ;  /* 0x00000009302e7216 */ /* 0x008fc6000000002f */
[----:B------:R-:W-:Y:S01]  /*12290*/  STL.64 [R1+0x680], R78 ;  /* 0x0006804e01007387 */ /* 0x000fe20000100a00 */
[-C--:B------:R-:W-:Y:S02]  /*122a0*/  PRMT R47, R48, R8.reuse, R47 ;  /* 0x00000008302f7216 */ /* 0x080fe4000000002f */
[C-C-:B------:R-:W-:Y:S01]  /*122b0*/  PRMT R48, R50.reuse, R9, R49.reuse ;  /* 0x0000000932307216 */ /* 0x140fe20000000031 */
[----:B------:R-:W-:Y:S01]  /*122c0*/  STL.64 [R1+0x678], R76 ;  /* 0x0006784c01007387 */ /* 0x000fe20000100a00 */
[----:B------:R-:W-:-:S03]  /*122d0*/  PRMT R49, R50, R8, R49 ;  /* 0x0000000832317216 */ /* 0x000fc60000000031 */
[----:B------:R-:W-:Y:S01]  /*122e0*/  STL.64 [R1+0x670], R74 ;  /* 0x0006704a01007387 */ /* 0x000fe20000100a00 */
[----:B------:R-:W-:-:S03]  /*122f0*/  PRMT R50, R22, R9, R51 ;  /* 0x0000000916327216 */ /* 0x000fc60000000033 */
[----:B------:R-:W-:Y:S01]  /*12300*/  STL.64 [R1+0x668], R72 ;  /* 0x0006684801007387 */ /* 0x000fe20000100a00 */
[----:B------:R-:W-:Y:S01]  /*12310*/  PRMT R51, R22, R8, R51 ;  /* 0x0000000816337216 */ /* 0x000fe20000000033 */
[----:B------:R-:W-:Y:S02]  /*12320*/  FMUL R22, R52, 1.4426950216293334961 ;  /* 0x3fb8aa3b34167820 */ /* 0x000fe40000400000 */
[----:B------:R-:W-:Y:S01]  /*12330*/  STL.64 [R1+0x660], R70 ;  /* 0x0006604601007387 */ /* 0x000fe20000100a00 */
[----:B0-----:R-:W-:-:S03]  /*12340*/  PRMT R54, R20, R9, R55 ;  /* 0x0000000914367216 */ /* 0x001fc60000000037 */
[----:B------:R-:W-:Y:S01]  /*12350*/  STL.64 [R1+0x658], R68 ;  /* 0x0006584401007387 */ /* 0x000fe20000100a00 */
[C---:B-1----:R-:W-:Y:S02]  /*12360*/  PRMT R52, R23.reuse, R9, R53 ;  /* 0x0000000917347216 */ /* 0x042fe40000000035 */
[-C--:B------:R-:W-:Y:S01]  /*12370*/  PRMT R55, R20, R8.reuse, R55 ;  /* 0x0000000814377216 */ /* 0x080fe20000000037 */
[----:B------:R-:W-:Y:S01]  /*12380*/  STL.64 [R1+0x650], R66 ;  /* 0x0006504201007387 */ /* 0x000fe20000100a00 */
[----:B------:R-:W-:-:S03]  /*12390*/  PRMT R53, R23, R8, R53 ;  /* 0x0000000817357216 */ /* 0x000fc60000000035 */
[----:B------:R-:W-:Y:S01]  /*123a0*/  STL.64 [R1+0x648], R64 ;  /* 0x0006484001007387 */ /* 0x000fe20000100a00 */
[----:B----4-:R-:W-:-:S03]  /*123b0*/  PRMT R44, R115, R9, R45 ;  /* 0x00000009732c7216 */ /* 0x010fc6000000002d */
[----:B------:R-:W-:Y:S01]  /*123c0*/  STL.64 [R1+0x640], R62 ;  /* 0x0006403e01007387 */ /* 0x000fe20000100a00 */
[----:B------:R-:W-:-:S03]  /*123d0*/  PRMT R45, R115, R8, R45 ;  /* 0x00000008732d7216 */ /* 0x000fc6000000002d */
[----:B------:R-:W-:Y:S01]  /*123e0*/  STL.64 [R1+0x638], R60 ;  /* 0x0006383c01007387 */ /* 0x000fe20000100a00 */
[----:B------:R-:W-:-:S03]  /*123f0*/  PRMT R40, R117, R9, R41 ;  /* 0x0000000975287216 */ /* 0x000fc60000000029 */
[----:B------:R-:W-:Y:S01]  /*12400*/  STL.64 [R1+0x630], R58 ;  /* 0x0006303a01007387 */ /* 0x000fe20000100a00 */
[----:B------:R-:W-:-:S03]  /*12410*/  PRMT R41, R117, R8, R41 ;  /* 0x0000000875297216 */ /* 0x000fc60000000029 */
[----:B------:R-:W-:Y:S04]  /*12420*/  STL.64 [R1+0x628], R56 ;  /* 0x0006283801007387 */ /* 0x000fe80000100a00 */
[----:B------:R-:W-:Y:S04]  /*12430*/  STL.64 [R1+0x620], R54 ;  /* 0x0006203601007387 */ /* 0x000fe80000100a00 */
[----:B------:R-:W-:Y:S04]  /*12440*/  STL.64 [R1+0x618], R52 ;  /* 0x0006183401007387 */ /* 0x000fe80000100a00 */
[----:B------:R-:W-:Y:S04]  /*12450*/  STL.64 [R1+0x610], R50 ;  /* 0x0006103201007387 */ /* 0x000fe80000100a00 */
[----:B------:R-:W-:Y:S04]  /*12460*/  STL.64 [R1+0x608], R48 ;  /* 0x0006083001007387 */ /* 0x000fe80000100a00 */
[----:B------:R-:W-:Y:S04]  /*12470*/  STL.64 [R1+0x600], R46 ;  /* 0x0006002e01007387 */ /* 0x000fe80000100a00 */
[----:B------:R-:W-:Y:S04]  /*12480*/  STL.64 [R1+0x5f8], R44 ;  /* 0x0005f82c01007387 */ /* 0x000fe80000100a00 */
[----:B------:R-:W-:Y:S04]  /*12490*/  STL.64 [R1+0x5f0], R42 ;  /* 0x0005f02a01007387 */ /* 0x000fe80000100a00 */
[----:B------:R0:W-:Y:S01]  /*124a0*/  STL.64 [R1+0x5e8], R40 ;  /* 0x0005e82801007387 */ /* 0x0001e20000100a00 */
[----:B------:R1:W-:Y:S06]  /*124b0*/  MEMBAR.ALL.CTA ;  /* 0x0000000000007992 */ /* 0x0003ec0000008000 */
[----:B-1----:R-:W1:Y:S04]  /*124c0*/  FENCE.VIEW.ASYNC.S ;  /* 0x00000000000073c6 */ /* 0x002e680000000000 */
[----:B0-----:R-:W3:Y:S04]  /*124d0*/  LDL.LU.64 R40, [R1] ;  /* 0x0000000001287983 */ /* 0x001ee80000300a00 */
[----:B------:R-:W4:Y:S04]  /*124e0*/  LDL.LU.64 R42, [R1+0x8] ;  /* 0x00000800012a7983 */ /* 0x000f280000300a00 */
[----:B------:R-:W2:Y:S04]  /*124f0*/  LDL.LU.64 R44, [R1+0x10] ;  /* 0x00001000012c7983 */ /* 0x000ea80000300a00 */
        /* <DEDUP_REMOVED lines=28> */
[----:B------:R-:W2:Y:S01]  /*126c0*/  LDL.LU.64 R102, [R1+0xf8] ;  /* 0x0000f80001667983 */ /* 0x000ea20000300a00 */
[----:B------:R-:W3:Y:S02]  /*126d0*/  MUFU.EX2 R114, R114 ;  /* 0x0000007200727308 */ /* 0x000ee40000000800 */
[-C--:B---3--:R-:W-:Y:S01]  /*126e0*/  FMUL R40, R40, R114.reuse ;  /* 0x0000007228287220 */ /* 0x088fe20000400000 */
[-C--:B------:R-:W-:Y:S01]  /*126f0*/  FMUL R41, R41, R114.reuse ;  /* 0x0000007229297220 */ /* 0x080fe20000400000 */
[-C--:B----4-:R-:W-:Y:S01]  /*12700*/  FMUL R42, R42, R15.reuse ;  /* 0x0000000f2a2a7220 */ /* 0x090fe20000400000 */
[-C--:B------:R-:W-:Y:S01]  /*12710*/  FMUL R43, R43, R15.reuse ;  /* 0x0000000f2b2b7220 */ /* 0x080fe20000400000 */
[-C--:B--2---:R-:W-:Y:S01]  /*12720*/  FMUL R44, R44, R114.reuse ;  /* 0x000000722c2c7220 */ /* 0x084fe20000400000 */
[-C--:B------:R-:W-:Y:S01]  /*12730*/  FMUL R45, R45, R114.reuse ;  /* 0x000000722d2d7220 */ /* 0x080fe20000400000 */
        /* <DEDUP_REMOVED lines=55> */
[----:B------:R-:W-:Y:S01]  /*12ab0*/  FMUL R101, R101, R114 ;  /* 0x0000007265657220 */ /* 0x000fe20000400000 */
[-C--:B------:R-:W-:Y:S01]  /*12ac0*/  FMUL R102, R102, R15.reuse ;  /* 0x0000000f66667220 */ /* 0x080fe20000400000 */
[----:B------:R-:W-:Y:S01]  /*12ad0*/  FMUL R103, R103, R15 ;  /* 0x0000000f67677220 */ /* 0x000fe20000400000 */
[----:B-1----:R-:W-:Y:S06]  /*12ae0*/  BAR.SYNC.DEFER_BLOCKING 0x0 ;  /* 0x0000000000007b1d */ /* 0x002fec0000010000 */
[----:B------:R-:W-:-:S06]  /*12af0*/  WARPGROUP.ARRIVE ;  /* 0x00000000000079c5 */ /* 0x000fcc0000000000 */
[----:B------:R-:W-:Y:S03]  /*12b00*/  QGMMA.64x128x32.F32.E4M3.E4M3 R40, R24, gdesc[UR12], R40, gsb0 ;  /* 0x01e0000c18287df3 */ /* 0x000fe60008000828 */
[----:B------:R-:W-:Y:S02]  /*12b10*/  WARPGROUP.DEPBAR.LE gsb0, 0x0 ;  /* 0x00008000000079c5 */ /* 0x000fe40000010000 */
[----:B------:R-:W-:-:S07]  /*12b20*/  WARPGROUP.ARRIVE ;  /* 0x00000000000079c5 */ /* 0x000fce0000000000 */
        /* <DEDUP_REMOVED lines=8> */
[----:B------:R-:W-:Y:S04]  /*12bb0*/  STL.64 [R1], R40 ;  /* 0x0000002801007387 */ /* 0x000fe80000100a00 */
        /* <DEDUP_REMOVED lines=30> */
[----:B------:R0:W-:Y:S04]  /*12da0*/  STL.64 [R1+0xf8], R102 ;  /* 0x0000f86601007387 */ /* 0x0001e80000100a00 */
[----:B0-----:R-:W2:Y:S04]  /*12db0*/  LDL.LU.64 R102, [R1+0x6e0] ;  /* 0x0006e00001667983 */ /* 0x001ea80000300a00 */
[----:B------:R-:W3:Y:S04]  /*12dc0*/  LDL.LU.64 R100, [R1+0x6d8] ;  /* 0x0006d80001647983 */ /* 0x000ee80000300a00 */
        /* <DEDUP_REMOVED lines=28> */
[----:B------:R-:W3:Y:S04]  /*12f90*/  LDL.LU.64 R42, [R1+0x5f0] ;  /* 0x0005f000012a7983 */ /* 0x000ee80000300a00 */
[----:B------:R-:W3:Y:S01]  /*12fa0*/  LDL.LU.64 R40, [R1+0x5e8] ;  /* 0x0005e80001287983 */ /* 0x000ee20000300a00 */
[----:B------:R-:W0:Y:S01]  /*12fb0*/  MUFU.EX2 R22, R22 ;  /* 0x0000001600167308 */ /* 0x000e220000000800 */
        /* <DEDUP_REMOVED lines=31> */
[-C--:B0-----:R-:W-:Y:S01]  /*131b0*/  FMUL R152, R152, R22.reuse ;  /* 0x0000001698987220 */ /* 0x081fe20000400000 */
        /* <DEDUP_REMOVED lines=31> */
[----:B------:R-:W-:Y:S01]  /*133b0*/  FMUL R215, R215, R14 ;  /* 0x0000000ed7d77220 */ /* 0x000fe20000400000 */
[----:B------:R-:W2:Y:S04]  /*133c0*/  LDL.LU R27, [R1+0x12c] ;  /* 0x00012c00011b7983 */ /* 0x000ea80000300800 */
[----:B------:R-:W2:Y:S04]  /*133d0*/  LDL.LU R24, [R1+0x128] ;  /* 0x0001280001187983 */ /* 0x000ea80000300800 */
[----:B------:R-:W2:Y:S04]  /*133e0*/  LDL.LU R26, [R1+0x124] ;  /* 0x00012400011a7983 */ /* 0x000ea80000300800 */
[----:B------:R-:W2:Y:S01]  /*133f0*/  LDL.LU R25, [R1+0x120] ;  /* 0x0001200001197983 */ /* 0x000ea20000300800 */
[----:B------:R-:W-:-:S04]  /*13400*/  FADD R20, R217, R119 ;  /* 0x00000077d9147221 */ /* 0x000fc80000000000 */
[----:B------:R-:W-:-:S04]  /*13410*/  FADD R20, R239, R20 ;  /* 0x00000014ef147221 */ /* 0x000fc80000000000 */
[----:B------:R-:W-:Y:S01]  /*13420*/  FADD R20, R241, R20 ;  /* 0x00000014f1147221 */ /* 0x000fe20000000000 */
[----:B------:R-:W-:-:S03]  /*13430*/  FADD R23, R148, R149 ;  /* 0x0000009594177221 */ /* 0x000fc60000000000 */
[----:B------:R-:W-:Y:S01]  /*13440*/  FADD R20, R243, R20 ;  /* 0x00000014f3147221 */ /* 0x000fe20000000000 */
[----:B---3--:R-:W-:-:S06]  /*13450*/  WARPGROUP.ARRIVE ;  /* 0x00000000000079c5 */ /* 0x008fcc0000000000 */
[----:B------:R-:W-:Y:S01]  /*13460*/  QGMMA.64x128x32.F32.E4M3.E4M3 R152, R40, gdesc[UR12], R152, gsb0 ;  /* 0x01e0000c28987df3 */ /* 0x000fe20008000898 */
[----:B----4-:R-:W-:Y:S01]  /*13470*/  FADD R98, R98, R99 ;  /* 0x0000006362627221 */ /* 0x010fe20000000000 */
[----:B------:R-:W-:Y:S01]  /*13480*/  FADD R231, R235, R231 ;  /* 0x000000e7ebe77221 */ /* 0x000fe20000000000 */
        /* <DEDUP_REMOVED lines=10> */
[----:B--2---:R-:W-:Y:S01]  /*13530*/  FADD R98, R102, R98 ;  /* 0x0000006266627221 */ /* 0x004fe20000000000 */
[----:B------:R-:W-:Y:S01]  /*13540*/  FADD R231, R228, R231 ;  /* 0x000000e7e4e77221 */ /* 0x000fe20000000000 */
[----:B------:R-:W-:Y:S01]  /*13550*/  FADD R20, R141, R20 ;  /* 0x000000148d147221 */ /* 0x000fe20000000000 */
[----:B------:R-:W-:Y:S01]  /*13560*/  FADD R23, R18, R23 ;  /* 0x0000001712177221 */ /* 0x000fe20000000000 */
[----:B------:R-:W-:Y:S01]  /*13570*/  FADD R98, R103, R98 ;  /* 0x0000006267627221 */ /* 0x000fe20000000000 */
[----:B------:R-:W-:Y:S01]  /*13580*/  FADD R231, R227, R231 ;  /* 0x000000e7e3e77221 */ /* 0x000fe20000000000 */
[----:B------:R-:W-:Y:S01]  /*13590*/  FADD R20, R140, R20 ;  /* 0x000000148c147221 */ /* 0x000fe20000000000 */
[----:B------:R-:W-:-:S02]  /*135a0*/  WARPGROUP.DEPBAR.LE gsb0, 0x0 ;  /* 0x00008000000079c5 */ /* 0x000fc40000010000 */
[----:B------:R-:W-:-:S06]  /*135b0*/  WARPGROUP.ARRIVE ;  /* 0x00000000000079c5 */ /* 0x000fcc0000000000 */
[----:B------:R-:W-:Y:S01]  /*135c0*/  QGMMA.64x128x32.F32.E4M3.E4M3 R152, R44, gdesc[UR8], R152, gsb0 ;  /* 0x01e000082c987df3 */ /* 0x000fe20008000898 */
        /* <DEDUP_REMOVED lines=93> */
[----:B------:R-:W-:-:S02]  /*13ba0*/  FADD R231, R122, R231 ;  /* 0x000000e77ae77221 */ /* 0x000fc40000000000 */
[----:B------:R-:W0:Y:S01]  /*13bb0*/  SHFL.BFLY PT, R17, R20, 0x2, 0x1f ;  /* 0x0c401f0014117f89 */ /* 0x000e2200000e0000 */
[----:B------:R-:W-:Y:S01]  /*13bc0*/  FADD R23, R94, R23 ;  /* 0x000000175e177221 */ /* 0x000fe20000000000 */
[----:B------:R-:W-:Y:S01]  /*13bd0*/  FADD R98, R84, R98 ;  /* 0x0000006254627221 */ /* 0x000fe20000000000 */
[----:B------:R-:W-:Y:S02]  /*13be0*/  FADD R231, R13, R231 ;  /* 0x000000e70de77221 */ /* 0x000fe40000000000 */
[----:B------:R-:W-:Y:S01]  /*13bf0*/  FADD R23, R95, R23 ;  /* 0x000000175f177221 */ /* 0x000fe20000000000 */
[----:B------:R-:W-:Y:S01]  /*13c00*/  FADD R98, R85, R98 ;  /* 0x0000006255627221 */ /* 0x000fe20000000000 */
[----:B------:R-:W-:Y:S02]  /*13c10*/  FADD R231, R16, R231 ;  /* 0x000000e710e77221 */ /* 0x000fe40000000000 */
[----:B------:R-:W-:Y:S01]  /*13c20*/  FADD R23, R97, R23 ;  /* 0x0000001761177221 */ /* 0x000fe20000000000 */
[----:B------:R-:W-:Y:S01]  /*13c30*/  FADD R98, R113, R98 ;  /* 0x0000006271627221 */ /* 0x000fe20000000000 */
[----:B------:R-:W-:-:S03]  /*13c40*/  FADD R231, R109, R231 ;  /* 0x000000e76de77221 */ /* 0x000fc60000000000 */
[----:B------:R-:W1:Y:S04]  /*13c50*/  SHFL.BFLY PT, R18, R23, 0x2, 0x1f ;  /* 0x0c401f0017127f89 */ /* 0x000e6800000e0000 */
[----:B------:R-:W2:Y:S04]  /*13c60*/  SHFL.BFLY PT, R16, R98, 0x2, 0x1f ;  /* 0x0c401f0062107f89 */ /* 0x000ea800000e0000 */
[----:B------:R-:W3:Y:S01]  /*13c70*/  SHFL.BFLY PT, R13, R231, 0x2, 0x1f ;  /* 0x0c401f00e70d7f89 */ /* 0x000ee200000e0000 */
[----:B0-----:R-:W-:-:S05]  /*13c80*/  FADD R17, R20, R17 ;  /* 0x0000001114117221 */ /* 0x001fca0000000000 */
[----:B------:R-:W0:Y:S01]  /*13c90*/  SHFL.BFLY PT, R20, R17, 0x1, 0x1f ;  /* 0x0c201f0011147f89 */ /* 0x000e2200000e0000 */
[----:B-1----:R-:W-:Y:S01]  /*13ca0*/  FADD R18, R23, R18 ;  /* 0x0000001217127221 */ /* 0x002fe20000000000 */
[----:B--2---:R-:W-:-:S04]  /*13cb0*/  FADD R16, R98, R16 ;  /* 0x0000001062107221 */ /* 0x004fc80000000000 */
[----:B------:R-:W1:Y:S01]  /*13cc0*/  SHFL.BFLY PT, R19, R18, 0x1, 0x1f ;  /* 0x0c201f0012137f89 */ /* 0x000e6200000e0000 */
[----:B---3--:R-:W-:-:S03]  /*13cd0*/  FADD R13, R231, R13 ;  /* 0x0000000de70d7221 */ /* 0x008fc60000000000 */
[----:B------:R-:W2:Y:S04]  /*13ce0*/  SHFL.BFLY PT, R21, R16, 0x1, 0x1f ;  /* 0x0c201f0010157f89 */ /* 0x000ea800000e0000 */
[----:B------:R-:W3:Y:S01]  /*13cf0*/  SHFL.BFLY PT, R23, R13, 0x1, 0x1f ;  /* 0x0c201f000d177f89 */ /* 0x000ee200000e0000 */
[----:B------:R-:W-:Y:S02]  /*13d00*/  WARPGROUP.DEPBAR.LE gsb0, 0x0 ;  /* 0x00008000000079c5 */ /* 0x000fe40000010000 */
[----:B------:R-:W-:-:S06]  /*13d10*/  WARPGROUP.ARRIVE ;  /* 0x00000000000079c5 */ /* 0x000fcc0000000000 */
[----:B------:R-:W-:Y:S01]  /*13d20*/  QGMMA.64x128x32.F32.E4M3.E4M3 R152, R52, gdesc[UR24], R152, gsb0 ;  /* 0x01e0001834987df3 */ /* 0x000fe20008000898 */
[----:B0-----:R-:W-:-:S04]  /*13d30*/  FADD R20, R17, R20 ;  /* 0x0000001411147221 */ /* 0x001fc80000000000 */
[----:B------:R-:W-:-:S05]  /*13d40*/  FFMA R24, R15, R24, R20 ;  /* 0x000000180f187223 */ /* 0x000fca0000000014 */
[----:B------:R0:W-:Y:S01]  /*13d50*/  STL [R1+0x128], R24 ;  /* 0x0001281801007387 */ /* 0x0001e20000100800 */
[----:B-1----:R-:W-:Y:S01]  /*13d60*/  FADD R19, R18, R19 ;  /* 0x0000001312137221 */ /* 0x002fe20000000000 */
[----:B--2---:R-:W-:Y:S01]  /*13d70*/  FADD R21, R16, R21 ;  /* 0x0000001510157221 */ /* 0x004fe20000000000 */
[----:B---3--:R-:W-:Y:S01]  /*13d80*/  FADD R23, R13, R23 ;  /* 0x000000170d177221 */ /* 0x008fe20000000000 */
[----:B0-----:R-:W0:Y:S01]  /*13d90*/  LDC R24, c[0x0][0x280] ;  /* 0x0000a000ff187b82 */ /* 0x001e220000000800 */
[----:B------:R-:W-:Y:S01]  /*13da0*/  FFMA R27, R114, R27, R19 ;  /* 0x0000001b721b7223 */ /* 0x000fe20000000013 */
[----:B------:R-:W-:Y:S01]  /*13db0*/  FFMA R26, R22, R26, R21 ;  /* 0x0000001a161a7223 */ /* 0x000fe20000000015 */
[----:B------:R-:W-:-:S03]  /*13dc0*/  FFMA R25, R14, R25, R23 ;  /* 0x000000190e197223 */ /* 0x000fc60000000017 */
[----:B------:R1:W-:Y:S04]  /*13dd0*/  STL [R1+0x12c], R27 ;  /* 0x00012c1b01007387 */ /* 0x0003e80000100800 */
[----:B------:R1:W-:Y:S01]  /*13de0*/  STL [R1+0x124], R26 ;  /* 0x0001241a01007387 */ /* 0x0003e20000100800 */
[----:B------:R-:W-:-:S03]  /*13df0*/  UIADD3 UR5, UR5, 0x80, URZ ;  /* 0x0000008005057890 */ /* 0x000fc6000fffe03f */
[----:B------:R1:W-:Y:S04]  /*13e00*/  STL [R1+0x120], R25 ;  /* 0x0001201901007387 */ /* 0x0003e80000100800 */
[----:B------:R1:W-:Y:S04]  /*13e10*/  STL [R1+0x110], R12 ;  /* 0x0001100c01007387 */ /* 0x0003e80000100800 */
[----:B------:R1:W-:Y:S04]  /*13e20*/  STL [R1+0x118], R96 ;  /* 0x0001186001007387 */ /* 0x0003e80000100800 */
[----:B------:R1:W-:Y:S04]  /*13e30*/  STL [R1+0x10c], R6 ;  /* 0x00010c0601007387 */ /* 0x0003e80000100800 */
[----:B------:R1:W-:Y:S01]  /*13e40*/  STL [R1+0x114], R5 ;  /* 0x0001140501007387 */ /* 0x0003e20000100800 */
[----:B0-----:R-:W-:Y:S01]  /*13e50*/  ISETP.LE.AND P1, PT, R24, UR5, PT ;  /* 0x0000000518007c0c */ /* 0x001fe2000bf23270 */
[----:B------:R-:W-:Y:S01]  /*13e60*/  ULEA UR4, UR17, UR4, 0x7 ;  /* 0x0000000411047291 */ /* 0x000fe2000f8e383f */
[----:B------:R-:W-:-:S02]  /*13e70*/  IMAD R0, R3, 0x80, R0 ;  /* 0x0000008003007824 */ /* 0x000fc400078e0200 */
[----:B------:R-:W-:Y:S01]  /*13e80*/  IMAD.MOV.U32 R13, RZ, RZ, R96 ;  /* 0x000000ffff0d7224 */ /* 0x000fe200078e0060 */
[----:B------:R-:W-:-:S08]  /*13e90*/  WARPGROUP.DEPBAR.LE gsb0, 0x0 ;  /* 0x00008000000079c5 */ /* 0x000fd00000010000 */
[----:B-1----:R-:W-:Y:S05]  /*13ea0*/  @!P1 BRA `(.L_x_1) ;  /* 0xffffff3400149947 */ /* 0x002fea000383ffff */
.L_x_0:
[----:B------:R-:W2:Y:S01]  /*13eb0*/  LDL.LU R14, [R1+0x124] ;  /* 0x00012400010e7983 */ /* 0x000ea20000300800 */
[----:B------:R-:W0:Y:S01]  /*13ec0*/  S2R R0, SR_TID.X ;  /* 0x0000000000007919 */ /* 0x000e220000002100 */
[----:B------:R-:W1:Y:S01]  /*13ed0*/  S2R R236, SR_TID.X ;  /* 0x0000000000ec7919 */ /* 0x000e620000002100 */
[----:B-----5:R-:W-:Y:S01]  /*13ee0*/  FMUL R10, R211, 0.25 ;  /* 0x3e800000d30a7820 */ /* 0x020fe20000400000 */
[----:B------:R-:W-:Y:S01]  /*13ef0*/  ULDC.64 UR4, c[0x0][0x270] ;  /* 0x00009c0000047ab9 */ /* 0x000fe20000000a00 */
[----:B------:R-:W3:Y:S01]  /*13f00*/  LDC R233, c[0x0][0x278] ;  /* 0x00009e00ffe97b82 */ /* 0x000ee20000000800 */
[----:B------:R-:W4:Y:S04]  /*13f10*/  LDL.LU R39, [R1+0x12c] ;  /* 0x00012c0001277983 */ /* 0x000f280000300800 */
[----:B------:R-:W3:Y:S04]  /*13f20*/  LDL.LU R42, [R1+0x128] ;  /* 0x00012800012a7983 */ /* 0x000ee80000300800 */
[----:B------:R-:W2:Y:S04]  /*13f30*/  LDL.LU R43, [R1+0x120] ;  /* 0x00012000012b7983 */ /* 0x000ea80000300800 */
[----:B------:R-:W4:Y:S04]  /*13f40*/  LDL.LU R16, [R1+0xec] ;  /* 0x0000ec0001107983 */ /* 0x000f280000300800 */
        /* <DEDUP_REMOVED lines=24> */
[----:B------:R-:W4:Y:S01]  /*140d0*/  LDL.LU R17, [R1+0xf8] ;  /* 0x0000f80001117983 */ /* 0x000f220000300800 */
[----:B0-----:R-:W-:Y:S01]  /*140e0*/  LOP3.LUT R8, R0, 0x7, RZ, 0xc0, !PT ;  /* 0x0000000700087812 */ /* 0x001fe200078ec0ff */
[C---:B-1----:R-:W-:Y:S01]  /*140f0*/  IMAD.SHL.U32 R0, R236.reuse, 0x10, RZ ;  /* 0x00000010ec007824 */ /* 0x042fe200078e00ff */
[----:B------:R-:W-:Y:S01]  /*14100*/  SHF.R.U32.HI R4, RZ, 0x1, R236 ;  /* 0x00000001ff047819 */ /* 0x000fe200000116ec */
[----:B------:R-:W4:Y:S01]  /*14110*/  LDL.LU R44, [R1+0x3c] ;  /* 0x00003c00012c7983 */ /* 0x000f220000300800 */
[----:B------:R-:W-:-:S02]  /*14120*/  IMAD.SHL.U32 R2, R236, 0x40, RZ ;  /* 0x00000040ec027824 */ /* 0x000fc400078e00ff */
[----:B------:R-:W-:Y:S01]  /*14130*/  IMAD.SHL.U32 R3, R236, 0x4, RZ ;  /* 0x00000004ec037824 */ /* 0x000fe200078e00ff */
[----:B------:R-:W-:Y:S02]  /*14140*/  LOP3.LUT R0, R0, 0xf0, RZ, 0xc0, !PT ;  /* 0x000000f000007812 */ /* 0x000fe400078ec0ff */
[----:B------:R-:W-:Y:S02]  /*14150*/  LOP3.LUT R7, R2, 0x400, RZ, 0xc0, !PT ;  /* 0x0000040002077812 */ /* 0x000fe400078ec0ff */
[----:B------:R-:W-:Y:S02]  /*14160*/  LOP3.LUT R11, R4, 0x4, RZ, 0xc0, !PT ;  /* 0x00000004040b7812 */ /* 0x000fe400078ec0ff */
[----:B------:R-:W-:Y:S01]  /*14170*/  LOP3.LUT R2, R3, 0x1c0, RZ, 0xc0, !PT ;  /* 0x000001c003027812 */ /* 0x000fe200078ec0ff */
[----:B------:R-:W-:Y:S01]  /*14180*/  IMAD.SHL.U32 R3, R236, 0x8, RZ ;  /* 0x00000008ec037824 */ /* 0x000fe200078e00ff */
[----:B------:R-:W-:Y:S01]  /*14190*/  LEA R4, R8, UR19, 0x3 ;  /* 0x0000001308047c11 */ /* 0x000fe2000f8e18ff */
[----:B------:R-:W-:Y:S01]  /*141a0*/  FMUL R8, R215, 0.25 ;  /* 0x3e800000d7087820 */ /* 0x000fe20000400000 */
[----:B------:R-:W-:Y:S01]  /*141b0*/  IADD3 R9, R7, UR19, R0 ;  /* 0x0000001307097c10 */ /* 0x000fe2000fffe000 */
[----:B------:R-:W-:Y:S01]  /*141c0*/  FMUL R7, R210, 0.25 ;  /* 0x3e800000d2077820 */ /* 0x000fe20000400000 */
[----:B------:R-:W-:Y:S01]  /*141d0*/  IADD3 R0, R11, R4, R2 ;  /* 0x000000040b007210 */ /* 0x000fe20007ffe002 */
[----:B------:R-:W-:Y:S01]  /*141e0*/  FMUL R11, R204, 0.25 ;  /* 0x3e800000cc0b7820 */ /* 0x000fe20000400000 */
[----:B------:R-:W-:Y:S01]  /*141f0*/  LOP3.LUT R4, R3, 0x300, RZ, 0xc0, !PT ;  /* 0x0000030003047812 */ /* 0x000fe200078ec0ff */
[----:B------:R-:W-:-:S04]  /*14200*/  FMUL R3, R214, 0.25 ;  /* 0x3e800000d6037820 */ /* 0x000fc80000400000 */
[----:B------:R-:W-:Y:S02]  /*14210*/  IMAD.IADD R4, R4, 0x1, R9 ;  /* 0x0000000104047824 */ /* 0x000fe400078e0209 */
[----:B------:R-:W-:Y:S01]  /*14220*/  FMUL R9, R190, 0.25 ;  /* 0x3e800000be097820 */ /* 0x000fe20000400000 */
[----:B--2---:R-:W-:Y:S02]  /*14230*/  IMAD.MOV.U32 R2, RZ, RZ, R43 ;  /* 0x000000ffff027224 */ /* 0x004fe400078e002b */
[----:B------:R-:W-:Y:S02]  /*14240*/  IMAD.MOV.U32 R43, RZ, RZ, R14 ;  /* 0x000000ffff2b7224 */ /* 0x000fe400078e000e */
[----:B------:R-:W-:Y:S01]  /*14250*/  FMUL R14, R199, 0.25 ;  /* 0x3e800000c70e7820 */ /* 0x000fe20000400000 */
[----:B------:R-:W-:-:S04]  /*14260*/  FSETP.GT.AND P3, PT, |R2|, 8.50705917302346158658e+37, PT ;  /* 0x7e8000000200780b */ /* 0x000fc80003f64200 */
[----:B------:R-:W-:Y:S01]  /*14270*/  FSEL R210, R7, R210, P3 ;  /* 0x000000d207d27208 */ /* 0x000fe20001800000 */
[----:B------:R-:W-:Y:S01]  /*14280*/  FMUL R7, R202, 0.25 ;  /* 0x3e800000ca077820 */ /* 0x000fe20000400000 */
        /* <DEDUP_REMOVED lines=33> */
[----:B------:R-:W-:Y:S01]  /*144a0*/  IMAD.MOV.U32 R3, RZ, RZ, R43 ;  /* 0x000000ffff037224 */ /* 0x000fe200078e002b */
[----:B------:R-:W-:Y:S01]  /*144b0*/  FSEL R170, R9, R170, P3 ;  /* 0x000000aa09aa7208 */ /* 0x000fe20001800000 */
[----:B------:R-:W-:Y:S01]  /*144c0*/  FMUL R9, R154, 0.25 ;  /* 0x3e8000009a097820 */ /* 0x000fe20000400000 */
[----:B------:R-:W-:Y:S01]  /*144d0*/  FSEL R163, R10, R163, P3 ;  /* 0x000000a30aa37208 */ /* 0x000fe20001800000 */
[----:B------:R-:W-:Y:S01]  /*144e0*/  FMUL R10, R155, 0.25 ;  /* 0x3e8000009b0a7820 */ /* 0x000fe20000400000 */
[----:B------:R-:W-:Y:S01]  /*144f0*/  FSEL R158, R7, R158, P3 ;  /* 0x0000009e079e7208 */ /* 0x000fe20001800000 */
[----:B------:R-:W-:Y:S01]  /*14500*/  FMUL R7, R212, 0.25 ;  /* 0x3e800000d4077820 */ /* 0x000fe20000400000 */
[----:B------:R-:W-:Y:S01]  /*14510*/  FSETP.GT.AND P2, PT, |R3|, 8.50705917302346158658e+37, PT ;  /* 0x7e8000000300780b */ /* 0x000fe20003f44200 */
[----:B------:R-:W2:Y:S01]  /*14520*/  LDL.LU R43, [R1+0x38] ;  /* 0x00003800012b7983 */ /* 0x000ea20000300800 */
        /* <DEDUP_REMOVED lines=35> */
[----:B---3--:R-:W-:Y:S01]  /*14760*/  IMAD.MOV.U32 R7, RZ, RZ, R42 ;  /* 0x000000ffff077224 */ /* 0x008fe200078e002a */
[----:B------:R-:W-:Y:S01]  /*14770*/  FSEL R156, R9, R156, P2 ;  /* 0x0000009c099c7208 */ /* 0x000fe20001000000 */
[----:B------:R-:W-:Y:S01]  /*14780*/  FMUL R9, R152, 0.25 ;  /* 0x3e80000098097820 */ /* 0x000fe20000400000 */
[----:B------:R-:W-:Y:S01]  /*14790*/  FSEL R157, R10, R157, P2 ;  /* 0x0000009d0a9d7208 */ /* 0x000fe20001000000 */
[----:B------:R-:W3:Y:S01]  /*147a0*/  LDL.LU R42, [R1+0x2c] ;  /* 0x00002c00012a7983 */ /* 0x000ee20000300800 */
[----:B------:R-:W-:-:S02]  /*147b0*/  FSETP.GT.AND P0, PT, |R7|, 8.50705917302346158658e+37, PT ;  /* 0x7e8000000700780b */ /* 0x000fc40003f04200 */
[----:B------:R-:W-:Y:S01]  /*147c0*/  FSEL R152, R9, R152, P2 ;  /* 0x0000009809987208 */ /* 0x000fe20001000000 */
[----:B------:R-:W3:Y:S01]  /*147d0*/  LDL.LU R48, [R1+0x18] ;  /* 0x0000180001307983 */ /* 0x000ee20000300800 */
[----:B------:R-:W-:Y:S01]  /*147e0*/  FSEL R215, R8, R215, P3 ;  /* 0x000000d708d77208 */ /* 0x000fe20001800000 */
[----:B------:R-:W-:Y:S01]  /*147f0*/  FMUL R8, R207, 0.25 ;  /* 0x3e800000cf087820 */ /* 0x000fe20000400000 */
[----:B------:R-:W-:Y:S01]  /*14800*/  FSEL R199, R14, R199, P3 ;  /* 0x000000c70ec77208 */ /* 0x000fe20001800000 */
[----:B------:R-:W3:Y:S01]  /*14810*/  LDL.LU R47, [R1+0xc] ;  /* 0x00000c00012f7983 */ /* 0x000ee20000300800 */
[----:B------:R-:W-:Y:S01]  /*14820*/  FMUL R14, R179, 0.25 ;  /* 0x3e800000b30e7820 */ /* 0x000fe20000400000 */
[----:B------:R-:W-:Y:S01]  /*14830*/  FSEL R204, R11, R204, P2 ;  /* 0x000000cc0bcc7208 */ /* 0x000fe20001000000 */
[----:B------:R-:W-:Y:S01]  /*14840*/  FMUL R11, R184, 0.25 ;  /* 0x3e800000b80b7820 */ /* 0x000fe20000400000 */
[----:B----4-:R-:W-:Y:S01]  /*14850*/  FMUL R10, R17, 0.25 ;  /* 0x3e800000110a7820 */ /* 0x010fe20000400000 */
[----:B------:R-:W4:Y:S01]  /*14860*/  LDL.LU R46, [R1+0x8] ;  /* 0x00000800012e7983 */ /* 0x000f220000300800 */
[----:B------:R-:W-:Y:S01]  /*14870*/  FSEL R207, R8, R207, P3 ;  /* 0x000000cf08cf7208 */ /* 0x000fe20001800000 */
[----:B------:R-:W-:Y:S01]  /*14880*/  FMUL R8, R195, 0.25 ;  /* 0x3e800000c3087820 */ /* 0x000fe20000400000 */
[----:B------:R-:W-:Y:S01]  /*14890*/  FSEL R179, R14, R179, P3 ;  /* 0x000000b30eb37208 */ /* 0x000fe20001800000 */
[----:B------:R-:W4:Y:S01]  /*148a0*/  LDL.LU R45, [R1+0xf4] ;  /* 0x0000f400012d7983 */ /* 0x000f220000300800 */
[----:B------:R-:W-:Y:S01]  /*148b0*/  FSEL R9, R10, R17, P0 ;  /* 0x000000110a097208 */ /* 0x000fe20000000000 */
[----:B------:R-:W-:Y:S01]  /*148c0*/  FMUL R17, R20, 0.25 ;  /* 0x3e80000014117820 */ /* 0x000fe20000400000 */
[----:B------:R-:W-:Y:S01]  /*148d0*/  FSEL R195, R8, R195, P3 ;  /* 0x000000c308c37208 */ /* 0x000fe20001800000 */
[----:B------:R-:W4:Y:S01]  /*148e0*/  LDL.LU R58, [R1+0xf0] ;  /* 0x0000f000013a7983 */ /* 0x000f220000300800 */
[----:B------:R-:W-:Y:S01]  /*148f0*/  FMUL R8, R187, 0.25 ;  /* 0x3e800000bb087820 */ /* 0x000fe20000400000 */
        /* <DEDUP_REMOVED lines=11> */
[----:B------:R-:W-:Y:S01]  /*149b0*/  FMUL R14, R193, 0.25 ;  /* 0x3e800000c10e7820 */ /* 0x000fe20000400000 */
[----:B------:R-:W-:-:S02]  /*149c0*/  FSEL R20, R20, R25, P0 ;  /* 0x0000001914147208 */ /* 0x000fc40000000000 */
[----:B------:R-:W4:Y:S01]  /*149d0*/  LDL.LU R53, [R1+0xd0] ;  /* 0x0000d00001357983 */ /* 0x000f220000300800 */
[----:B------:R-:W-:Y:S01]  /*149e0*/  FSEL R175, R8, R175, P3 ;  /* 0x000000af08af7208 */ /* 0x000fe20001800000 */
[----:B------:R-:W-:Y:S01]  /*149f0*/  FMUL R25, R33, 0.25 ;  /* 0x3e80000021197820 */ /* 0x000fe20000400000 */
[----:B------:R-:W-:Y:S01]  /*14a00*/  FMUL R8, R167, 0.25 ;  /* 0x3e800000a7087820 */ /* 0x000fe20000400000 */
[----:B------:R-:W4:Y:S01]  /*14a10*/  LDL.LU R64, [R1+0xc4] ;  /* 0x0000c40001407983 */ /* 0x000f220000300800 */
[----:B------:R-:W-:Y:S01]  /*14a20*/  FSEL R193, R14, R193, P2 ;  /* 0x000000c10ec17208 */ /* 0x000fe20001000000 */
[----:B------:R-:W-:Y:S01]  /*14a30*/  FMUL R14, R173, 0.25 ;  /* 0x3e800000ad0e7820 */ /* 0x000fe20000400000 */
[----:B------:R-:W-:Y:S01]  /*14a40*/  FSEL R164, R11, R164, P2 ;  /* 0x000000a40ba47208 */ /* 0x000fe20001000000 */
[----:B------:R-:W4:Y:S01]  /*14a50*/  LDL.LU R62, [R1+0xc0] ;  /* 0x0000c000013e7983 */ /* 0x000f220000300800 */
[----:B------:R-:W-:Y:S02]  /*14a60*/  FSEL R25, R25, R33, P0 ;  /* 0x0000002119197208 */ /* 0x000fe40000000000 */
        /* <DEDUP_REMOVED lines=13> */
[----:B------:R-:W-:Y:S01]  /*14b40*/  FMUL R11, R15, 0.25 ;  /* 0x3e8000000f0b7820 */ /* 0x000fe20000400000 */
[----:B------:R-:W-:Y:S02]  /*14b50*/  FSETP.GT.AND P1, PT, |R39|, 8.50705917302346158658e+37, PT ;  /* 0x7e8000002700780b */ /* 0x000fe40003f24200 */
[----:B------:R-:W4:Y:S01]  /*14b60*/  LDL.LU R69, [R1+0x94] ;  /* 0x0000940001457983 */ /* 0x000f220000300800 */
[----:B------:R-:W-:Y:S02]  /*14b70*/  FSEL R32, R32, R44, P0 ;  /* 0x0000002c20207208 */ /* 0x000fe40000000000 */
[----:B------:R-:W-:Y:S01]  /*14b80*/  FSEL R209, R8, R209, P2 ;  /* 0x000000d108d17208 */ /* 0x000fe20001000000 */
[----:B------:R-:W4:Y:S01]  /*14b90*/  LDL.LU R68, [R1+0x90] ;  /* 0x0000900001447983 */ /* 0x000f220000300800 */
[----:B------:R-:W-:Y:S01]  /*14ba0*/  FMUL R8, R201, 0.25 ;  /* 0x3e800000c9087820 */ /* 0x000fe20000400000 */
[----:B------:R-:W-:-:S02]  /*14bb0*/  FSEL R153, R14, R153, P2 ;  /* 0x000000990e997208 */ /* 0x000fc40001000000 */
[----:B------:R-:W4:Y:S02]  /*14bc0*/  LDL.LU R67, [R1+0x84] ;  /* 0x0000840001437983 */ /* 0x000f240000300800 */
[----:B------:R-:W-:Y:S01]  /*14bd0*/  FSEL R201, R8, R201, P2 ;  /* 0x000000c908c97208 */ /* 0x000fe20001000000 */
[----:B------:R-:W-:Y:S01]  /*14be0*/  FMUL R8, R189, 0.25 ;  /* 0x3e800000bd087820 */ /* 0x000fe20000400000 */
[----:B------:R-:W4:Y:S04]  /*14bf0*/  LDL.LU R66, [R1+0x80] ;  /* 0x0000800001427983 */ /* 0x000f280000300800 */
[----:B------:R-:W4:Y:S01]  /*14c00*/  LDL.LU R77, [R1+0x74] ;  /* 0x00007400014d7983 */ /* 0x000f220000300800 */
[----:B------:R-:W-:Y:S01]  /*14c10*/  FSEL R189, R8, R189, P2 ;  /* 0x000000bd08bd7208 */ /* 0x000fe20001000000 */
[----:B------:R-:W-:-:S02]  /*14c20*/  FMUL R8, R181, 0.25 ;  /* 0x3e800000b5087820 */ /* 0x000fc40000400000 */
[----:B------:R-:W4:Y:S03]  /*14c30*/  LDL.LU R76, [R1+0x70] ;  /* 0x00007000014c7983 */ /* 0x000f260000300800 */
[----:B------:R-:W-:Y:S01]  /*14c40*/  FSEL R181, R8, R181, P2 ;  /* 0x000000b508b57208 */ /* 0x000fe20001000000 */
[----:B------:R-:W4:Y:S01]  /*14c50*/  LDL.LU R75, [R1+0x64] ;  /* 0x00006400014b7983 */ /* 0x000f220000300800 */
[----:B------:R-:W-:-:S03]  /*14c60*/  FMUL R8, R169, 0.25 ;  /* 0x3e800000a9087820 */ /* 0x000fc60000400000 */
[----:B------:R-:W4:Y:S02]  /*14c70*/  LDL.LU R73, [R1+0x60] ;  /* 0x0000600001497983 */ /* 0x000f240000300800 */
[----:B------:R-:W-:Y:S01]  /*14c80*/  FSEL R169, R8, R169, P2 ;  /* 0x000000a908a97208 */ /* 0x000fe20001000000 */
[----:B------:R-:W-:Y:S01]  /*14c90*/  FMUL R8, R161, 0.25 ;  /* 0x3e800000a1087820 */ /* 0x000fe20000400000 */
[----:B------:R-:W4:Y:S04]  /*14ca0*/  LDL.LU R71, [R1+0x54] ;  /* 0x0000540001477983 */ /* 0x000f280000300800 */
[----:B------:R-:W4:Y:S01]  /*14cb0*/  LDL.LU R78, [R1+0x50] ;  /* 0x00005000014e7983 */ /* 0x000f220000300800 */
[----:B------:R-:W-:-:S03]  /*14cc0*/  FSEL R161, R8, R161, P2 ;  /* 0x000000a108a17208 */ /* 0x000fc60001000000 */
        /* <DEDUP_REMOVED lines=9> */
[----:B------:R-:W4:Y:S01]  /*14d60*/  LDL.LU R86, [R1] ;  /* 0x0000000001567983 */ /* 0x000f220000300800 */
[----:B------:R-:W-:Y:S01]  /*14d70*/  FMUL R8, R18, 0.25 ;  /* 0x3e80000012087820 */ /* 0x000fe20000400000 */
[----:B------:R-:W-:Y:S01]  /*14d80*/  FMUL R14, R16, 0.25 ;  /* 0x3e800000100e7820 */ /* 0x000fe20000400000 */
[----:B------:R-:W-:Y:S01]  /*14d90*/  FSEL R11, R11, R15, P0 ;  /* 0x0000000f0b0b7208 */ /* 0x000fe20000000000 */
[----:B------:R-:W-:Y:S01]  /*14da0*/  FMUL R15, R22, 0.25 ;  /* 0x3e800000160f7820 */ /* 0x000fe20000400000 */
        /* <DEDUP_REMOVED lines=23> */
[----:B------:R-:W-:-:S02]  /*14f20*/  FSETP.GEU.AND P4, PT, R39, 1.175494350822287508e-38, PT ;  /* 0x008000002700780b */ /* 0x000fc40003f8e000 */
[----:B------:R-:W-:Y:S01]  /*14f30*/  FSEL R24, R24, R31, P0 ;  /* 0x0000001f18187208 */ /* 0x000fe20000000000 */
[----:B------:R-:W-:Y:S01]  /*14f40*/  FMUL R31, R36, 0.25 ;  /* 0x3e800000241f7820 */ /* 0x000fe20000400000 */
[----:B------:R-:W-:Y:S01]  /*14f50*/  FSEL R26, R26, R34, P0 ;  /* 0x000000221a1a7208 */ /* 0x000fe20000000000 */
[----:B------:R-:W-:Y:S01]  /*14f60*/  FMUL R34, R35, 0.25 ;  /* 0x3e80000023227820 */ /* 0x000fe20000400000 */
[----:B------:R-:W-:Y:S01]  /*14f70*/  FSEL R30, R30, R28, P0 ;  /* 0x0000001c1e1e7208 */ /* 0x000fe20000000000 */
[----:B------:R-:W-:Y:S01]  /*14f80*/  FMUL R28, R37, 0.25 ;  /* 0x3e800000251c7820 */ /* 0x000fe20000400000 */
[----:B------:R-:W-:Y:S02]  /*14f90*/  FSETP.GEU.AND P6, PT, R7, 1.175494350822287508e-38, PT ;  /* 0x008000000700780b */ /* 0x000fe40003fce000 */
[----:B------:R-:W-:Y:S02]  /*14fa0*/  FSEL R29, R29, R38, P0 ;  /* 0x000000261d1d7208 */ /* 0x000fe40000000000 */
[----:B------:R-:W-:-:S02]  /*14fb0*/  FSETP.GEU.AND P5, PT, R3, 1.175494350822287508e-38, PT ;  /* 0x008000000300780b */ /* 0x000fc40003fae000 */
[----:B------:R-:W-:Y:S02]  /*14fc0*/  FSEL R230, RZ, -23, P4 ;  /* 0xc1b80000ffe67808 */ /* 0x000fe40002000000 */
[----:B------:R-:W-:Y:S01]  /*14fd0*/  FSEL R31, R31, R36, P0 ;  /* 0x000000241f1f7208 */ /* 0x000fe20000000000 */
[----:B------:R-:W-:Y:S01]  /*14fe0*/  FMUL R36, R40, 0.25 ;  /* 0x3e80000028247820 */ /* 0x000fe20000400000 */
[----:B------:R-:W-:Y:S02]  /*14ff0*/  FSEL R34, R34, R35, P0 ;  /* 0x0000002322227208 */ /* 0x000fe40000000000 */
[----:B------:R-:W-:Y:S02]  /*15000*/  FSEL R229, RZ, -23, P6 ;  /* 0xc1b80000ffe57808 */ /* 0x000fe40003000000 */
[----:B------:R-:W-:Y:S01]  /*15010*/  FSEL R28, R28, R37, P0 ;  /* 0x000000251c1c7208 */ /* 0x000fe20000000000 */
[----:B------:R-:W-:Y:S01]  /*15020*/  FMUL R37, R41, 0.25 ;  /* 0x3e80000029257820 */ /* 0x000fe20000400000 */
[----:B------:R-:W-:-:S04]  /*15030*/  FSEL R36, R36, R40, P0 ;  /* 0x0000002824247208 */ /* 0x000fc80000000000 */
[----:B------:R-:W-:Y:S02]  /*15040*/  FSEL R37, R37, R41, P0 ;  /* 0x0000002925257208 */ /* 0x000fe40000000000 */
[----:B------:R-:W-:Y:S01]  /*15050*/  FSEL R228, RZ, -23, P5 ;  /* 0xc1b80000ffe47808 */ /* 0x000fe20002800000 */
[----:B--2---:R-:W-:-:S05]  /*15060*/  FMUL R35, R43, 0.25 ;  /* 0x3e8000002b237820 */ /* 0x004fca0000400000 */
[----:B------:R-:W-:Y:S01]  /*15070*/  FSEL R35, R35, R43, P0 ;  /* 0x0000002b23237208 */ /* 0x000fe20000000000 */
[----:B---3--:R-:W-:Y:S01]  /*15080*/  FMUL R38, R42, 0.25 ;  /* 0x3e8000002a267820 */ /* 0x008fe20000400000 */
[----:B----4-:R-:W-:-:S05]  /*15090*/  FMUL R52, R53, 0.25 ;  /* 0x3e80000035347820 */ /* 0x010fca0000400000 */
[----:B------:R-:W-:Y:S01]  /*150a0*/  FSEL R52, R52, R53, P1 ;  /* 0x0000003534347208 */ /* 0x000fe20000800000 */
[----:B------:R-:W-:-:S05]  /*150b0*/  FMUL R53, R64, 0.25 ;  /* 0x3e80000040357820 */ /* 0x000fca0000400000 */
[----:B------:R-:W-:Y:S02]  /*150c0*/  FSEL R53, R53, R64, P1 ;  /* 0x0000004035357208 */ /* 0x000fe40000800000 */
[----:B------:R-:W-:Y:S01]  /*150d0*/  FSEL R38, R38, R42, P0 ;  /* 0x0000002a26267208 */ /* 0x000fe20000000000 */
[----:B------:R-:W-:Y:S01]  /*150e0*/  FMUL R42, R46, 0.25 ;  /* 0x3e8000002e2a7820 */ /* 0x000fe20000400000 */
[----:B------:R-:W-:-:S05]  /*150f0*/  FMUL R64, R66, 0.25 ;  /* 0x3e80000042407820 */ /* 0x000fca0000400000 */
[----:B------:R-:W-:Y:S01]  /*15100*/  FSEL R64, R64, R66, P1 ;  /* 0x0000004240407208 */ /* 0x000fe20000800000 */
[----:B------:R-:W-:-:S05]  /*15110*/  FMUL R66, R77, 0.25 ;  /* 0x3e8000004d427820 */ /* 0x000fca0000400000 */
[----:B------:R-:W-:Y:S01]  /*15120*/  FSEL R66, R66, R77, P1 ;  /* 0x0000004d42427208 */ /* 0x000fe20000800000 */
[----:B------:R-:W-:Y:S01]  /*15130*/  FMUL R40, R48, 0.25 ;  /* 0x3e80000030287820 */ /* 0x000fe20000400000 */
[----:B------:R-:W-:Y:S01]  /*15140*/  FMUL R43, R45, 0.25 ;  /* 0x3e8000002d2b7820 */ /* 0x000fe20000400000 */
[----:B------:R-:W-:Y:S01]  /*15150*/  FMUL R41, R47, 0.25 ;  /* 0x3e8000002f297820 */ /* 0x000fe20000400000 */
[----:B------:R-:W-:Y:S01]  /*15160*/  FSEL R42, R42, R46, P0 ;  /* 0x0000002e2a2a7208 */ /* 0x000fe20000000000 */
[----:B------:R-:W-:Y:S01]  /*15170*/  FMUL R46, R57, 0.25 ;  /* 0x3e800000392e7820 */ /* 0x000fe20000400000 */
[----:B------:R-:W-:Y:S01]  /*15180*/  FSEL R40, R40, R48, P0 ;  /* 0x0000003028287208 */ /* 0x000fe20000000000 */
[----:B------:R-:W-:Y:S01]  /*15190*/  FMUL R48, R55, 0.25 ;  /* 0x3e80000037307820 */ /* 0x000fe20000400000 */
[----:B------:R-:W-:Y:S01]  /*151a0*/  FSEL R43, R43, R45, P1 ;  /* 0x0000002d2b2b7208 */ /* 0x000fe20000800000 */
[----:B------:R-:W-:-:S05]  /*151b0*/  FMUL R77, R63, 0.25 ;  /* 0x3e8000003f4d7820 */ /* 0x000fca0000400000 */
[----:B------:R-:W-:Y:S01]  /*151c0*/  FSEL R77, R77, R63, P1 ;  /* 0x0000003f4d4d7208 */ /* 0x000fe20000800000 */
[----:B------:R-:W-:Y:S01]  /*151d0*/  FMUL R80, R50, 0.25 ;  /* 0x3e80000032507820 */ /* 0x000fe20000400000 */
[----:B------:R-:W-:Y:S01]  /*151e0*/  FMUL R84, R44, 0.25 ;  /* 0x3e8000002c547820 */ /* 0x000fe20000400000 */
[----:B------:R-:W-:-:S04]  /*151f0*/  FMUL R83, R49, 0.25 ;  /* 0x3e80000031537820 */ /* 0x000fc80000400000 */
[----:B------:R-:W-:Y:S01]  /*15200*/  FSEL R84, R84, R44, P1 ;  /* 0x0000002c54547208 */ /* 0x000fe20000800000 */
[----:B------:R-:W-:Y:S01]  /*15210*/  FMUL R44, R39, 8388608 ;  /* 0x4b000000272c7820 */ /* 0x000fe20000400000 */
[----:B------:R-:W-:Y:S01]  /*15220*/  FMUL R79, R51, 0.25 ;  /* 0x3e800000334f7820 */ /* 0x000fe20000400000 */
[----:B------:R-:W-:Y:S01]  /*15230*/  FSEL R80, R80, R50, P1 ;  /* 0x0000003250507208 */ /* 0x000fe20000800000 */
[----:B------:R-:W-:Y:S01]  /*15240*/  FMUL R50, R7, 8388608 ;  /* 0x4b00000007327820 */ /* 0x000fe20000400000 */
[----:B------:R-:W-:Y:S02]  /*15250*/  FSEL R83, R83, R49, P1 ;  /* 0x0000003153537208 */ /* 0x000fe40000800000 */
[----:B------:R-:W-:Y:S01]  /*15260*/  FSEL R49, R44, R39, !P4 ;  /* 0x000000272c317208 */ /* 0x000fe20006000000 */
[----:B------:R-:W-:Y:S01]  /*15270*/  FMUL R44, R3, 8388608 ;  /* 0x4b000000032c7820 */ /* 0x000fe20000400000 */
[C---:B------:R-:W-:Y:S01]  /*15280*/  FMUL R63, R2.reuse, 8388608 ;  /* 0x4b000000023f7820 */ /* 0x040fe20000400000 */
[----:B------:R-:W-:-:S02]  /*15290*/  FSETP.GEU.AND P4, PT, R2, 1.175494350822287508e-38, PT ;  /* 0x008000000200780b */ /* 0x000fc40003f8e000 */
[----:B------:R-:W-:Y:S02]  /*152a0*/  FSEL R79, R79, R51, P1 ;  /* 0x000000334f4f7208 */ /* 0x000fe40000800000 */
[----:B------:R-:W-:Y:S02]  /*152b0*/  FSEL R51, R50, R7, !P6 ;  /* 0x0000000732337208 */ /* 0x000fe40007000000 */
[----:B------:R-:W-:Y:S02]  /*152c0*/  FSEL R50, R44, R3, !P5 ;  /* 0x000000032c327208 */ /* 0x000fe40006800000 */
[C---:B------:R-:W-:Y:S02]  /*152d0*/  FSETP.GEU.AND P6, PT, |R2|.reuse, 1.175494350822287508e-38, PT ;  /* 0x008000000200780b */ /* 0x040fe40003fce200 */
[----:B------:R-:W-:Y:S01]  /*152e0*/  FSEL R44, R63, R2, !P4 ;  /* 0x000000023f2c7208 */ /* 0x000fe20006000000 */
[----:B------:R-:W-:Y:S01]  /*152f0*/  @P3 FMUL R2, R2, 0.25 ;  /* 0x3e80000002023820 */ /* 0x000fe20000400000 */
[----:B------:R-:W-:-:S02]  /*15300*/  FSEL R82, RZ, -23, P4 ;  /* 0xc1b80000ff527808 */ /* 0x000fc40002000000 */
[----:B------:R-:W-:Y:S02]  /*15310*/  FSETP.GEU.AND P4, PT, |R3|, 1.175494350822287508e-38, PT ;  /* 0x008000000300780b */ /* 0x000fe40003f8e200 */
[----:B------:R-:W-:Y:S01]  /*15320*/  FSETP.GEU.AND P3, PT, |R7|, 1.175494350822287508e-38, PT ;  /* 0x008000000700780b */ /* 0x000fe20003f6e200 */
[----:B------:R-:W-:Y:S01]  /*15330*/  @P2 FMUL R3, R3, 0.25 ;  /* 0x3e80000003032820 */ /* 0x000fe20000400000 */
[----:B------:R-:W-:Y:S01]  /*15340*/  FMUL R45, R58, 0.25 ;  /* 0x3e8000003a2d7820 */ /* 0x000fe20000400000 */
[----:B------:R-:W-:Y:S01]  /*15350*/  @P0 FMUL R7, R7, 0.25 ;  /* 0x3e80000007070820 */ /* 0x000fe20000400000 */
[----:B------:R-:W-:Y:S01]  /*15360*/  FSEL R41, R41, R47, P0 ;  /* 0x0000002f29297208 */ /* 0x000fe20000000000 */
[----:B------:R-:W-:Y:S01]  /*15370*/  FMUL R47, R54, 0.25 ;  /* 0x3e800000362f7820 */ /* 0x000fe20000400000 */
[----:B------:R-:W-:Y:S01]  /*15380*/  FSEL R46, R46, R57, P1 ;  /* 0x000000392e2e7208 */ /* 0x000fe20000800000 */
[----:B------:R-:W-:Y:S01]  /*15390*/  FMUL R57, R60, 0.25 ;  /* 0x3e8000003c397820 */ /* 0x000fe20000400000 */
[----:B------:R-:W-:Y:S01]  /*153a0*/  FSEL R48, R48, R55, P1 ;  /* 0x0000003730307208 */ /* 0x000fe20000800000 */
[----:B------:R-:W-:-:S02]  /*153b0*/  FMUL R55, R62, 0.25 ;  /* 0x3e8000003e377820 */ /* 0x000fc40000400000 */
[----:B------:R-:W-:Y:S01]  /*153c0*/  @!P4 FMUL R3, R3, 16777216 ;  /* 0x4b8000000303c820 */ /* 0x000fe20000400000 */
[----:B------:R-:W-:Y:S01]  /*153d0*/  FSEL R45, R45, R58, P1 ;  /* 0x0000003a2d2d7208 */ /* 0x000fe20000800000 */
[----:B------:R-:W-:Y:S01]  /*153e0*/  @!P3 FMUL R7, R7, 16777216 ;  /* 0x4b8000000707b820 */ /* 0x000fe20000400000 */
[----:B------:R-:W-:Y:S01]  /*153f0*/  FMUL R58, R59, 0.25 ;  /* 0x3e8000003b3a7820 */ /* 0x000fe20000400000 */
[----:B------:R-:W-:Y:S01]  /*15400*/  FSEL R47, R47, R54, P1 ;  /* 0x000000362f2f7208 */ /* 0x000fe20000800000 */
[----:B------:R-:W-:Y:S01]  /*15410*/  FMUL R54, R61, 0.25 ;  /* 0x3e8000003d367820 */ /* 0x000fe20000400000 */
[----:B------:R-:W-:Y:S01]  /*15420*/  FSEL R57, R57, R60, P1 ;  /* 0x0000003c39397208 */ /* 0x000fe20000800000 */
[----:B------:R-:W-:Y:S01]  /*15430*/  FMUL R60, R69, 0.25 ;  /* 0x3e800000453c7820 */ /* 0x000fe20000400000 */
[----:B------:R-:W-:Y:S01]  /*15440*/  FSEL R55, R55, R62, P1 ;  /* 0x0000003e37377208 */ /* 0x000fe20000800000 */
[----:B------:R-:W0:Y:S01]  /*15450*/  MUFU.RCP R3, R3 ;  /* 0x0000000300037308 */ /* 0x000e220000001000 */
[----:B------:R-:W-:Y:S01]  /*15460*/  FMUL R62, R67, 0.25 ;  /* 0x3e800000433e7820 */ /* 0x000fe20000400000 */
[----:B------:R-:W-:Y:S01]  /*15470*/  FSEL R58, R58, R59, P1 ;  /* 0x0000003b3a3a7208 */ /* 0x000fe20000800000 */
[----:B------:R-:W-:Y:S01]  /*15480*/  FMUL R59, R70, 0.25 ;  /* 0x3e800000463b7820 */ /* 0x000fe20000400000 */
[----:B------:R-:W-:-:S04]  /*15490*/  FSETP.GEU.AND P2, PT, |R39|, 1.175494350822287508e-38, PT ;  /* 0x008000002700780b */ /* 0x000fc80003f4e200 */
[----:B------:R-:W1:Y:S01]  /*154a0*/  MUFU.RCP R7, R7 ;  /* 0x0000000700077308 */ /* 0x000e620000001000 */
        /* <DEDUP_REMOVED lines=13> */
[----:B------:R-:W-:Y:S01]  /*15580*/  @P1 FMUL R39, R39, 0.25 ;  /* 0x3e80000027271820 */ /* 0x000fe20000400000 */
[----:B------:R-:W-:Y:S01]  /*15590*/  FMUL R76, R65, 0.25 ;  /* 0x3e800000414c7820 */ /* 0x000fe20000400000 */
[----:B------:R-:W-:Y:S01]  /*155a0*/  @!P6 FMUL R2, R2, 16777216 ;  /* 0x4b8000000202e820 */ /* 0x000fe20000400000 */
        /* <DEDUP_REMOVED lines=32> */
[----:B------:R-:W-:Y:S01]  /*157b0*/  FSEL R70, R70, R71, P1 ;  /* 0x0000004746467208 */ /* 0x000fe20000800000 */
[----:B------:R-:W-:Y:S01]  /*157c0*/  @!P3 FMUL R11, R11, 16777216 ;  /* 0x4b8000000b0bb820 */ /* 0x000fe20000400000 */
[----:B------:R-:W-:Y:S01]  /*157d0*/  @!P3 FMUL R10, R10, 16777216 ;  /* 0x4b8000000a0ab820 */ /* 0x000fe20000400000 */
[----:B------:R-:W-:Y:S01]  /*157e0*/  FMUL R71, R78, 0.25 ;  /* 0x3e8000004e477820 */ /* 0x000fe20000400000 */
[----:B------:R-:W-:Y:S01]  /*157f0*/  FSEL R68, R68, R75, P1 ;  /* 0x0000004b44447208 */ /* 0x000fe20000800000 */
[----:B------:R-:W-:Y:S01]  /*15800*/  @!P2 FMUL R39, R39, 16777216 ;  /* 0x4b8000002727a820 */ /* 0x000fe20000400000 */
[----:B------:R-:W-:Y:S01]  /*15810*/  FMUL R75, R72, 0.25 ;  /* 0x3e800000484b7820 */ /* 0x000fe20000400000 */
[----:B------:R-:W-:Y:S01]  /*15820*/  FSEL R73, R73, R74, P1 ;  /* 0x0000004a49497208 */ /* 0x000fe20000800000 */
[C---:B0-----:R-:W-:Y:S01]  /*15830*/  FMUL R213, R3.reuse, R213 ;  /* 0x000000d503d57220 */ /* 0x041fe20000400000 */
[C---:B------:R-:W-:Y:S01]  /*15840*/  FMUL R212, R3.reuse, R212 ;  /* 0x000000d403d47220 */ /* 0x040fe20000400000 */
        /* <DEDUP_REMOVED lines=29> */
[----:B------:R-:W-:Y:S01]  /*15a20*/  FMUL R152, R3, R152 ;  /* 0x0000009803987220 */ /* 0x000fe20000400000 */
[----:B------:R-:W-:Y:S01]  /*15a30*/  FSEL R76, R76, R65, P1 ;  /* 0x000000414c4c7208 */ /* 0x000fe20000800000 */
[----:B------:R-:W-:-:S02]  /*15a40*/  VIADD R74, R51, 0xc0cafb0d ;  /* 0xc0cafb0d334a7836 */ /* 0x000fc40000000000 */
[C---:B-1----:R-:W-:Y:S01]  /*15a50*/  FMUL R3, R7.reuse, R11 ;  /* 0x0000000b07037220 */ /* 0x042fe20000400000 */
[----:B------:R-:W-:Y:S01]  /*15a60*/  VIADD R65, R44, 0xc0cafb0d ;  /* 0xc0cafb0d2c417836 */ /* 0x000fe20000000000 */
[----:B------:R-:W0:Y:S01]  /*15a70*/  MUFU.RCP R2, R2 ;  /* 0x0000000200027308 */ /* 0x000e220000001000 */
[----:B------:R-:W-:Y:S01]  /*15a80*/  FMUL R11, R7, R10 ;  /* 0x0000000a070b7220 */ /* 0x000fe20000400000 */
[----:B------:R-:W-:Y:S01]  /*15a90*/  FSEL R71, R71, R78, P1 ;  /* 0x0000004e47477208 */ /* 0x000fe20000800000 */
[----:B------:R-:W-:Y:S01]  /*15aa0*/  FMUL R78, R56, 0.25 ;  /* 0x3e800000384e7820 */ /* 0x000fe20000400000 */
[----:B------:R-:W-:Y:S01]  /*15ab0*/  FSEL R75, R75, R72, P1 ;  /* 0x000000484b4b7208 */ /* 0x000fe20000800000 */
[----:B------:R-:W-:-:S03]  /*15ac0*/  VIADD R72, R49, 0xc0cafb0d ;  /* 0xc0cafb0d31487836 */ /* 0x000fc60000000000 */
[----:B------:R-:W1:Y:S01]  /*15ad0*/  MUFU.RCP R10, R39 ;  /* 0x00000027000a7308 */ /* 0x000e620000001000 */
[----:B------:R-:W-:Y:S01]  /*15ae0*/  LOP3.LUT R74, R74, 0xff800000, RZ, 0xc0, !PT ;  /* 0xff8000004a4a7812 */ /* 0x000fe200078ec0ff */
[----:B------:R-:W-:Y:S01]  /*15af0*/  VIADD R63, R50, 0xc0cafb0d ;  /* 0xc0cafb0d323f7836 */ /* 0x000fe20000000000 */
[----:B------:R-:W-:Y:S01]  /*15b00*/  LOP3.LUT R65, R65, 0xff800000, RZ, 0xc0, !PT ;  /* 0xff80000041417812 */ /* 0x000fe200078ec0ff */
[----:B------:R-:W-:Y:S01]  /*15b10*/  FMUL R85, R86, 0.25 ;  /* 0x3e80000056557820 */ /* 0x000fe20000400000 */
[----:B------:R-:W-:Y:S02]  /*15b20*/  FSEL R78, R78, R56, P1 ;  /* 0x000000384e4e7208 */ /* 0x000fe40000800000 */
[----:B------:R-:W-:Y:S02]  /*15b30*/  I2FP.F32.S32 R56, R74 ;  /* 0x0000004a00387245 */ /* 0x000fe40000201400 */
[----:B------:R-:W-:Y:S02]  /*15b40*/  LOP3.LUT R72, R72, 0xff800000, RZ, 0xc0, !PT ;  /* 0xff80000048487812 */ /* 0x000fe400078ec0ff */
[----:B------:R-:W-:Y:S01]  /*15b50*/  I2FP.F32.S32 R89, R65 ;  /* 0x0000004100597245 */ /* 0x000fe20000201400 */
[----:B------:R-:W-:Y:S01]  /*15b60*/  @!P3 FMUL R21, R21, 16777216 ;  /* 0x4b8000001515b820 */ /* 0x000fe20000400000 */
[----:B------:R-:W-:Y:S01]  /*15b70*/  LOP3.LUT R63, R63, 0xff800000, RZ, 0xc0, !PT ;  /* 0xff8000003f3f7812 */ /* 0x000fe200078ec0ff */
[----:B------:R-:W-:Y:S01]  /*15b80*/  @!P3 FMUL R15, R15, 16777216 ;  /* 0x4b8000000f0fb820 */ /* 0x000fe20000400000 */
[----:B------:R-:W-:Y:S01]  /*15b90*/  @!P3 FMUL R30, R30, 16777216 ;  /* 0x4b8000001e1eb820 */ /* 0x000fe20000400000 */
[----:B------:R-:W-:Y:S01]  /*15ba0*/  I2FP.F32.S32 R81, R72 ;  /* 0x0000004800517245 */ /* 0x000fe20000201400 */
[----:B------:R-:W-:Y:S01]  /*15bb0*/  FFMA.FTZ R229, R56, 1.1920928955078125e-07, R229 ;  /* 0x3400000038e57823 */ /* 0x000fe200000100e5 */
[----:B------:R-:W-:Y:S01]  /*15bc0*/  FSEL R85, R85, R86, P1 ;  /* 0x0000005655557208 */ /* 0x000fe20000800000 */
        /* <DEDUP_REMOVED lines=34> */
[----:B------:R-:W-:Y:S01]  /*15df0*/  FFMA.FTZ R56, R89, 1.1920928955078125e-07, R82 ;  /* 0x3400000059387823 */ /* 0x000fe20000010052 */
[----:B------:R-:W-:Y:S01]  /*15e00*/  @!P3 FMUL R18, R18, 16777216 ;  /* 0x4b8000001212b820 */ /* 0x000fe20000400000 */
[----:B------:R-:W-:Y:S01]  /*15e10*/  @!P3 FMUL R34, R34, 16777216 ;  /* 0x4b8000002222b820 */ /* 0x000fe20000400000 */
[----:B------:R-:W-:Y:S01]  /*15e20*/  @!P3 FMUL R36, R36, 16777216 ;  /* 0x4b8000002424b820 */ /* 0x000fe20000400000 */
[----:B------:R-:W-:Y:S01]  /*15e30*/  @!P3 FMUL R40, R40, 16777216 ;  /* 0x4b8000002828b820 */ /* 0x000fe20000400000 */
[----:B------:R-:W-:Y:S01]  /*15e40*/  @!P2 FMUL R80, R80, 16777216 ;  /* 0x4b8000005050a820 */ /* 0x000fe20000400000 */
[----:B------:R-:W-:Y:S01]  /*15e50*/  @!P2 FMUL R83, R83, 16777216 ;  /* 0x4b8000005353a820 */ /* 0x000fe20000400000 */
[----:B------:R-:W-:Y:S01]  /*15e60*/  I2FP.F32.S32 R87, R63 ;  /* 0x0000003f00577245 */ /* 0x000fe20000201400 */
[----:B------:R-:W-:Y:S01]  /*15e70*/  @!P3 FMUL R22, R22, 16777216 ;  /* 0x4b8000001616b820 */ /* 0x000fe20000400000 */
[----:B------:R-:W-:Y:S01]  /*15e80*/  @!P3 FMUL R33, R33, 16777216 ;  /* 0x4b8000002121b820 */ /* 0x000fe20000400000 */
[----:B------:R-:W-:Y:S01]  /*15e90*/  @!P3 FMUL R42, R42, 16777216 ;  /* 0x4b8000002a2ab820 */ /* 0x000fe20000400000 */
[----:B------:R-:W-:Y:S01]  /*15ea0*/  FMUL R82, R7, R21 ;  /* 0x0000001507527220 */ /* 0x000fe20000400000 */
[----:B------:R-:W-:Y:S01]  /*15eb0*/  @!P3 FMUL R19, R19, 16777216 ;  /* 0x4b8000001313b820 */ /* 0x000fe20000400000 */
[----:B------:R-:W-:Y:S01]  /*15ec0*/  @!P3 FMUL R23, R23, 16777216 ;  /* 0x4b8000001717b820 */ /* 0x000fe20000400000 */
[----:B------:R-:W-:Y:S01]  /*15ed0*/  @!P3 FMUL R29, R29, 16777216 ;  /* 0x4b8000001d1db820 */ /* 0x000fe20000400000 */
[----:B------:R-:W-:Y:S01]  /*15ee0*/  @!P3 FMUL R41, R41, 16777216 ;  /* 0x4b8000002929b820 */ /* 0x000fe20000400000 */
[C---:B------:R-:W-:Y:S01]  /*15ef0*/  FMUL R86, R7.reuse, R15 ;  /* 0x0000000f07567220 */ /* 0x040fe20000400000 */
[----:B------:R-:W-:Y:S01]  /*15f00*/  FMUL R21, R7, R30 ;  /* 0x0000001e07157220 */ /* 0x000fe20000400000 */
[----:B------:R-:W-:Y:S01]  /*15f10*/  @!P2 FMUL R43, R43, 16777216 ;  /* 0x4b8000002b2ba820 */ /* 0x000fe20000400000 */
[----:B------:R-:W-:Y:S01]  /*15f20*/  @!P2 FMUL R45, R45, 16777216 ;  /* 0x4b8000002d2da820 */ /* 0x000fe20000400000 */
        /* <DEDUP_REMOVED lines=32> */
[----:B------:R-:W-:Y:S01]  /*16130*/  @!P3 FMUL R8, R8, 16777216 ;  /* 0x4b8000000808b820 */ /* 0x000fe20000400000 */
[----:B------:R-:W-:Y:S01]  /*16140*/  @!P3 FMUL R9, R9, 16777216 ;  /* 0x4b8000000909b820 */ /* 0x000fe20000400000 */
[----:B------:R-:W-:Y:S01]  /*16150*/  @!P3 FMUL R16, R16, 16777216 ;  /* 0x4b8000001010b820 */ /* 0x000fe20000400000 */
        /* <DEDUP_REMOVED lines=8> */
[----:B------:R-:W-:Y:S01]  /*161e0*/  FFMA.FTZ R230, R81, 1.1920928955078125e-07, R230 ;  /* 0x3400000051e67823 */ /* 0x000fe200000100e6 */
        /* <DEDUP_REMOVED lines=30> */
[C---:B-1----:R-:W-:Y:S01]  /*163d0*/  FMUL R80, R10.reuse, R80 ;  /* 0x000000500a507220 */ /* 0x042fe20000400000 */
[C---:B------:R-:W-:Y:S01]  /*163e0*/  FMUL R83, R10.reuse, R83 ;  /* 0x000000530a537220 */ /* 0x040fe20000400000 */
[C---:B------:R-:W-:Y:S01]  /*163f0*/  FMUL R81, R7.reuse, R22 ;  /* 0x0000001607517220 */ /* 0x040fe20000400000 */
[C---:B------:R-:W-:Y:S01]  /*16400*/  FMUL R18, R7.reuse, R33 ;  /* 0x0000002107127220 */ /* 0x040fe20000400000 */
[----:B------:R-:W-:Y:S01]  /*16410*/  FMUL R34, R7, R42 ;  /* 0x0000002a07227220 */ /* 0x000fe20000400000 */
[----:B------:R-:W-:Y:S01]  /*16420*/  FFMA.FTZ R228, R87, 1.1920928955078125e-07, R228 ;  /* 0x3400000057e47823 */ /* 0x000fe200000100e4 */
        /* <DEDUP_REMOVED lines=41> */
[----:B------:R-:W-:-:S02]  /*166c0*/  F2FP.SATFINITE.E4M3.F32.PACK_AB_MERGE_C R47, R11, R86, RZ ;  /* 0x000000560b2f723e */ /* 0x000fc400048070ff */
[----:B------:R-:W-:Y:S02]  /*166d0*/  F2FP.SATFINITE.E4M3.F32.PACK_AB_MERGE_C R80, R80, R83, RZ ;  /* 0x000000535050723e */ /* 0x000fe400048070ff */
[----:B------:R-:W-:Y:S02]  /*166e0*/  F2FP.SATFINITE.E4M3.F32.PACK_AB_MERGE_C R31, R36, R31, RZ ;  /* 0x0000001f241f723e */ /* 0x000fe400048070ff */
[----:B------:R-:W-:Y:S02]  /*166f0*/  F2FP.SATFINITE.E4M3.F32.PACK_AB_MERGE_C R10, R157, R156, RZ ;  /* 0x0000009c9d0a723e */ /* 0x000fe400048070ff */
[----:B------:R-:W-:Y:S01]  /*16700*/  F2FP.SATFINITE.E4M3.F32.PACK_AB_MERGE_C R11, R159, R158, RZ ;  /* 0x0000009e9f0b723e */ /* 0x000fe200048070ff */
[----:B------:R-:W-:Y:S01]  /*16710*/  IMAD.IADD R74, R51, 0x1, -R74 ;  /* 0x00000001334a7824 */ /* 0x000fe200078e0a4a */
[----:B------:R-:W-:Y:S01]  /*16720*/  F2FP.SATFINITE.E4M3.F32.PACK_AB_MERGE_C R42, R42, R45, RZ ;  /* 0x0000002d2a2a723e */ /* 0x000fe200048070ff */
[----:B------:R-:W-:Y:S01]  /*16730*/  IMAD.IADD R63, R50, 0x1, -R63 ;  /* 0x00000001323f7824 */ /* 0x000fe200078e0a3f */
[----:B------:R-:W-:-:S02]  /*16740*/  F2FP.SATFINITE.E4M3.F32.PACK_AB_MERGE_C R45, R8, R9, RZ ;  /* 0x00000009082d723e */ /* 0x000fc400048070ff */
[----:B------:R-:W-:Y:S02]  /*16750*/  F2FP.SATFINITE.E4M3.F32.PACK_AB_MERGE_C R8, R84, R85, R80 ;  /* 0x000000555408723e */ /* 0x000fe40004807050 */
[----:B------:R-:W-:Y:S02]  /*16760*/  F2FP.SATFINITE.E4M3.F32.PACK_AB_MERGE_C R9, R33, R34, R31 ;  /* 0x000000222109723e */ /* 0x000fe4000480701f */
[----:B------:R-:W-:Y:S02]  /*16770*/  F2FP.SATFINITE.E4M3.F32.PACK_AB_MERGE_C R10, R153, R152, R10 ;  /* 0x00000098990a723e */ /* 0x000fe4000480700a */
[----:B------:R-:W-:Y:S01]  /*16780*/  F2FP.SATFINITE.E4M3.F32.PACK_AB_MERGE_C R11, R155, R154, R11 ;  /* 0x0000009a9b0b723e */ /* 0x000fe2000480700b */
[----:B------:R-:W-:Y:S01]  /*16790*/  BAR.SYNC.DEFER_BLOCKING 0x0 ;  /* 0x0000000000007b1d */ /* 0x000fe20000010000 */
[----:B------:R-:W-:Y:S01]  /*167a0*/  F2FP.SATFINITE.E4M3.F32.PACK_AB_MERGE_C R43, R43, R28, RZ ;  /* 0x0000001c2b2b723e */ /* 0x000fe200048070ff */
[----:B------:R-:W-:Y:S02]  /*167b0*/  IMAD.MOV.U32 R28, RZ, RZ, 0x3dc6b27f ;  /* 0x3dc6b27fff1c7424 */ /* 0x000fe400078e00ff */
[----:B------:R-:W-:Y:S01]  /*167c0*/  FADD R74, R74, -1 ;  /* 0xbf8000004a4a7421 */ /* 0x000fe20000000000 */
[----:B------:R-:W-:Y:S01]  /*167d0*/  FADD R63, R63, -1 ;  /* 0xbf8000003f3f7421 */ /* 0x000fe20000000000 */
[----:B------:R-:W-:-:S02]  /*167e0*/  IMAD.IADD R72, R49, 0x1, -R72 ;  /* 0x0000000131487824 */ /* 0x000fc400078e0a48 */
[----:B------:R-:W-:Y:S01]  /*167f0*/  IMAD.IADD R65, R44, 0x1, -R65 ;  /* 0x000000012c417824 */ /* 0x000fe200078e0a41 */
[----:B------:R0:W-:Y:S02]  /*16800*/  STSM.16.M88.4 [R4], R8 ;  /* 0x0000000804007844 */ /* 0x0001e40000000200 */
[-C--:B0-----:R-:W-:Y:S01]  /*16810*/  FFMA.FTZ R9, R74, R28.reuse, -0.16845393180847167969 ;  /* 0xbe2c7f304a097423 */ /* 0x081fe2000001001c */
[----:B------:R-:W-:-:S03]  /*16820*/  FFMA.FTZ R8, R63, R28, -0.16845393180847167969 ;  /* 0xbe2c7f303f087423 */ /* 0x000fc6000001001c */
[----:B------:R-:W-:Y:S01]  /*16830*/  FFMA.FTZ R9, R74, R9, 0.1716887056827545166 ;  /* 0x3e2fcf2a4a097423 */ /* 0x000fe20000010009 */
[----:B------:R-:W-:-:S03]  /*16840*/  FFMA.FTZ R8, R63, R8, 0.1716887056827545166 ;  /* 0x3e2fcf2a3f087423 */ /* 0x000fc60000010008 */
[----:B------:R-:W-:Y:S01]  /*16850*/  FFMA.FTZ R9, R74, R9, -0.17900948226451873779 ;  /* 0xbe374e434a097423 */ /* 0x000fe20000010009 */
[----:B------:R-:W-:-:S03]  /*16860*/  FFMA.FTZ R8, R63, R8, -0.17900948226451873779 ;  /* 0xbe374e433f087423 */ /* 0x000fc60000010008 */
[----:B------:R-:W-:Y:S01]  /*16870*/  FFMA.FTZ R9, R74, R9, 0.20512372255325317383 ;  /* 0x3e520bf44a097423 */ /* 0x000fe20000010009 */
[----:B------:R-:W-:Y:S01]  /*16880*/  FFMA.FTZ R8, R63, R8, 0.20512372255325317383 ;  /* 0x3e520bf43f087423 */ /* 0x000fe20000010008 */
[----:B------:R-:W-:Y:S01]  /*16890*/  @!P3 FMUL R14, R14, 16777216 ;  /* 0x4b8000000e0eb820 */ /* 0x000fe20000400000 */
[----:B------:R-:W-:Y:S01]  /*168a0*/  @!P3 FMUL R26, R26, 16777216 ;  /* 0x4b8000001a1ab820 */ /* 0x000fe20000400000 */
[----:B------:R-:W-:Y:S01]  /*168b0*/  @!P3 FMUL R25, R25, 16777216 ;  /* 0x4b8000001919b820 */ /* 0x000fe20000400000 */
[----:B------:R-:W-:Y:S01]  /*168c0*/  @!P3 FMUL R32, R32, 16777216 ;  /* 0x4b8000002020b820 */ /* 0x000fe20000400000 */
[----:B------:R-:W-:Y:S01]  /*168d0*/  @!P3 FMUL R35, R35, 16777216 ;  /* 0x4b8000002323b820 */ /* 0x000fe20000400000 */
[----:B------:R-:W-:Y:S01]  /*168e0*/  @!P3 FMUL R38, R38, 16777216 ;  /* 0x4b8000002626b820 */ /* 0x000fe20000400000 */
[----:B------:R-:W-:Y:S01]  /*168f0*/  @!P3 FMUL R37, R37, 16777216 ;  /* 0x4b8000002525b820 */ /* 0x000fe20000400000 */
[----:B------:R-:W-:Y:S01]  /*16900*/  FFMA.FTZ R9, R74, R9, -0.24046532809734344482 ;  /* 0xbe763c8b4a097423 */ /* 0x000fe20000010009 */
[----:B------:R-:W-:Y:S01]  /*16910*/  FFMA.FTZ R8, R63, R8, -0.24046532809734344482 ;  /* 0xbe763c8b3f087423 */ /* 0x000fe20000010008 */
[----:B------:R-:W-:Y:S01]  /*16920*/  FADD R72, R72, -1 ;  /* 0xbf80000048487421 */ /* 0x000fe20000000000 */
[----:B------:R-:W-:Y:S01]  /*16930*/  FADD R65, R65, -1 ;  /* 0xbf80000041417421 */ /* 0x000fe20000000000 */
[C---:B------:R-:W-:Y:S01]  /*16940*/  FMUL R14, R7.reuse, R14 ;  /* 0x0000000e070e7220 */ /* 0x040fe20000400000 */
[C---:B------:R-:W-:Y:S01]  /*16950*/  FMUL R26, R7.reuse, R26 ;  /* 0x0000001a071a7220 */ /* 0x040fe20000400000 */
[C---:B------:R-:W-:Y:S01]  /*16960*/  FMUL R25, R7.reuse, R25 ;  /* 0x0000001907197220 */ /* 0x040fe20000400000 */
[C---:B------:R-:W-:Y:S01]  /*16970*/  FMUL R32, R7.reuse, R32 ;  /* 0x0000002007207220 */ /* 0x040fe20000400000 */
[C---:B------:R-:W-:Y:S01]  /*16980*/  FMUL R35, R7.reuse, R35 ;  /* 0x0000002307237220 */ /* 0x040fe20000400000 */
[C---:B------:R-:W-:Y:S01]  /*16990*/  FMUL R38, R7.reuse, R38 ;  /* 0x0000002607267220 */ /* 0x040fe20000400000 */
[----:B------:R-:W-:Y:S01]  /*169a0*/  FMUL R37, R7, R37 ;  /* 0x0000002507257220 */ /* 0x000fe20000400000 */
[----:B------:R-:W-:Y:S01]  /*169b0*/  FFMA.FTZ R9, R74, R9, 0.28857114911079406738 ;  /* 0x3e93bf994a097423 */ /* 0x000fe20000010009 */
[----:B------:R-:W-:Y:S01]  /*169c0*/  FFMA.FTZ R8, R63, R8, 0.28857114911079406738 ;  /* 0x3e93bf993f087423 */ /* 0x000fe20000010008 */
[-C--:B------:R-:W-:Y:S01]  /*169d0*/  FFMA.FTZ R7, R72, R28.reuse, -0.16845393180847167969 ;  /* 0xbe2c7f3048077423 */ /* 0x080fe2000001001c */
[----:B------:R-:W-:Y:S01]  /*169e0*/  FFMA.FTZ R10, R65, R28, -0.16845393180847167969 ;  /* 0xbe2c7f30410a7423 */ /* 0x000fe2000001001c */
[----:B------:R-:W-:Y:S01]  /*169f0*/  FFMA.FTZ R9, R74, R9, -0.36067417263984680176 ;  /* 0xbeb8aa494a097423 */ /* 0x000fe20000010009 */
[----:B------:R-:W-:Y:S01]  /*16a00*/  FFMA.FTZ R8, R63, R8, -0.36067417263984680176 ;  /* 0xbeb8aa493f087423 */ /* 0x000fe20000010008 */
[----:B------:R-:W-:Y:S01]  /*16a10*/  FFMA.FTZ R7, R72, R7, 0.1716887056827545166 ;  /* 0x3e2fcf2a48077423 */ /* 0x000fe20000010007 */
[----:B------:R-:W-:Y:S01]  /*16a20*/  FFMA.FTZ R10, R65, R10, 0.1716887056827545166 ;  /* 0x3e2fcf2a410a7423 */ /* 0x000fe2000001000a */
[----:B------:R-:W-:Y:S01]  /*16a30*/  FFMA.FTZ R9, R74, R9, 0.48089820146560668945 ;  /* 0x3ef6384a4a097423 */ /* 0x000fe20000010009 */
[----:B------:R-:W-:Y:S01]  /*16a40*/  FFMA.FTZ R8, R63, R8, 0.48089820146560668945 ;  /* 0x3ef6384a3f087423 */ /* 0x000fe20000010008 */
[----:B------:R-:W-:Y:S01]  /*16a50*/  FFMA.FTZ R7, R72, R7, -0.17900948226451873779 ;  /* 0xbe374e4348077423 */ /* 0x000fe20000010007 */
[----:B------:R-:W-:Y:S01]  /*16a60*/  FFMA.FTZ R10, R65, R10, -0.17900948226451873779 ;  /* 0xbe374e43410a7423 */ /* 0x000fe2000001000a */
[----:B------:R-:W-:Y:S01]  /*16a70*/  ISETP.GE.U32.AND P5, PT, R50, 0x7f800000, PT ;  /* 0x7f8000003200780c */ /* 0x000fe20003fa6070 */
[----:B------:R-:W-:Y:S01]  /*16a80*/  FFMA.FTZ R9, R74, R9, -0.72134751081466674805 ;  /* 0xbf38aa3b4a097423 */ /* 0x000fe20000010009 */
[----:B------:R-:W-:Y:S01]  /*16a90*/  FFMA.FTZ R8, R63, R8, -0.72134751081466674805 ;  /* 0xbf38aa3b3f087423 */ /* 0x000fe20000010008 */
[----:B------:R-:W-:Y:S01]  /*16aa0*/  FFMA.FTZ R7, R72, R7, 0.20512372255325317383 ;  /* 0x3e520bf448077423 */ /* 0x000fe20000010007 */
[----:B------:R-:W-:Y:S01]  /*16ab0*/  FFMA.FTZ R10, R65, R10, 0.20512372255325317383 ;  /* 0x3e520bf4410a7423 */ /* 0x000fe2000001000a */
[----:B------:R-:W-:Y:S01]  /*16ac0*/  FMUL R9, R74, R9 ;  /* 0x000000094a097220 */ /* 0x000fe20000400000 */
[----:B------:R-:W-:Y:S01]  /*16ad0*/  FMUL R8, R63, R8 ;  /* 0x000000083f087220 */ /* 0x000fe20000400000 */
[----:B------:R-:W-:Y:S01]  /*16ae0*/  FFMA.FTZ R7, R72, R7, -0.24046532809734344482 ;  /* 0xbe763c8b48077423 */ /* 0x000fe20000010007 */
[----:B------:R-:W-:Y:S01]  /*16af0*/  FFMA.FTZ R10, R65, R10, -0.24046532809734344482 ;  /* 0xbe763c8b410a7423 */ /* 0x000fe2000001000a */
[----:B------:R-:W-:Y:S01]  /*16b00*/  FMUL R9, R74, R9 ;  /* 0x000000094a097220 */ /* 0x000fe20000400000 */
[----:B------:R-:W-:Y:S01]  /*16b10*/  FMUL R8, R63, R8 ;  /* 0x000000083f087220 */ /* 0x000fe20000400000 */
[----:B------:R-:W-:Y:S01]  /*16b20*/  FFMA.FTZ R7, R72, R7, 0.28857114911079406738 ;  /* 0x3e93bf9948077423 */ /* 0x000fe20000010007 */
[----:B------:R-:W-:Y:S01]  /*16b30*/  FFMA.FTZ R10, R65, R10, 0.28857114911079406738 ;  /* 0x3e93bf99410a7423 */ /* 0x000fe2000001000a */
[----:B------:R-:W-:Y:S01]  /*16b40*/  LOP3.LUT R231, R236, 0x7f, RZ, 0xc0, !PT ;  /* 0x0000007fece77812 */ /* 0x000fe200078ec0ff */
[----:B------:R-:W-:Y:S01]  /*16b50*/  FFMA.FTZ R74, R74, 1.4426950216293334961, R9 ;  /* 0x3fb8aa3b4a4a7823 */ /* 0x000fe20000010009 */
[----:B------:R-:W-:Y:S01]  /*16b60*/  FFMA.FTZ R63, R63, 1.4426950216293334961, R8 ;  /* 0x3fb8aa3b3f3f7823 */ /* 0x000fe20000010008 */
[----:B------:R-:W-:Y:S01]  /*16b70*/  FFMA.FTZ R7, R72, R7, -0.36067417263984680176 ;  /* 0xbeb8aa4948077423 */ /* 0x000fe20000010007 */
[----:B------:R-:W-:Y:S01]  /*16b80*/  FFMA.FTZ R10, R65, R10, -0.36067417263984680176 ;  /* 0xbeb8aa49410a7423 */ /* 0x000fe2000001000a */
[----:B------:R-:W-:Y:S01]  /*16b90*/  @P5 IMAD.MOV.U32 R9, RZ, RZ, 0x7f800000 ;  /* 0x7f800000ff095424 */ /* 0x000fe200078e00ff */
[----:B------:R-:W-:-:S02]  /*16ba0*/  F2FP.SATFINITE.E4M3.F32.PACK_AB_MERGE_C R32, R32, R35, RZ ;  /* 0x000000232020723e */ /* 0x000fc400048070ff */
[----:B------:R-:W-:Y:S01]  /*16bb0*/  LEA R231, R231, UR19, 0x4 ;  /* 0x00000013e7e77c11 */ /* 0x000fe2000f8e20ff */
[----:B------:R-:W-:Y:S01]  /*16bc0*/  FADD R228, R228, R63 ;  /* 0x0000003fe4e47221 */ /* 0x000fe20000000000 */
[----:B------:R-:W-:Y:S01]  /*16bd0*/  FFMA.FTZ R7, R72, R7, 0.48089820146560668945 ;  /* 0x3ef6384a48077423 */ /* 0x000fe20000010007 */
[----:B------:R-:W-:Y:S01]  /*16be0*/  FFMA.FTZ R10, R65, R10, 0.48089820146560668945 ;  /* 0x3ef6384a410a7423 */ /* 0x000fe2000001000a */
[----:B------:R-:W-:Y:S01]  /*16bf0*/  @P5 FFMA.FTZ R228, R50, R9, +INF ;  /* 0x7f80000032e45423 */ /* 0x000fe20000010009 */
[----:B------:R-:W-:Y:S01]  /*16c00*/  F2FP.SATFINITE.E4M3.F32.PACK_AB_MERGE_C R9, R38, R37, R32 ;  /* 0x000000252609723e */ /* 0x000fe20004807020 */
[----:B------:R-:W-:Y:S01]  /*16c10*/  BAR.SYNC.DEFER_BLOCKING 0x0 ;  /* 0x0000000000007b1d */ /* 0x000fe20000010000 */
[----:B------:R-:W-:Y:S01]  /*16c20*/  ISETP.GE.U32.AND P0, PT, R49, 0x7f800000, PT ;  /* 0x7f8000003100780c */ /* 0x000fe20003f06070 */
[----:B------:R-:W-:Y:S01]  /*16c30*/  FFMA.FTZ R7, R72, R7, -0.72134751081466674805 ;  /* 0xbf38aa3b48077423 */ /* 0x000fe20000010007 */
[----:B------:R-:W-:Y:S01]  /*16c40*/  ISETP.GE.U32.AND P1, PT, R51, 0x7f800000, PT ;  /* 0x7f8000003300780c */ /* 0x000fe20003f26070 */
[----:B------:R-:W-:-:S02]  /*16c50*/  FFMA.FTZ R10, R65, R10, -0.72134751081466674805 ;  /* 0xbf38aa3b410a7423 */ /* 0x000fc4000001000a */
[C---:B------:R-:W-:Y:S02]  /*16c60*/  FMUL R7, R72.reuse, R7 ;  /* 0x0000000748077220 */ /* 0x040fe40000400000 */
[C---:B------:R-:W-:Y:S02]  /*16c70*/  FMUL R10, R65.reuse, R10 ;  /* 0x0000000a410a7220 */ /* 0x040fe40000400000 */
[C---:B------:R-:W-:Y:S02]  /*16c80*/  FMUL R7, R72.reuse, R7 ;  /* 0x0000000748077220 */ /* 0x040fe40000400000 */
[C---:B------:R-:W-:Y:S01]  /*16c90*/  FMUL R10, R65.reuse, R10 ;  /* 0x0000000a410a7220 */ /* 0x040fe20000400000 */
[----:B------:R-:W0:Y:S01]  /*16ca0*/  LDS.128 R36, [R231] ;  /* 0x00000000e7247984 */ /* 0x000e220000000c00 */
[----:B------:R-:W-:Y:S02]  /*16cb0*/  FFMA.FTZ R7, R72, 1.4426950216293334961, R7 ;  /* 0x3fb8aa3b48077823 */ /* 0x000fe40000010007 */
[----:B------:R-:W-:Y:S01]  /*16cc0*/  FFMA.FTZ R65, R65, 1.4426950216293334961, R10 ;  /* 0x3fb8aa3b41417823 */ /* 0x000fe2000001000a */
[----:B------:R-:W-:Y:S01]  /*16cd0*/  @P0 IMAD.MOV.U32 R8, RZ, RZ, 0x7f800000 ;  /* 0x7f800000ff080424 */ /* 0x000fe200078e00ff */
[----:B------:R-:W-:Y:S01]  /*16ce0*/  F2FP.SATFINITE.E4M3.F32.PACK_AB_MERGE_C R76, R76, R77, RZ ;  /* 0x0000004d4c4c723e */ /* 0x000fe200048070ff */
[----:B------:R-:W-:Y:S01]  /*16cf0*/  @P1 IMAD.MOV.U32 R10, RZ, RZ, 0x7f800000 ;  /* 0x7f800000ff0a1424 */ /* 0x000fe200078e00ff */
[----:B------:R-:W-:-:S02]  /*16d00*/  F2FP.SATFINITE.E4M3.F32.PACK_AB_MERGE_C R164, R165, R164, RZ ;  /* 0x000000a4a5a4723e */ /* 0x000fc400048070ff */
[----:B------:R-:W-:Y:S01]  /*16d10*/  F2FP.SATFINITE.E4M3.F32.PACK_AB_MERGE_C R166, R167, R166, RZ ;  /* 0x000000a6a7a6723e */ /* 0x000fe200048070ff */
[----:B------:R-:W-:Y:S01]  /*16d20*/  FADD R230, R230, R7 ;  /* 0x00000007e6e67221 */ /* 0x000fe20000000000 */
[----:B------:R-:W-:Y:S01]  /*16d30*/  FADD R229, R229, R74 ;  /* 0x0000004ae5e57221 */ /* 0x000fe20000000000 */
[----:B------:R-:W-:Y:S01]  /*16d40*/  @P0 FFMA.FTZ R230, R49, R8, +INF ;  /* 0x7f80000031e60423 */ /* 0x000fe20000010008 */
[----:B------:R-:W-:Y:S01]  /*16d50*/  @P1 FFMA.FTZ R229, R51, R10, +INF ;  /* 0x7f80000033e51423 */ /* 0x000fe2000001000a */
[----:B------:R-:W-:Y:S02]  /*16d60*/  F2FP.SATFINITE.E4M3.F32.PACK_AB_MERGE_C R8, R78, R79, R76 ;  /* 0x0000004f4e08723e */ /* 0x000fe4000480704c */
[----:B------:R-:W-:Y:S02]  /*16d70*/  F2FP.SATFINITE.E4M3.F32.PACK_AB_MERGE_C R10, R161, R160, R164 ;  /* 0x000000a0a10a723e */ /* 0x000fe400048070a4 */
[----:B------:R-:W-:Y:S01]  /*16d80*/  F2FP.SATFINITE.E4M3.F32.PACK_AB_MERGE_C R11, R163, R162, R166 ;  /* 0x000000a2a30b723e */ /* 0x000fe200048070a6 */
[----:B------:R-:W-:Y:S06]  /*16d90*/  BAR.SYNC.DEFER_BLOCKING 0x0 ;  /* 0x0000000000007b1d */ /* 0x000fec0000010000 */
[----:B------:R1:W-:Y:S02]  /*16da0*/  STSM.16.M88.4 [R4], R8 ;  /* 0x0000000804007844 */ /* 0x0003e40000000200 */
[----:B------:R-:W-:Y:S01]  /*16db0*/  BAR.SYNC.DEFER_BLOCKING 0x0 ;  /* 0x0000000000007b1d */ /* 0x000fe20000010000 */
[----:B------:R-:W-:-:S02]  /*16dc0*/  F2FP.SATFINITE.E4M3.F32.PACK_AB_MERGE_C R29, R29, R30, RZ ;  /* 0x0000001e1d1d723e */ /* 0x000fc400048070ff */
[----:B------:R-:W-:Y:S02]  /*16dd0*/  F2FP.SATFINITE.E4M3.F32.PACK_AB_MERGE_C R54, R19, R90, RZ ;  /* 0x0000005a1336723e */ /* 0x000fe400048070ff */
[----:B------:R-:W-:Y:S02]  /*16de0*/  F2FP.SATFINITE.E4M3.F32.PACK_AB_MERGE_C R70, R70, R71, RZ ;  /* 0x000000474646723e */ /* 0x000fe400048070ff */
[----:B------:R-:W-:Y:S01]  /*16df0*/  F2FP.SATFINITE.E4M3.F32.PACK_AB_MERGE_C R172, R173, R172, RZ ;  /* 0x000000acadac723e */ /* 0x000fe200048070ff */
[----:B------:R-:W2:Y:S01]  /*16e00*/  LDS.128 R32, [R231] ;  /* 0x00000000e7207984 */ /* 0x000ea20000000c00 */
[----:B------:R-:W-:Y:S02]  /*16e10*/  F2FP.SATFINITE.E4M3.F32.PACK_AB_MERGE_C R19, R175, R174, RZ ;  /* 0x000000aeaf13723e */ /* 0x000fe400048070ff */
[----:B------:R-:W-:Y:S02]  /*16e20*/  F2FP.SATFINITE.E4M3.F32.PACK_AB_MERGE_C R17, R17, R18, R29 ;  /* 0x000000121111723e */ /* 0x000fe4000480701d */
[----:B------:R-:W-:-:S02]  /*16e30*/  F2FP.SATFINITE.E4M3.F32.PACK_AB_MERGE_C R16, R16, R75, R70 ;  /* 0x0000004b1010723e */ /* 0x000fc40004807046 */
[----:B------:R-:W-:Y:S02]  /*16e40*/  F2FP.SATFINITE.E4M3.F32.PACK_AB_MERGE_C R18, R169, R168, R172 ;  /* 0x000000a8a912723e */ /* 0x000fe400048070ac */
[----:B------:R-:W-:Y:S01]  /*16e50*/  F2FP.SATFINITE.E4M3.F32.PACK_AB_MERGE_C R19, R171, R170, R19 ;  /* 0x000000aaab13723e */ /* 0x000fe20004807013 */
[----:B------:R-:W-:Y:S01]  /*16e60*/  BAR.SYNC.DEFER_BLOCKING 0x0 ;  /* 0x0000000000007b1d */ /* 0x000fe20000010000 */
[----:B------:R-:W-:-:S05]  /*16e70*/  ISETP.GE.U32.AND P4, PT, R44, 0x7f800000, PT ;  /* 0x7f8000002c00780c */ /* 0x000fca0003f86070 */
[----:B------:R-:W-:Y:S02]  /*16e80*/  STSM.16.M88.4 [R4], R16 ;  /* 0x0000001004007844 */ /* 0x000fe40000000200 */
[----:B------:R-:W-:Y:S06]  /*16e90*/  BAR.SYNC.DEFER_BLOCKING 0x0 ;  /* 0x0000000000007b1d */ /* 0x000fec0000010000 */
[----:B------:R-:W-:Y:S02]  /*16ea0*/  @P4 IMAD.MOV.U32 R31, RZ, RZ, 0x7f800000 ;  /* 0x7f800000ff1f4424 */ /* 0x000fe400078e00ff */
[----:B------:R-:W-:-:S02]  /*16eb0*/  FADD R7, R56, R65 ;  /* 0x0000004138077221 */ /* 0x000fc40000000000 */
[----:B------:R-:W-:Y:S01]  /*16ec0*/  @P4 FFMA.FTZ R7, R44, R31, +INF ;  /* 0x7f8000002c074423 */ /* 0x000fe2000001001f */
[----:B------:R-:W-:Y:S02]  /*16ed0*/  F2FP.SATFINITE.E4M3.F32.PACK_AB_MERGE_C R23, R23, R92, RZ ;  /* 0x0000005c1717723e */ /* 0x000fe400048070ff */
[----:B------:R-:W-:Y:S01]  /*16ee0*/  F2FP.SATFINITE.E4M3.F32.PACK_AB_MERGE_C R66, R66, R67, RZ ;  /* 0x000000434242723e */ /* 0x000fe200048070ff */
[----:B------:R-:W3:Y:S01]  /*16ef0*/  LDS.128 R28, [R231] ;  /* 0x00000000e71c7984 */ /* 0x000ee20000000c00 */
[----:B------:R-:W-:Y:S02]  /*16f00*/  F2FP.SATFINITE.E4M3.F32.PACK_AB_MERGE_C R180, R181, R180, RZ ;  /* 0x000000b4b5b4723e */ /* 0x000fe400048070ff */
[----:B------:R-:W-:Y:S02]  /*16f10*/  F2FP.SATFINITE.E4M3.F32.PACK_AB_MERGE_C R182, R183, R182, RZ ;  /* 0x000000b6b7b6723e */ /* 0x000fe400048070ff */
[----:B------:R-:W-:Y:S02]  /*16f20*/  F2FP.SATFINITE.E4M3.F32.PACK_AB_MERGE_C R21, R21, R22, R23 ;  /* 0x000000161515723e */ /* 0x000fe40004807017 */
[----:B------:R-:W-:-:S02]  /*16f30*/  F2FP.SATFINITE.E4M3.F32.PACK_AB_MERGE_C R20, R20, R69, R66 ;  /* 0x000000451414723e */ /* 0x000fc40004807042 */
[----:B------:R-:W-:Y:S02]  /*16f40*/  F2FP.SATFINITE.E4M3.F32.PACK_AB_MERGE_C R22, R177, R176, R180 ;  /* 0x000000b0b116723e */ /* 0x000fe400048070b4 */
[----:B------:R-:W-:Y:S01]  /*16f50*/  F2FP.SATFINITE.E4M3.F32.PACK_AB_MERGE_C R23, R179, R178, R182 ;  /* 0x000000b2b317723e */ /* 0x000fe200048070b6 */
[----:B------:R-:W-:Y:S06]  /*16f60*/  BAR.SYNC.DEFER_BLOCKING 0x0 ;  /* 0x0000000000007b1d */ /* 0x000fec0000010000 */
[----:B------:R-:W-:Y:S02]  /*16f70*/  STSM.16.M88.4 [R4], R20 ;  /* 0x0000001404007844 */ /* 0x000fe40000000200 */
[----:B------:R-:W-:Y:S01]  /*16f80*/  BAR.SYNC.DEFER_BLOCKING 0x0 ;  /* 0x0000000000007b1d */ /* 0x000fe20000010000 */
[----:B------:R-:W-:-:S02]  /*16f90*/  F2FP.SATFINITE.E4M3.F32.PACK_AB_MERGE_C R24, R24, R61, RZ ;  /* 0x0000003d1818723e */ /* 0x000fc400048070ff */
[----:B------:R-:W-:Y:S02]  /*16fa0*/  F2FP.SATFINITE.E4M3.F32.PACK_AB_MERGE_C R188, R189, R188, RZ ;  /* 0x000000bcbdbc723e */ /* 0x000fe400048070ff */
[----:B------:R-:W-:Y:S01]  /*16fb0*/  F2FP.SATFINITE.E4M3.F32.PACK_AB_MERGE_C R190, R191, R190, RZ ;  /* 0x000000bebfbe723e */ /* 0x000fe200048070ff */
[----:B------:R-:W4:Y:S01]  /*16fc0*/  LDS.128 R20, [R231] ;  /* 0x00000000e7147984 */ /* 0x000f220000000c00 */
[----:B-1----:R-:W-:Y:S02]  /*16fd0*/  F2FP.SATFINITE.E4M3.F32.PACK_AB_MERGE_C R8, R62, R27, R24 ;  /* 0x0000001b3e08723e */ /* 0x002fe40004807018 */
[----:B------:R-:W-:Y:S01]  /*16fe0*/  F2FP.SATFINITE.E4M3.F32.PACK_AB_MERGE_C R9, R26, R25, R54 ;  /* 0x000000191a09723e */ /* 0x000fe20004807036 */
[----:B------:R-:W-:Y:S01]  /*16ff0*/  BAR.SYNC.DEFER_BLOCKING 0x0 ;  /* 0x0000000000007b1d */ /* 0x000fe20000010000 */
[----:B------:R-:W-:Y:S02]  /*17000*/  F2FP.SATFINITE.E4M3.F32.PACK_AB_MERGE_C R10, R185, R184, R188 ;  /* 0x000000b8b90a723e */ /* 0x000fe400048070bc */
[----:B------:R-:W-:-:S05]  /*17010*/  F2FP.SATFINITE.E4M3.F32.PACK_AB_MERGE_C R11, R187, R186, R190 ;  /* 0x000000babb0b723e */ /* 0x000fca00048070be */
[----:B------:R1:W-:Y:S01]  /*17020*/  STSM.16.M88.4 [R4], R8 ;  /* 0x0000000804007844 */ /* 0x0003e20000000200 */
[----:B------:R-:W-:Y:S01]  /*17030*/  BAR.SYNC.DEFER_BLOCKING 0x0 ;  /* 0x0000000000007b1d */ /* 0x000fe20000010000 */
[----:B------:R-:W-:Y:S02]  /*17040*/  F2FP.SATFINITE.E4M3.F32.PACK_AB_MERGE_C R48, R48, R57, RZ ;  /* 0x000000393030723e */ /* 0x000fe400048070ff */
[----:B------:R-:W-:Y:S02]  /*17050*/  F2FP.SATFINITE.E4M3.F32.PACK_AB_MERGE_C R52, R87, R88, RZ ;  /* 0x000000585734723e */ /* 0x000fe400048070ff */
[----:B------:R-:W-:-:S03]  /*17060*/  F2FP.SATFINITE.E4M3.F32.PACK_AB_MERGE_C R196, R197, R196, RZ ;  /* 0x000000c4c5c4723e */ /* 0x000fc600048070ff */
[----:B------:R-:W0:Y:S01]  /*17070*/  LDC.64 R56, c[0x0][0x228] ;  /* 0x00008a00ff387b82 */ /* 0x000e220000000a00 */
[----:B------:R-:W-:Y:S01]  /*17080*/  F2FP.SATFINITE.E4M3.F32.PACK_AB_MERGE_C R198, R199, R198, RZ ;  /* 0x000000c6c7c6723e */ /* 0x000fe200048070ff */
[----:B------:R-:W4:Y:S01]  /*17090*/  LDS.128 R24, [R231] ;  /* 0x00000000e7187984 */ /* 0x000f220000000c00 */
[----:B------:R-:W-:Y:S02]  /*170a0*/  FSETP.NEU.AND P3, PT, R49, RZ, PT ;  /* 0x000000ff3100720b */ /* 0x000fe40003f6d000 */
[----:B------:R-:W-:Y:S02]  /*170b0*/  FSETP.NEU.AND P2, PT, R51, RZ, PT ;  /* 0x000000ff3300720b */ /* 0x000fe40003f4d000 */
[----:B------:R-:W-:Y:S02]  /*170c0*/  FSETP.NEU.AND P1, PT, R50, RZ, PT ;  /* 0x000000ff3200720b */ /* 0x000fe40003f2d000 */
[----:B------:R-:W-:Y:S02]  /*170d0*/  F2FP.SATFINITE.E4M3.F32.PACK_AB_MERGE_C R48, R58, R59, R48 ;  /* 0x0000003b3a30723e */ /* 0x000fe40004807030 */
[----:B------:R-:W-:-:S02]  /*170e0*/  F2FP.SATFINITE.E4M3.F32.PACK_AB_MERGE_C R49, R81, R82, R52 ;  /* 0x000000525131723e */ /* 0x000fc40004807034 */
[----:B------:R-:W-:Y:S02]  /*170f0*/  F2FP.SATFINITE.E4M3.F32.PACK_AB_MERGE_C R50, R193, R192, R196 ;  /* 0x000000c0c132723e */ /* 0x000fe400048070c4 */
[----:B------:R-:W-:Y:S01]  /*17100*/  F2FP.SATFINITE.E4M3.F32.PACK_AB_MERGE_C R51, R195, R194, R198 ;  /* 0x000000c2c333723e */ /* 0x000fe200048070c6 */
[----:B------:R-:W-:Y:S06]  /*17110*/  BAR.SYNC.DEFER_BLOCKING 0x0 ;  /* 0x0000000000007b1d */ /* 0x000fec0000010000 */
[----:B------:R-:W-:Y:S02]  /*17120*/  STSM.16.M88.4 [R4], R48 ;  /* 0x0000003004007844 */ /* 0x000fe40000000200 */
[----:B------:R-:W-:Y:S06]  /*17130*/  BAR.SYNC.DEFER_BLOCKING 0x0 ;  /* 0x0000000000007b1d */ /* 0x000fec0000010000 */
[----:B------:R-:W2:Y:S01]  /*17140*/  S2R R232, SR_CTAID.X ;  /* 0x0000000000e87919 */ /* 0x000ea20000002500 */
[----:B------:R-:W4:Y:S01]  /*17150*/  LDS.128 R16, [R231] ;  /* 0x00000000e7107984 */ /* 0x000f220000000c00 */
[----:B------:R-:W-:-:S02]  /*17160*/  F2FP.SATFINITE.E4M3.F32.PACK_AB_MERGE_C R204, R205, R204, RZ ;  /* 0x000000cccdcc723e */ /* 0x000fc400048070ff */
[----:B------:R-:W-:Y:S02]  /*17170*/  F2FP.SATFINITE.E4M3.F32.PACK_AB_MERGE_C R206, R207, R206, RZ ;  /* 0x000000cecfce723e */ /* 0x000fe400048070ff */
[----:B------:R-:W-:Y:S02]  /*17180*/  F2FP.SATFINITE.E4M3.F32.PACK_AB_MERGE_C R52, R53, R40, R43 ;  /* 0x000000283534723e */ /* 0x000fe4000480702b */
[----:B------:R-:W-:Y:S02]  /*17190*/  F2FP.SATFINITE.E4M3.F32.PACK_AB_MERGE_C R53, R2, R15, R47 ;  /* 0x0000000f0235723e */ /* 0x000fe4000480702f */
[----:B------:R-:W-:Y:S02]  /*171a0*/  F2FP.SATFINITE.E4M3.F32.PACK_AB_MERGE_C R54, R201, R200, R204 ;  /* 0x000000c8c936723e */ /* 0x000fe400048070cc */
[----:B------:R-:W-:Y:S01]  /*171b0*/  F2FP.SATFINITE.E4M3.F32.PACK_AB_MERGE_C R55, R203, R202, R206 ;  /* 0x000000cacb37723e */ /* 0x000fe200048070ce */
[----:B------:R-:W-:Y:S01]  /*171c0*/  BAR.SYNC.DEFER_BLOCKING 0x0 ;  /* 0x0000000000007b1d */ /* 0x000fe20000010000 */
[----:B------:R-:W-:Y:S01]  /*171d0*/  LOP3.LUT R234, R236, 0x7f, RZ, 0xc0, !PT ;  /* 0x0000007fecea7812 */ /* 0x000fe200078ec0ff */
[----:B------:R-:W-:-:S04]  /*171e0*/  UIMAD UR4, UR18, UR4, URZ ;  /* 0x00000004120472a4 */ /* 0x000fc8000f8e023f */
[----:B--2---:R-:W-:Y:S01]  /*171f0*/  IMAD R232, R232, 0x80, R234 ;  /* 0x00000080e8e87824 */ /* 0x004fe200078e02ea */
[----:B------:R2:W-:Y:S03]  /*17200*/  STSM.16.M88.4 [R4], R52 ;  /* 0x0000003404007844 */ /* 0x0005e60000000200 */
[----:B-1----:R-:W-:Y:S01]  /*17210*/  IMAD R9, R232, UR5, RZ ;  /* 0x00000005e8097c24 */ /* 0x002fe2000f8e02ff */
[----:B------:R-:W-:-:S04]  /*17220*/  F2FP.SATFINITE.E4M3.F32.PACK_AB_MERGE_C R45, R14, R3, R45 ;  /* 0x000000030e2d723e */ /* 0x000fc8000480702d */
[----:B0-----:R-:W-:Y:S02]  /*17230*/  IADD3 R2, P4, P5, R9, UR4, R56 ;  /* 0x0000000409027c10 */ /* 0x001fe4000fd9e038 */
[----:B------:R-:W-:Y:S01]  /*17240*/  SHF.R.S32.HI R14, RZ, 0x1f, R9 ;  /* 0x0000001fff0e7819 */ /* 0x000fe20000011409 */
[----:B------:R-:W-:Y:S01]  /*17250*/  BAR.SYNC.DEFER_BLOCKING 0x0 ;  /* 0x0000000000007b1d */ /* 0x000fe20000010000 */
[----:B------:R-:W-:Y:S02]  /*17260*/  F2FP.SATFINITE.E4M3.F32.PACK_AB_MERGE_C R212, R213, R212, RZ ;  /* 0x000000d4d5d4723e */ /* 0x000fe400048070ff */
[----:B------:R-:W-:Y:S02]  /*17270*/  F2FP.SATFINITE.E4M3.F32.PACK_AB_MERGE_C R214, R215, R214, RZ ;  /* 0x000000d6d7d6723e */ /* 0x000fe400048070ff */
[----:B------:R-:W-:Y:S01]  /*17280*/  FSETP.NEU.AND P0, PT, R44, RZ, PT ;  /* 0x000000ff2c00720b */ /* 0x000fe20003f0d000 */
[----:B------:R-:W0:Y:S01]  /*17290*/  LDS.128 R8, [R231] ;  /* 0x00000000e7087984 */ /* 0x000e220000000c00 */
[----:B------:R-:W-:-:S02]  /*172a0*/  F2FP.SATFINITE.E4M3.F32.PACK_AB_MERGE_C R44, R46, R41, R42 ;  /* 0x000000292e2c723e */ /* 0x000fc4000480702a */
[----:B------:R-:W-:Y:S02]  /*172b0*/  F2FP.SATFINITE.E4M3.F32.PACK_AB_MERGE_C R46, R209, R208, R212 ;  /* 0x000000d0d12e723e */ /* 0x000fe400048070d4 */
[----:B------:R-:W-:Y:S01]  /*172c0*/  F2FP.SATFINITE.E4M3.F32.PACK_AB_MERGE_C R47, R211, R210, R214 ;  /* 0x000000d2d32f723e */ /* 0x000fe200048070d6 */
[----:B------:R-:W-:Y:S01]  /*172d0*/  BAR.SYNC.DEFER_BLOCKING 0x0 ;  /* 0x0000000000007b1d */ /* 0x000fe20000010000 */
[----:B------:R-:W-:Y:S01]  /*172e0*/  USHF.R.S32.HI UR5, URZ, 0x1f, UR4 ;  /* 0x0000001f3f057899 */ /* 0x000fe20008011404 */
[----:B------:R-:W-:Y:S01]  /*172f0*/  IMAD.SHL.U32 R41, R233, 0x2, RZ ;  /* 0x00000002e9297824 */ /* 0x000fe200078e00ff */
[C---:B--2---:R-:W-:Y:S02]  /*17300*/  PRMT R53, R39.reuse, 0x7773, RZ ;  /* 0x0000777327357816 */ /* 0x044fe400000000ff */
[C---:B------:R-:W-:Y:S02]  /*17310*/  PRMT R55, R39.reuse, 0x7772, RZ ;  /* 0x0000777227377816 */ /* 0x040fe400000000ff */
[----:B------:R-:W-:-:S02]  /*17320*/  PRMT R69, R39, 0x7771, RZ ;  /* 0x0000777127457816 */ /* 0x000fc400000000ff */
[----:B------:R-:W-:Y:S01]  /*17330*/  PRMT R71, R39, 0x7770, RZ ;  /* 0x0000777027477816 */ /* 0x000fe200000000ff */
[----:B------:R1:W-:Y:S01]  /*17340*/  STSM.16.M88.4 [R4], R44 ;  /* 0x0000002c04007844 */ /* 0x0003e20000000200 */
[----:B------:R-:W-:Y:S01]  /*17350*/  IADD3.X R3, R14, UR5, R57, P4, P5 ;  /* 0x000000050e037c10 */ /* 0x000fe2000a7ea439 */
[C---:B------:R-:W-:Y:S01]  /*17360*/  IMAD R39, R233.reuse, 0x3, RZ ;  /* 0x00000003e9277824 */ /* 0x040fe200078e02ff */
[----:B------:R-:W-:Y:S01]  /*17370*/  IADD3 R14, P4, R2, R233, RZ ;  /* 0x000000e9020e7210 */ /* 0x000fe20007f9e0ff */
[----:B------:R-:W-:Y:S01]  /*17380*/  IMAD.SHL.U32 R43, R233, 0x4, RZ ;  /* 0x00000004e92b7824 */ /* 0x000fe200078e00ff */
[C---:B------:R-:W-:Y:S02]  /*17390*/  PRMT R65, R36.reuse, 0x7773, RZ ;  /* 0x0000777324417816 */ /* 0x040fe400000000ff */
[C---:B------:R-:W-:Y:S02]  /*173a0*/  PRMT R67, R36.reuse, 0x7772, RZ ;  /* 0x0000777224437816 */ /* 0x040fe400000000ff */
[----:B------:R-:W-:-:S02]  /*173b0*/  PRMT R51, R36, 0x7771, RZ ;  /* 0x0000777124337816 */ /* 0x000fc400000000ff */
[----:B------:R-:W-:Y:S01]  /*173c0*/  PRMT R49, R36, 0x7770, RZ ;  /* 0x0000777024317816 */ /* 0x000fe200000000ff */
[----:B------:R-:W-:Y:S01]  /*173d0*/  BAR.SYNC.DEFER_BLOCKING 0x0 ;  /* 0x0000000000007b1d */ /* 0x000fe20000010000 */
[C---:B------:R-:W-:Y:S02]  /*173e0*/  PRMT R57, R38.reuse, 0x7773, RZ ;  /* 0x0000777326397816 */ /* 0x040fe400000000ff */
[C---:B------:R-:W-:Y:S01]  /*173f0*/  PRMT R59, R38.reuse, 0x7772, RZ ;  /* 0x00007772263b7816 */ /* 0x040fe200000000ff */
[----:B-1----:R-:W-:Y:S01]  /*17400*/  IMAD R45, R233, 0x5, RZ ;  /* 0x00000005e92d7824 */ /* 0x002fe200078e02ff */
[C---:B------:R-:W-:Y:S02]  /*17410*/  PRMT R73, R38.reuse, 0x7771, RZ ;  /* 0x0000777126497816 */ /* 0x040fe400000000ff */
[----:B------:R-:W-:Y:S02]  /*17420*/  PRMT R75, R38, 0x7770, RZ ;  /* 0x00007770264b7816 */ /* 0x000fe400000000ff */
[----:B------:R-:W-:-:S02]  /*17430*/  PRMT R61, R37, 0x7773, RZ ;  /* 0x00007773253d7816 */ /* 0x000fc400000000ff */
[C---:B------:R-:W-:Y:S02]  /*17440*/  PRMT R63, R37.reuse, 0x7772, RZ ;  /* 0x00007772253f7816 */ /* 0x040fe400000000ff */
[C---:B------:R-:W-:Y:S02]  /*17450*/  PRMT R77, R37.reuse, 0x7771, RZ ;  /* 0x00007771254d7816 */ /* 0x040fe400000000ff */
[----:B------:R-:W-:Y:S01]  /*17460*/  PRMT R79, R37, 0x7770, RZ ;  /* 0x00007770254f7816 */ /* 0x000fe200000000ff */
[----:B------:R-:W-:Y:S01]  /*17470*/  IMAD R81, R233, 0x32, RZ ;  /* 0x00000032e9517824 */ /* 0x000fe200078e02ff */
[-C--:B------:R-:W-:Y:S01]  /*17480*/  IADD3 R36, P5, R41, R2.reuse, RZ ;  /* 0x0000000229247210 */ /* 0x080fe20007fbe0ff */
[C---:B------:R-:W-:Y:S01]  /*17490*/  IMAD R83, R233.reuse, 0x33, RZ ;  /* 0x00000033e9537824 */ /* 0x040fe200078e02ff */
[CC--:B------:R-:W-:Y:S01]  /*174a0*/  LEA.HI.X.SX32 R15, R233.reuse, R3.reuse, 0x1, P4 ;  /* 0x00000003e90f7211 */ /* 0x0c0fe200020f0eff */
[----:B------:R-:W-:Y:S01]  /*174b0*/  IMAD R85, R233, 0x34, RZ ;  /* 0x00000034e9557824 */ /* 0x000fe200078e02ff */
[-C--:B------:R-:W-:Y:S01]  /*174c0*/  IADD3 R38, P4, R39, R2.reuse, RZ ;  /* 0x0000000227267210 */ /* 0x080fe20007f9e0ff */
[----:B------:R-:W-:Y:S01]  /*174d0*/  IMAD R47, R233, 0x6, RZ ;  /* 0x00000006e92f7824 */ /* 0x000fe200078e02ff */
[-C--:B------:R-:W-:Y:S01]  /*174e0*/  LEA.HI.X.SX32 R37, R41, R3.reuse, 0x1, P5 ;  /* 0x0000000329257211 */ /* 0x080fe200028f0eff */
[----:B------:R1:W-:Y:S01]  /*174f0*/  STG.E.U8 desc[UR44][R2.64], R49 ;  /* 0x0000003102007986 */ /* 0x0003e2000c10112c */
[-C--:B------:R-:W-:Y:S01]  /*17500*/  IADD3 R40, P5, R43, R2.reuse, RZ ;  /* 0x000000022b287210 */ /* 0x080fe20007fbe0ff */
[----:B------:R-:W-:Y:S01]  /*17510*/  IMAD R87, R233, 0x35, RZ ;  /* 0x00000035e9577824 */ /* 0x000fe200078e02ff */
[-C--:B------:R-:W-:Y:S01]  /*17520*/  LEA.HI.X.SX32 R39, R39, R3.reuse, 0x1, P4 ;  /* 0x0000000327277211 */ /* 0x080fe200020f0eff */
[----:B------:R-:W-:Y:S01]  /*17530*/  IMAD R89, R233, 0x36, RZ ;  /* 0x00000036e9597824 */ /* 0x000fe200078e02ff */
[----:B------:R-:W-:Y:S01]  /*17540*/  IADD3 R42, P4, R45, R2, RZ ;  /* 0x000000022d2a7210 */ /* 0x000fe20007f9e0ff */
[----:B------:R2:W-:Y:S01]  /*17550*/  STG.E.U8 desc[UR44][R14.64], R51 ;  /* 0x000000330e007986 */ /* 0x0005e2000c10112c */
[----:B------:R-:W-:Y:S01]  /*17560*/  LEA.HI.X.SX32 R41, R43, R3, 0x1, P5 ;  /* 0x000000032b297211 */ /* 0x000fe200028f0eff */
        /* <DEDUP_REMOVED lines=9> */
[C---:B------:R-:W-:Y:S02]  /*17600*/  IMAD.SHL.U32 R109, R233.reuse, 0x40, RZ ;  /* 0x00000040e96d7824 */ /* 0x040fe400078e00ff */
        /* <DEDUP_REMOVED lines=57> */
[C---:B------:R-:W-:Y:S01]  /*179a0*/  IMAD R223, R233.reuse, 0x7c, RZ ;  /* 0x0000007ce9df7824 */ /* 0x040fe200078e02ff */
[----:B------:R-:W-:Y:S01]  /*179b0*/  PRMT R241, R34, 0x7773, RZ ;  /* 0x0000777322f17816 */ /* 0x000fe200000000ff */
[----:B-1----:R-:W-:Y:S01]  /*179c0*/  IMAD R49, R233, 0x7, RZ ;  /* 0x00000007e9317824 */ /* 0x002fe200078e02ff */
[-C--:B------:R-:W-:Y:S01]  /*179d0*/  IADD3 R44, P5, R47, R2.reuse, RZ ;  /* 0x000000022f2c7210 */ /* 0x080fe20007fbe0ff */
[----:B--2---:R-:W-:Y:S01]  /*179e0*/  IMAD.SHL.U32 R51, R233, 0x8, RZ ;  /* 0x00000008e9337824 */ /* 0x004fe200078e00ff */
[-C--:B------:R-:W-:Y:S01]  /*179f0*/  LEA.HI.X.SX32 R43, R45, R3.reuse, 0x1, P4 ;  /* 0x000000032d2b7211 */ /* 0x080fe200020f0eff */
[----:B------:R-:W-:Y:S01]  /*17a00*/  IMAD R209, R233, 0x75, RZ ;  /* 0x00000075e9d17824 */ /* 0x000fe200078e02ff */
[----:B------:R-:W-:Y:S01]  /*17a10*/  IADD3 R14, P4, R49, R2, RZ ;  /* 0x00000002310e7210 */ /* 0x000fe20007f9e0ff */
[----:B------:R1:W-:Y:S01]  /*17a20*/  STG.E.U8 desc[UR44][R36.64], R79 ;  /* 0x0000004f24007986 */ /* 0x0003e2000c10112c */
[-C--:B------:R-:W-:Y:S01]  /*17a30*/  LEA.HI.X.SX32 R45, R47, R3.reuse, 0x1, P5 ;  /* 0x000000032f2d7211 */ /* 0x080fe200028f0eff */
[----:B------:R-:W-:Y:S01]  /*17a40*/  IMAD R47, R233, 0x9, RZ ;  /* 0x00000009e92f7824 */ /* 0x000fe200078e02ff */
[----:B------:R-:W-:Y:S01]  /*17a50*/  LEA.HI.X.SX32 R15, R49, R3, 0x1, P4 ;  /* 0x00000003310f7211 */ /* 0x000fe200020f0eff */
[C---:B------:R-:W-:Y:S01]  /*17a60*/  IMAD R49, R233.reuse, 0xa, RZ ;  /* 0x0000000ae9317824 */ /* 0x040fe200078e02ff */
[----:B------:R2:W-:Y:S01]  /*17a70*/  STG.E.U8 desc[UR44][R38.64], R77 ;  /* 0x0000004d26007986 */ /* 0x0005e2000c10112c */
[C---:B------:R-:W-:Y:S01]  /*17a80*/  IMAD R211, R233.reuse, 0x76, RZ ;  /* 0x00000076e9d37824 */ /* 0x040fe200078e02ff */
[----:B---3--:R-:W-:Y:S01]  /*17a90*/  PRMT R243, R28, 0x7770, RZ ;  /* 0x000077701cf37816 */ /* 0x008fe200000000ff */
[----:B------:R-:W-:-:S02]  /*17aa0*/  IMAD R225, R233, 0x7d, RZ ;  /* 0x0000007de9e17824 */ /* 0x000fc400078e02ff */
[----:B------:R-:W-:Y:S01]  /*17ab0*/  IMAD R227, R233, 0x7e, RZ ;  /* 0x0000007ee9e37824 */ /* 0x000fe200078e02ff */
[----:B------:R-:W-:Y:S01]  /*17ac0*/  PRMT R251, R29, 0x7770, RZ ;  /* 0x000077701dfb7816 */ /* 0x000fe200000000ff */
[----:B------:R-:W-:Y:S01]  /*17ad0*/  ULDC UR4, c[0x0][0x27c] ;  /* 0x00009f0000047ab9 */ /* 0x000fe20000000800 */
[-C--:B-1----:R-:W-:Y:S01]  /*17ae0*/  IADD3 R36, P5, R51, R2.reuse, RZ ;  /* 0x0000000233247210 */ /* 0x082fe20007fbe0ff */
[----:B------:R1:W-:Y:S01]  /*17af0*/  STG.E.U8 desc[UR44][R40.64], R75 ;  /* 0x0000004b28007986 */ /* 0x0003e2000c10112c */
[-C--:B--2---:R-:W-:Y:S02]  /*17b00*/  IADD3 R38, P4, R47, R2.reuse, RZ ;  /* 0x000000022f267210 */ /* 0x084fe40007f9e0ff */
[-C--:B------:R-:W-:Y:S01]  /*17b10*/  LEA.HI.X.SX32 R37, R51, R3.reuse, 0x1, P5 ;  /* 0x0000000333257211 */ /* 0x080fe200028f0eff */
[----:B------:R-:W-:Y:S01]  /*17b20*/  IMAD R51, R233, 0xb, RZ ;  /* 0x0000000be9337824 */ /* 0x000fe200078e02ff */
[----:B------:R-:W-:Y:S01]  /*17b30*/  LEA.HI.X.SX32 R39, R47, R3, 0x1, P4 ;  /* 0x000000032f277211 */ /* 0x000fe200020f0eff */
[----:B------:R2:W-:Y:S01]  /*17b40*/  STG.E.U8 desc[UR44][R42.64], R73 ;  /* 0x000000492a007986 */ /* 0x0005e2000c10112c */
[----:B-1----:R-:W-:Y:S01]  /*17b50*/  IADD3 R40, P5, R49, R2, RZ ;  /* 0x0000000231287210 */ /* 0x002fe20007fbe0ff */
[----:B------:R-:W-:-:S03]  /*17b60*/  IMAD R47, R233, 0xc, RZ ;  /* 0x0000000ce92f7824 */ /* 0x000fc600078e02ff */
[-C--:B------:R-:W-:Y:S01]  /*17b70*/  LEA.HI.X.SX32 R41, R49, R3.reuse, 0x1, P5 ;  /* 0x0000000331297211 */ /* 0x080fe200028f0eff */
[----:B------:R-:W-:Y:S01]  /*17b80*/  IMAD R49, R233, 0xd, RZ ;  /* 0x0000000de9317824 */ /* 0x000fe200078e02ff */
[CC--:B--2---:R-:W-:Y:S01]  /*17b90*/  IADD3 R42, P4, R51.reuse, R2.reuse, RZ ;  /* 0x00000002332a7210 */ /* 0x0c4fe20007f9e0ff */
[----:B------:R1:W-:Y:S03]  /*17ba0*/  STG.E.U8 desc[UR44][R44.64], R71 ;  /* 0x000000472c007986 */ /* 0x0003e6000c10112c */
[-C--:B------:R-:W-:Y:S01]  /*17bb0*/  LEA.HI.X.SX32 R43, R51, R3.reuse, 0x1, P4 ;  /* 0x00000003332b7211 */ /* 0x080fe200020f0eff */
[----:B------:R2:W-:Y:S01]  /*17bc0*/  STG.E.U8 desc[UR44][R14.64], R69 ;  /* 0x000000450e007986 */ /* 0x0005e2000c10112c */
[----:B------:R-:W-:Y:S01]  /*17bd0*/  IMAD R51, R233, 0xe, RZ ;  /* 0x0000000ee9337824 */ /* 0x000fe200078e02ff */
[-C--:B-1----:R-:W-:Y:S02]  /*17be0*/  IADD3 R44, P5, R47, R2.reuse, RZ ;  /* 0x000000022f2c7210 */ /* 0x082fe40007fbe0ff */
[-C--:B--2---:R-:W-:Y:S01]  /*17bf0*/  IADD3 R14, P4, R49, R2.reuse, RZ ;  /* 0x00000002310e7210 */ /* 0x084fe20007f9e0ff */
[----:B------:R1:W-:Y:S01]  /*17c00*/  STG.E.U8 desc[UR44][R36.64], R67 ;  /* 0x0000004324007986 */ /* 0x0003e2000c10112c */
[-C--:B------:R-:W-:Y:S01]  /*17c10*/  LEA.HI.X.SX32 R45, R47, R3.reuse, 0x1, P5 ;  /* 0x000000032f2d7211 */ /* 0x080fe200028f0eff */
[----:B------:R-:W-:Y:S01]  /*17c20*/  IMAD R47, R233, 0xf, RZ ;  /* 0x0000000fe92f7824 */ /* 0x000fe200078e02ff */
[----:B------:R-:W-:Y:S01]  /*17c30*/  LEA.HI.X.SX32 R15, R49, R3, 0x1, P4 ;  /* 0x00000003310f7211 */ /* 0x000fe200020f0eff */
[----:B------:R-:W-:Y:S01]  /*17c40*/  IMAD.SHL.U32 R49, R233, 0x10, RZ ;  /* 0x00000010e9317824 */ /* 0x000fe200078e00ff */
[----:B------:R2:W-:Y:S04]  /*17c50*/  STG.E.U8 desc[UR44][R38.64], R65 ;  /* 0x0000004126007986 */ /* 0x0005e8000c10112c */
[----:B------:R3:W-:Y:S01]  /*17c60*/  STG.E.U8 desc[UR44][R40.64], R63 ;  /* 0x0000003f28007986 */ /* 0x0007e2000c10112c */
[----:B-1----:R-:W-:-:S03]  /*17c70*/  IADD3 R36, P5, R51, R2, RZ ;  /* 0x0000000233247210 */ /* 0x002fc60007fbe0ff */
[----:B------:R1:W-:Y:S01]  /*17c80*/  STG.E.U8 desc[UR44][R42.64], R61 ;  /* 0x0000003d2a007986 */ /* 0x0003e2000c10112c */
[----:B------:R-:W-:-:S03]  /*17c90*/  LEA.HI.X.SX32 R37, R51, R3, 0x1, P5 ;  /* 0x0000000333257211 */ /* 0x000fc600028f0eff */
[----:B------:R4:W-:Y:S01]  /*17ca0*/  STG.E.U8 desc[UR44][R44.64], R59 ;  /* 0x0000003b2c007986 */ /* 0x0009e2000c10112c */
[-C--:B--2---:R-:W-:Y:S02]  /*17cb0*/  IADD3 R38, P4, R47, R2.reuse, RZ ;  /* 0x000000022f267210 */ /* 0x084fe40007f9e0ff */
[-C--:B---3--:R-:W-:Y:S01]  /*17cc0*/  IADD3 R40, P5, R49, R2.reuse, RZ ;  /* 0x0000000231287210 */ /* 0x088fe20007fbe0ff */
[----:B-1----:R-:W-:Y:S01]  /*17cd0*/  IMAD R43, R233, 0x11, RZ ;  /* 0x00000011e92b7824 */ /* 0x002fe200078e02ff */
[-C--:B------:R-:W-:Y:S01]  /*17ce0*/  LEA.HI.X.SX32 R39, R47, R3.reuse, 0x1, P4 ;  /* 0x000000032f277211 */ /* 0x080fe200020f0eff */
[----:B----4-:R-:W-:Y:S01]  /*17cf0*/  IMAD R45, R233, 0x12, RZ ;  /* 0x00000012e92d7824 */ /* 0x010fe200078e02ff */
[----:B------:R1:W-:Y:S01]  /*17d00*/  STG.E.U8 desc[UR44][R14.64], R57 ;  /* 0x000000390e007986 */ /* 0x0003e2000c10112c */
[-C--:B------:R-:W-:Y:S01]  /*17d10*/  LEA.HI.X.SX32 R41, R49, R3.reuse, 0x1, P5 ;  /* 0x0000000331297211 */ /* 0x080fe200028f0eff */
[C---:B------:R-:W-:Y:S01]  /*17d20*/  IMAD R47, R233.reuse, 0x13, RZ ;  /* 0x00000013e92f7824 */ /* 0x040fe200078e02ff */
[----:B------:R-:W-:Y:S01]  /*17d30*/  PRMT R51, R32, 0x7770, RZ ;  /* 0x0000777020337816 */ /* 0x000fe200000000ff */
[----:B------:R-:W-:Y:S01]  /*17d40*/  IMAD R49, R233, 0x14, RZ ;  /* 0x00000014e9317824 */ /* 0x000fe200078e02ff */
[C---:B------:R-:W-:Y:S01]  /*17d50*/  IADD3 R42, P4, R43.reuse, R2, RZ ;  /* 0x000000022b2a7210 */ /* 0x040fe20007f9e0ff */
[----:B------:R2:W-:Y:S03]  /*17d60*/  STG.E.U8 desc[UR44][R36.64], R55 ;  /* 0x0000003724007986 */ /* 0x0005e6000c10112c */
[----:B------:R-:W-:-:S02]  /*17d70*/  LEA.HI.X.SX32 R43, R43, R3, 0x1, P4 ;  /* 0x000000032b2b7211 */ /* 0x000fc400020f0eff */
[CC--:B-1----:R-:W-:Y:S01]  /*17d80*/  IADD3 R14, P5, R45.reuse, R2.reuse, RZ ;  /* 0x000000022d0e7210 */ /* 0x0c2fe20007fbe0ff */
[----:B------:R1:W-:Y:S01]  /*17d90*/  STG.E.U8 desc[UR44][R38.64], R53 ;  /* 0x0000003526007986 */ /* 0x0003e2000c10112c */
[----:B------:R-:W-:Y:S02]  /*17da0*/  PRMT R57, R32, 0x7771, RZ ;  /* 0x0000777120397816 */ /* 0x000fe400000000ff */
[-C--:B------:R-:W-:Y:S01]  /*17db0*/  LEA.HI.X.SX32 R15, R45, R3.reuse, 0x1, P5 ;  /* 0x000000032d0f7211 */ /* 0x080fe200028f0eff */
[----:B------:R3:W-:Y:S01]  /*17dc0*/  STG.E.U8 desc[UR44][R40.64], R51 ;  /* 0x0000003328007986 */ /* 0x0007e2000c10112c */
[----:B--2---:R-:W-:Y:S01]  /*17dd0*/  IADD3 R36, P4, R47, R2, RZ ;  /* 0x000000022f247210 */ /* 0x004fe20007f9e0ff */
[----:B------:R-:W-:Y:S01]  /*17de0*/  IMAD R45, R233, 0x16, RZ ;  /* 0x00000016e92d7824 */ /* 0x000fe200078e02ff */
[----:B------:R-:W-:Y:S01]  /*17df0*/  PRMT R55, R33, 0x7771, RZ ;  /* 0x0000777121377816 */ /* 0x000fe200000000ff */
[----:B------:R2:W-:Y:S01]  /*17e00*/  STG.E.U8 desc[UR44][R42.64], R57 ;  /* 0x000000392a007986 */ /* 0x0005e2000c10112c */
[----:B------:R-:W-:-:S02]  /*17e10*/  LEA.HI.X.SX32 R37, R47, R3, 0x1, P4 ;  /* 0x000000032f257211 */ /* 0x000fc400020f0eff */
[-C--:B-1----:R-:W-:Y:S02]  /*17e20*/  IADD3 R38, P5, R49, R2.reuse, RZ ;  /* 0x0000000231267210 */ /* 0x082fe40007fbe0ff */
[----:B------:R-:W-:Y:S01]  /*17e30*/  PRMT R53, R33, 0x7770, RZ ;  /* 0x0000777021357816 */ /* 0x000fe200000000ff */
[----:B---3--:R-:W-:Y:S01]  /*17e40*/  IMAD R41, R233, 0x15, RZ ;  /* 0x00000015e9297824 */ /* 0x008fe200078e02ff */
[-C--:B------:R-:W-:Y:S01]  /*17e50*/  LEA.HI.X.SX32 R39, R49, R3.reuse, 0x1, P5 ;  /* 0x0000000331277211 */ /* 0x080fe200028f0eff */
[----:B------:R-:W-:Y:S01]  /*17e60*/  IMAD R47, R233, 0x17, RZ ;  /* 0x00000017e92f7824 */ /* 0x000fe200078e02ff */
[----:B------:R-:W-:Y:S02]  /*17e70*/  PRMT R51, R34, 0x7770, RZ ;  /* 0x0000777022337816 */ /* 0x000fe400000000ff */
[-C--:B------:R-:W-:Y:S02]  /*17e80*/  IADD3 R40, P4, R41, R2.reuse, RZ ;  /* 0x0000000229287210 */ /* 0x080fe40007f9e0ff */
[----:B--2---:R-:W-:Y:S01]  /*17e90*/  IADD3 R42, P5, R45, R2, RZ ;  /* 0x000000022d2a7210 */ /* 0x004fe20007fbe0ff */
[----:B------:R1:W-:Y:S01]  /*17ea0*/  STG.E.U8 desc[UR44][R14.64], R53 ;  /* 0x000000350e007986 */ /* 0x0003e2000c10112c */
[----:B------:R-:W-:-:S02]  /*17eb0*/  LEA.HI.X.SX32 R41, R41, R3, 0x1, P4 ;  /* 0x0000000329297211 */ /* 0x000fc400020f0eff */
[-C--:B------:R-:W-:Y:S01]  /*17ec0*/  LEA.HI.X.SX32 R43, R45, R3.reuse, 0x1, P5 ;  /* 0x000000032d2b7211 */ /* 0x080fe200028f0eff */
[----:B------:R-:W-:Y:S01]  /*17ed0*/  STG.E.U8 desc[UR44][R36.64], R55 ;  /* 0x0000003724007986 */ /* 0x000fe2000c10112c */
[----:B------:R-:W-:Y:S01]  /*17ee0*/  PRMT R45, R35, 0x7770, RZ ;  /* 0x00007770232d7816 */ /* 0x000fe200000000ff */
[----:B------:R-:W-:Y:S02]  /*17ef0*/  IMAD R49, R233, 0x18, RZ ;  /* 0x00000018e9317824 */ /* 0x000fe400078e02ff */
[----:B------:R2:W-:Y:S01]  /*17f00*/  STG.E.U8 desc[UR44][R38.64], R51 ;  /* 0x0000003326007986 */ /* 0x0005e2000c10112c */
[----:B-1----:R-:W-:Y:S02]  /*17f10*/  PRMT R53, R34, 0x7771, RZ ;  /* 0x0000777122357816 */ /* 0x002fe400000000ff */
[----:B------:R-:W-:Y:S01]  /*17f20*/  IADD3 R14, P4, R47, R2, RZ ;  /* 0x000000022f0e7210 */ /* 0x000fe20007f9e0ff */
[----:B--2---:R-:W-:Y:S02]  /*17f30*/  IMAD R39, R233, 0x19, RZ ;  /* 0x00000019e9277824 */ /* 0x004fe400078e02ff */
[----:B------:R1:W-:Y:S01]  /*17f40*/  STG.E.U8 desc[UR44][R40.64], R53 ;  /* 0x0000003528007986 */ /* 0x0003e2000c10112c */
[----:B------:R-:W-:-:S02]  /*17f50*/  LEA.HI.X.SX32 R15, R47, R3, 0x1, P4 ;  /* 0x000000032f0f7211 */ /* 0x000fc400020f0eff */
[-C--:B------:R-:W-:Y:S01]  /*17f60*/  IADD3 R36, P5, R49, R2.reuse, RZ ;  /* 0x0000000231247210 */ /* 0x080fe20007fbe0ff */
[----:B------:R2:W-:Y:S01]  /*17f70*/  STG.E.U8 desc[UR44][R42.64], R45 ;  /* 0x0000002d2a007986 */ /* 0x0005e2000c10112c */
[-C--:B------:R-:W-:Y:S02]  /*17f80*/  IADD3 R38, P4, R39, R2.reuse, RZ ;  /* 0x0000000227267210 */ /* 0x080fe40007f9e0ff */
[----:B------:R-:W-:Y:S01]  /*17f90*/  PRMT R51, R35, 0x7771, RZ ;  /* 0x0000777123337816 */ /* 0x000fe200000000ff */
[----:B-1----:R-:W-:Y:S01]  /*17fa0*/  IMAD R41, R233, 0x1a, RZ ;  /* 0x0000001ae9297824 */ /* 0x002fe200078e02ff */
[-C--:B------:R-:W-:Y:S01]  /*17fb0*/  LEA.HI.X.SX32 R39, R39, R3.reuse, 0x1, P4 ;  /* 0x0000000327277211 */ /* 0x080fe200020f0eff */
[C---:B--2---:R-:W-:Y:S02]  /*17fc0*/  IMAD R43, R233.reuse, 0x1b, RZ ;  /* 0x0000001be92b7824 */ /* 0x044fe400078e02ff */
[----:B------:R-:W-:Y:S01]  /*17fd0*/  IMAD R45, R233, 0x1c, RZ ;  /* 0x0000001ce92d7824 */ /* 0x000fe200078e02ff */
[----:B------:R-:W-:Y:S01]  /*17fe0*/  LEA.HI.X.SX32 R37, R49, R3, 0x1, P5 ;  /* 0x0000000331257211 */ /* 0x000fe200028f0eff */
[----:B------:R1:W-:Y:S01]  /*17ff0*/  STG.E.U8 desc[UR44][R14.64], R51 ;  /* 0x000000330e007986 */ /* 0x0003e2000c10112c */
[----:B------:R-:W-:-:S02]  /*18000*/  IADD3 R40, P4, R41, R2, RZ ;  /* 0x0000000229287210 */ /* 0x000fc40007f9e0ff */
[-C--:B------:R-:W-:Y:S02]  /*18010*/  IADD3 R42, P5, R43, R2.reuse, RZ ;  /* 0x000000022b2a7210 */ /* 0x080fe40007fbe0ff */
[C---:B------:R-:W-:Y:S02]  /*18020*/  PRMT R49, R32.reuse, 0x7772, RZ ;  /* 0x0000777220317816 */ /* 0x040fe400000000ff */
[----:B------:R-:W-:Y:S02]  /*18030*/  PRMT R47, R32, 0x7773, RZ ;  /* 0x00007773202f7816 */ /* 0x000fe400000000ff */
[----:B------:R-:W-:Y:S02]  /*18040*/  LEA.HI.X.SX32 R41, R41, R3, 0x1, P4 ;  /* 0x0000000329297211 */ /* 0x000fe400020f0eff */
[----:B-1----:R-:W-:Y:S02]  /*18050*/  IADD3 R14, P6, R45, R2, RZ ;  /* 0x000000022d0e7210 */ /* 0x002fe40007fde0ff */
[----:B------:R-:W-:-:S02]  /*18060*/  PRMT R55, R33, 0x7772, RZ ;  /* 0x0000777221377816 */ /* 0x000fc400000000ff */
[-C--:B------:R-:W-:Y:S02]  /*18070*/  LEA.HI.X.SX32 R43, R43, R3.reuse, 0x1, P5 ;  /* 0x000000032b2b7211 */ /* 0x080fe400028f0eff */
[----:B------:R-:W-:Y:S01]  /*18080*/  PRMT R57, R33, 0x7773, RZ ;  /* 0x0000777321397816 */ /* 0x000fe200000000ff */
[----:B------:R1:W-:Y:S01]  /*18090*/  STG.E.U8 desc[UR44][R36.64], R49 ;  /* 0x0000003124007986 */ /* 0x0003e2000c10112c */
[----:B------:R-:W-:Y:S01]  /*180a0*/  LEA.HI.X.SX32 R15, R45, R3, 0x1, P6 ;  /* 0x000000032d0f7211 */ /* 0x000fe200030f0eff */
[C---:B------:R-:W-:Y:S01]  /*180b0*/  IMAD R33, R233.reuse, 0x1d, RZ ;  /* 0x0000001de9217824 */ /* 0x040fe200078e02ff */
[----:B------:R-:W-:Y:S01]  /*180c0*/  PRMT R59, R34, 0x7772, RZ ;  /* 0x00007772223b7816 */ /* 0x000fe200000000ff */
[----:B------:R2:W-:Y:S04]  /*180d0*/  STG.E.U8 desc[UR44][R38.64], R47 ;  /* 0x0000002f26007986 */ /* 0x0005e8000c10112c */
[----:B------:R-:W-:Y:S01]  /*180e0*/  STG.E.U8 desc[UR44][R40.64], R55 ;  /* 0x0000003728007986 */ /* 0x000fe2000c10112c */
[----:B-1----:R-:W-:-:S03]  /*180f0*/  IMAD R37, R233, 0x1e, RZ ;  /* 0x0000001ee9257824 */ /* 0x002fc600078e02ff */
[----:B------:R-:W-:Y:S01]  /*18100*/  STG.E.U8 desc[UR44][R42.64], R57 ;  /* 0x000000392a007986 */ /* 0x000fe2000c10112c */
[----:B--2---:R-:W-:-:S03]  /*18110*/  IMAD R39, R233, 0x1f, RZ ;  /* 0x0000001fe9277824 */ /* 0x004fc600078e02ff */
[----:B------:R1:W-:Y:S01]  /*18120*/  STG.E.U8 desc[UR44][R14.64], R59 ;  /* 0x0000003b0e007986 */ /* 0x0003e2000c10112c */
[----:B------:R-:W-:Y:S01]  /*18130*/  IMAD.SHL.U32 R45, R233, 0x20, RZ ;  /* 0x00000020e92d7824 */ /* 0x000fe200078e00ff */
[-C--:B------:R-:W-:Y:S01]  /*18140*/  IADD3 R32, P5, R37, R2.reuse, RZ ;  /* 0x0000000225207210 */ /* 0x080fe20007fbe0ff */
[----:B------:R-:W-:Y:S01]  /*18150*/  IMAD R47, R233, 0x21, RZ ;  /* 0x00000021e92f7824 */ /* 0x000fe200078e02ff */
[-C--:B------:R-:W-:Y:S01]  /*18160*/  IADD3 R36, P6, R39, R2.reuse, RZ ;  /* 0x0000000227247210 */ /* 0x080fe20007fde0ff */
[----:B------:R-:W-:Y:S01]  /*18170*/  IMAD R49, R233, 0x22, RZ ;  /* 0x00000022e9317824 */ /* 0x000fe200078e02ff */
[----:B-1----:R-:W-:Y:S01]  /*18180*/  IADD3 R14, P4, R33, R2, RZ ;  /* 0x00000002210e7210 */ /* 0x002fe20007f9e0ff */
[----:B------:R-:W-:-:S03]  /*18190*/  IMAD R51, R233, 0x23, RZ ;  /* 0x00000023e9337824 */ /* 0x000fc600078e02ff */
[-C--:B------:R-:W-:Y:S01]  /*181a0*/  LEA.HI.X.SX32 R15, R33, R3.reuse, 0x1, P4 ;  /* 0x00000003210f7211 */ /* 0x080fe200020f0eff */
[----:B------:R-:W-:Y:S01]  /*181b0*/  IMAD R53, R233, 0x24, RZ ;  /* 0x00000024e9357824 */ /* 0x000fe200078e02ff */
[-C--:B------:R-:W-:Y:S01]  /*181c0*/  LEA.HI.X.SX32 R33, R37, R3.reuse, 0x1, P5 ;  /* 0x0000000325217211 */ /* 0x080fe200028f0eff */
[----:B------:R-:W-:Y:S01]  /*181d0*/  IMAD R55, R233, 0x25, RZ ;  /* 0x00000025e9377824 */ /* 0x000fe200078e02ff */
[-C--:B------:R-:W-:Y:S02]  /*181e0*/  IADD3 R38, P4, R45, R2.reuse, RZ ;  /* 0x000000022d267210 */ /* 0x080fe40007f9e0ff */
[-C--:B------:R-:W-:Y:S02]  /*181f0*/  IADD3 R40, P5, R47, R2.reuse, RZ ;  /* 0x000000022f287210 */ /* 0x080fe40007fbe0ff */
[-C--:B------:R-:W-:Y:S02]  /*18200*/  LEA.HI.X.SX32 R37, R39, R3.reuse, 0x1, P6 ;  /* 0x0000000327257211 */ /* 0x080fe400030f0eff */
[-C--:B------:R-:W-:Y:S01]  /*18210*/  IADD3 R42, P6, R49, R2.reuse, RZ ;  /* 0x00000002312a7210 */ /* 0x080fe20007fde0ff */
[----:B------:R-:W-:Y:S01]  /*18220*/  IMAD R57, R233, 0x26, RZ ;  /* 0x00000026e9397824 */ /* 0x000fe200078e02ff */
[-C--:B------:R-:W-:Y:S01]  /*18230*/  LEA.HI.X.SX32 R39, R45, R3.reuse, 0x1, P4 ;  /* 0x000000032d277211 */ /* 0x080fe200020f0eff */
[----:B------:R-:W-:Y:S01]  /*18240*/  IMAD R59, R233, 0x27, RZ ;  /* 0x00000027e93b7824 */ /* 0x000fe200078e02ff */
[----:B------:R-:W-:Y:S01]  /*18250*/  LEA.HI.X.SX32 R41, R47, R3, 0x1, P5 ;  /* 0x000000032f297211 */ /* 0x000fe200028f0eff */
[----:B------:R-:W-:Y:S01]  /*18260*/  IMAD R61, R233, 0x28, RZ ;  /* 0x00000028e93d7824 */ /* 0x000fe200078e02ff */
[----:B------:R-:W-:-:S02]  /*18270*/  IADD3 R44, P4, R51, R2, RZ ;  /* 0x00000002332c7210 */ /* 0x000fc40007f9e0ff */
        /* <DEDUP_REMOVED lines=29> */
[-C--:B------:R-:W-:Y:S02]  /*18450*/  IADD3 R66, P6, R73, R2.reuse, RZ ;  /* 0x0000000249427210 */ /* 0x080fe40007fde0ff */
[-C--:B------:R-:W-:Y:S02]  /*18460*/  LEA.HI.X.SX32 R63, R69, R3.reuse, 0x1, P4 ;  /* 0x00000003453f7211 */ /* 0x080fe400020f0eff */
[----:B------:R-:W-:Y:S02]  /*18470*/  LEA.HI.X.SX32 R65, R71, R3, 0x1, P5 ;  /* 0x0000000347417211 */ /* 0x000fe400028f0eff */
        /* <DEDUP_REMOVED lines=150> */
[----:B------:R-:W-:Y:S01]  /*18de0*/  PRMT R239, R35, 0x7772, RZ ;  /* 0x0000777223ef7816 */ /* 0x000fe200000000ff */
[----:B------:R-:W-:Y:S01]  /*18df0*/  IMAD R233, R233, 0x7f, RZ ;  /* 0x0000007fe9e97824 */ /* 0x000fe200078e02ff */
[----:B------:R-:W-:-:S02]  /*18e00*/  IADD3 R218, P4, R219, R2, RZ ;  /* 0x00000002dbda7210 */ /* 0x000fc40007f9e0ff */
[-C--:B------:R-:W-:Y:S02]  /*18e10*/  IADD3 R220, P5, R221, R2.reuse, RZ ;  /* 0x00000002dddc7210 */ /* 0x080fe40007fbe0ff */
[----:B------:R-:W-:Y:S02]  /*18e20*/  LEA.HI.X.SX32 R217, R217, R3, 0x1, P6 ;  /* 0x00000003d9d97211 */ /* 0x000fe400030f0eff */
[----:B------:R-:W-:Y:S02]  /*18e30*/  PRMT R237, R35, 0x7773, RZ ;  /* 0x0000777323ed7816 */ /* 0x000fe400000000ff */
[----:B------:R-:W-:Y:S02]  /*18e40*/  IADD3 R222, P6, R223, R2, RZ ;  /* 0x00000002dfde7210 */ /* 0x000fe40007fde0ff */
[C---:B------:R-:W-:Y:S02]  /*18e50*/  PRMT R35, R28.reuse, 0x7773, RZ ;  /* 0x000077731c237816 */ /* 0x040fe400000000ff */
[C---:B------:R-:W-:Y:S01]  /*18e60*/  PRMT R4, R28.reuse, 0x7772, RZ ;  /* 0x000077721c047816 */ /* 0x040fe200000000ff */
[----:B------:R-:W-:Y:S01]  /*18e70*/  STG.E.U8 desc[UR44][R14.64], R241 ;  /* 0x000000f10e007986 */ /* 0x000fe2000c10112c */
[----:B------:R-:W-:-:S02]  /*18e80*/  PRMT R28, R28, 0x7771, RZ ;  /* 0x000077711c1c7816 */ /* 0x000fc400000000ff */
[-C--:B------:R-:W-:Y:S01]  /*18e90*/  LEA.HI.X.SX32 R219, R219, R3.reuse, 0x1, P4 ;  /* 0x00000003dbdb7211 */ /* 0x080fe200020f0eff */
[----:B------:R-:W-:Y:S01]  /*18ea0*/  STG.E.U8 desc[UR44][R32.64], R239 ;  /* 0x000000ef20007986 */ /* 0x000fe2000c10112c */
[-C--:B------:R-:W-:Y:S02]  /*18eb0*/  LEA.HI.X.SX32 R221, R221, R3.reuse, 0x1, P5 ;  /* 0x00000003dddd7211 */ /* 0x080fe400028f0eff */
[----:B------:R-:W-:Y:S01]  /*18ec0*/  PRMT R249, R29, 0x7771, RZ ;  /* 0x000077711df97816 */ /* 0x000fe200000000ff */
[----:B------:R1:W-:Y:S01]  /*18ed0*/  STG.E.U8 desc[UR44][R36.64], R237 ;  /* 0x000000ed24007986 */ /* 0x0003e2000c10112c */
[-C--:B------:R-:W-:Y:S02]  /*18ee0*/  IADD3 R224, P4, R225, R2.reuse, RZ ;  /* 0x00000002e1e07210 */ /* 0x080fe40007f9e0ff */
[----:B------:R-:W-:Y:S01]  /*18ef0*/  IADD3 R226, P5, R227, R2, RZ ;  /* 0x00000002e3e27210 */ /* 0x000fe20007fbe0ff */
[----:B------:R2:W-:Y:S01]  /*18f00*/  STG.E.U8 desc[UR44][R38.64], R243 ;  /* 0x000000f326007986 */ /* 0x0005e2000c10112c */
[----:B------:R-:W-:-:S02]  /*18f10*/  LEA.HI.X.SX32 R223, R223, R3, 0x1, P6 ;  /* 0x00000003dfdf7211 */ /* 0x000fc400030f0eff */
[C---:B------:R-:W-:Y:S01]  /*18f20*/  PRMT R247, R30.reuse, 0x7770, RZ ;  /* 0x000077701ef77816 */ /* 0x040fe200000000ff */
[----:B------:R-:W-:Y:S01]  /*18f30*/  STG.E.U8 desc[UR44][R40.64], R28 ;  /* 0x0000001c28007986 */ /* 0x000fe2000c10112c */
[----:B------:R-:W-:Y:S02]  /*18f40*/  IADD3 R2, P6, R233, R2, RZ ;  /* 0x00000002e9027210 */ /* 0x000fe40007fde0ff */
[----:B------:R-:W-:Y:S01]  /*18f50*/  PRMT R34, R30, 0x7771, RZ ;  /* 0x000077711e227816 */ /* 0x000fe200000000ff */
[----:B------:R-:W-:Y:S01]  /*18f60*/  STG.E.U8 desc[UR44][R42.64], R251 ;  /* 0x000000fb2a007986 */ /* 0x000fe2000c10112c */
[C---:B-1----:R-:W-:Y:S02]  /*18f70*/  PRMT R36, R31.reuse, 0x7771, RZ ;  /* 0x000077711f247816 */ /* 0x042fe400000000ff */
[----:B--2---:R-:W-:Y:S01]  /*18f80*/  PRMT R38, R31, 0x7770, RZ ;  /* 0x000077701f267816 */ /* 0x004fe200000000ff */
[----:B------:R-:W-:Y:S01]  /*18f90*/  STG.E.U8 desc[UR44][R44.64], R249 ;  /* 0x000000f92c007986 */ /* 0x000fe2000c10112c */
[----:B------:R-:W-:-:S02]  /*18fa0*/  LEA.HI.X.SX32 R225, R225, R3, 0x1, P4 ;  /* 0x00000003e1e17211 */ /* 0x000fc400020f0eff */
[-C--:B------:R-:W-:Y:S01]  /*18fb0*/  LEA.HI.X.SX32 R227, R227, R3.reuse, 0x1, P5 ;  /* 0x00000003e3e37211 */ /* 0x080fe200028f0eff */
[----:B------:R1:W-:Y:S01]  /*18fc0*/  STG.E.U8 desc[UR44][R46.64], R247 ;  /* 0x000000f72e007986 */ /* 0x0003e2000c10112c */
[----:B------:R-:W-:Y:S02]  /*18fd0*/  LEA.HI.X.SX32 R3, R233, R3, 0x1, P6 ;  /* 0x00000003e9037211 */ /* 0x000fe400030f0eff */
[C---:B------:R-:W-:Y:S01]  /*18fe0*/  PRMT R233, R29.reuse, 0x7772, RZ ;  /* 0x000077721de97816 */ /* 0x040fe200000000ff */
[----:B------:R2:W-:Y:S01]  /*18ff0*/  STG.E.U8 desc[UR44][R48.64], R34 ;  /* 0x0000002230007986 */ /* 0x0005e2000c10112c */
[----:B------:R-:W-:Y:S02]  /*19000*/  PRMT R235, R29, 0x7773, RZ ;  /* 0x000077731deb7816 */ /* 0x000fe400000000ff */
[C---:B------:R-:W-:Y:S01]  /*19010*/  PRMT R29, R30.reuse, 0x7772, RZ ;  /* 0x000077721e1d7816 */ /* 0x040fe200000000ff */
[----:B------:R3:W-:Y:S01]  /*19020*/  STG.E.U8 desc[UR44][R50.64], R38 ;  /* 0x0000002632007986 */ /* 0x0007e2000c10112c */
[----:B------:R-:W-:-:S03]  /*19030*/  PRMT R15, R30, 0x7773, RZ ;  /* 0x000077731e0f7816 */ /* 0x000fc600000000ff */
[----:B------:R4:W-:Y:S01]  /*19040*/  STG.E.U8 desc[UR44][R52.64], R36 ;  /* 0x0000002434007986 */ /* 0x0009e2000c10112c */
[----:B------:R-:W-:-:S03]  /*19050*/  PRMT R37, R31, 0x7772, RZ ;  /* 0x000077721f257816 */ /* 0x000fc600000000ff */
[----:B------:R0:W-:Y:S01]  /*19060*/  STG.E.U8 desc[UR44][R54.64], R4 ;  /* 0x0000000436007986 */ /* 0x0001e2000c10112c */
[----:B------:R-:W-:-:S03]  /*19070*/  PRMT R33, R31, 0x7773, RZ ;  /* 0x000077731f217816 */ /* 0x000fc600000000ff */
[----:B------:R0:W-:Y:S01]  /*19080*/  STG.E.U8 desc[UR44][R56.64], R35 ;  /* 0x0000002338007986 */ /* 0x0001e2000c10112c */
[----:B------:R-:W-:-:S03]  /*19090*/  PRMT R245, R20, 0x7770, RZ ;  /* 0x0000777014f57816 */ /* 0x000fc600000000ff */
[----:B------:R-:W-:Y:S01]  /*190a0*/  STG.E.U8 desc[UR44][R58.64], R233 ;  /* 0x000000e93a007986 */ /* 0x000fe2000c10112c */
[----:B------:R-:W-:Y:S02]  /*190b0*/  PRMT R31, R20, 0x7771, RZ ;  /* 0x00007771141f7816 */ /* 0x000fe400000000ff */
[C---:B------:R-:W-:Y:S01]  /*190c0*/  PRMT R241, R21.reuse, 0x7773, RZ ;  /* 0x0000777315f17816 */ /* 0x040fe200000000ff */
[----:B------:R0:W-:Y:S01]  /*190d0*/  STG.E.U8 desc[UR44][R60.64], R235 ;  /* 0x000000eb3c007986 */ /* 0x0001e2000c10112c */
[C---:B------:R-:W-:Y:S02]  /*190e0*/  PRMT R243, R21.reuse, 0x7772, RZ ;  /* 0x0000777215f37816 */ /* 0x040fe400000000ff */
[C---:B------:R-:W-:Y:S01]  /*190f0*/  PRMT R239, R21.reuse, 0x7771, RZ ;  /* 0x0000777115ef7816 */ /* 0x040fe200000000ff */
[----:B------:R0:W-:Y:S01]  /*19100*/  STG.E.U8 desc[UR44][R62.64], R29 ;  /* 0x0000001d3e007986 */ /* 0x0001e2000c10112c */
[----:B------:R-:W-:-:S03]  /*19110*/  PRMT R21, R21, 0x7770, RZ ;  /* 0x0000777015157816 */ /* 0x000fc600000000ff */
[----:B------:R-:W-:Y:S01]  /*19120*/  STG.E.U8 desc[UR44][R64.64], R15 ;  /* 0x0000000f40007986 */ /* 0x000fe2000c10112c */
[----:B-1----:R-:W-:-:S03]  /*19130*/  PRMT R47, R22, 0x7770, RZ ;  /* 0x00007770162f7816 */ /* 0x002fc600000000ff */
[----:B------:R1:W-:Y:S01]  /*19140*/  STG.E.U8 desc[UR44][R66.64], R37 ;  /* 0x0000002542007986 */ /* 0x0003e2000c10112c */
[----:B------:R-:W-:Y:S02]  /*19150*/  PRMT R41, R22, 0x7771, RZ ;  /* 0x0000777116297816 */ /* 0x000fe400000000ff */
[C---:B------:R-:W-:Y:S01]  /*19160*/  PRMT R249, R23.reuse, 0x7773, RZ ;  /* 0x0000777317f97816 */ /* 0x040fe200000000ff */
[----:B------:R-:W-:Y:S01]  /*19170*/  STG.E.U8 desc[UR44][R68.64], R33 ;  /* 0x0000002144007986 */ /* 0x000fe2000c10112c */
[C---:B------:R-:W-:Y:S02]  /*19180*/  PRMT R251, R23.reuse, 0x7772, RZ ;  /* 0x0000777217fb7816 */ /* 0x040fe400000000ff */
[C---:B------:R-:W-:Y:S01]  /*19190*/  PRMT R247, R23.reuse, 0x7771, RZ ;  /* 0x0000777117f77816 */ /* 0x040fe200000000ff */
[----:B------:R1:W-:Y:S01]  /*191a0*/  STG.E.U8 desc[UR44][R70.64], R245 ;  /* 0x000000f546007986 */ /* 0x0003e2000c10112c */
[----:B------:R-:W-:-:S03]  /*191b0*/  PRMT R23, R23, 0x7770, RZ ;  /* 0x0000777017177816 */ /* 0x000fc600000000ff */
[----:B------:R-:W-:Y:S01]  /*191c0*/  STG.E.U8 desc[UR44][R72.64], R31 ;  /* 0x0000001f48007986 */ /* 0x000fe2000c10112c */
[----:B------:R-:W-:-:S03]  /*191d0*/  PRMT R237, R20, 0x7772, RZ ;  /* 0x0000777214ed7816 */ /* 0x000fc600000000ff */
[----:B------:R-:W-:Y:S01]  /*191e0*/  STG.E.U8 desc[UR44][R74.64], R21 ;  /* 0x000000154a007986 */ /* 0x000fe2000c10112c */
[----:B------:R-:W-:-:S03]  /*191f0*/  PRMT R39, R20, 0x7773, RZ ;  /* 0x0000777314277816 */ /* 0x000fc600000000ff */
[----:B------:R-:W-:Y:S01]  /*19200*/  STG.E.U8 desc[UR44][R76.64], R239 ;  /* 0x000000ef4c007986 */ /* 0x000fe2000c10112c */
[----:B------:R-:W-:-:S03]  /*19210*/  PRMT R45, R22, 0x7772, RZ ;  /* 0x00007772162d7816 */ /* 0x000fc600000000ff */
[----:B------:R-:W-:Y:S01]  /*19220*/  STG.E.U8 desc[UR44][R78.64], R47 ;  /* 0x0000002f4e007986 */ /* 0x000fe2000c10112c */
[----:B------:R-:W-:-:S03]  /*19230*/  PRMT R43, R22, 0x7773, RZ ;  /* 0x00007773162b7816 */ /* 0x000fc600000000ff */
[----:B------:R-:W-:Y:S04]  /*19240*/  STG.E.U8 desc[UR44][R80.64], R41 ;  /* 0x0000002950007986 */ /* 0x000fe8000c10112c */
[----:B------:R-:W-:Y:S04]  /*19250*/  STG.E.U8 desc[UR44][R82.64], R23 ;  /* 0x0000001752007986 */ /* 0x000fe8000c10112c */
        /* <DEDUP_REMOVED lines=9> */
[C---:B------:R-:W-:Y:S02]  /*192f0*/  PRMT R24, R25.reuse, 0x7773, RZ ;  /* 0x0000777319187816 */ /* 0x040fe400000000ff */
[C---:B------:R-:W-:Y:S01]  /*19300*/  PRMT R28, R25.reuse, 0x7772, RZ ;  /* 0x00007772191c7816 */ /* 0x040fe200000000ff */
[----:B------:R-:W-:Y:S01]  /*19310*/  STG.E.U8 desc[UR44][R94.64], R45 ;  /* 0x0000002d5e007986 */ /* 0x000fe2000c10112c */
[C---:B------:R-:W-:Y:S02]  /*19320*/  PRMT R30, R25.reuse, 0x7771, RZ ;  /* 0x00007771191e7816 */ /* 0x040fe400000000ff */
[----:B--2---:R-:W-:Y:S01]  /*19330*/  PRMT R34, R25, 0x7770, RZ ;  /* 0x0000777019227816 */ /* 0x004fe200000000ff */
[----:B------:R-:W-:Y:S01]  /*19340*/  STG.E.U8 desc[UR44][R96.64], R43 ;  /* 0x0000002b60007986 */ /* 0x000fe2000c10112c */
[C---:B------:R-:W-:Y:S02]  /*19350*/  PRMT R25, R26.reuse, 0x7773, RZ ;  /* 0x000077731a197816 */ /* 0x040fe400000000ff */
[C---:B------:R-:W-:Y:S01]  /*19360*/  PRMT R49, R26.reuse, 0x7772, RZ ;  /* 0x000077721a317816 */ /* 0x040fe200000000ff */
[----:B------:R-:W-:Y:S01]  /*19370*/  STG.E.U8 desc[UR44][R98.64], R251 ;  /* 0x000000fb62007986 */ /* 0x000fe2000c10112c */
[----:B---3--:R-:W-:-:S02]  /*19380*/  PRMT R51, R26, 0x7771, RZ ;  /* 0x000077711a337816 */ /* 0x008fc400000000ff */
[----:B------:R-:W-:Y:S01]  /*19390*/  PRMT R26, R26, 0x7770, RZ ;  /* 0x000077701a1a7816 */ /* 0x000fe200000000ff */
[----:B------:R-:W-:Y:S01]  /*193a0*/  STG.E.U8 desc[UR44][R100.64], R249 ;  /* 0x000000f964007986 */ /* 0x000fe2000c10112c */
[C---:B----4-:R-:W-:Y:S02]  /*193b0*/  PRMT R36, R16.reuse, 0x7773, RZ ;  /* 0x0000777310247816 */ /* 0x050fe400000000ff */
[C---:B------:R-:W-:Y:S01]  /*193c0*/  PRMT R38, R16.reuse, 0x7772, RZ ;  /* 0x0000777210267816 */ /* 0x040fe200000000ff */
[----:B------:R-:W-:Y:S01]  /*193d0*/  STG.E.U8 desc[UR44][R102.64], R32 ;  /* 0x0000002066007986 */ /* 0x000fe2000c10112c */
[C---:B------:R-:W-:Y:S02]  /*193e0*/  PRMT R40, R16.reuse, 0x7771, RZ ;  /* 0x0000777110287816 */ /* 0x040fe400000000ff */
[----:B------:R-:W-:Y:S01]  /*193f0*/  PRMT R48, R16, 0x7770, RZ ;  /* 0x0000777010307816 */ /* 0x000fe200000000ff */
[----:B------:R-:W-:Y:S01]  /*19400*/  STG.E.U8 desc[UR44][R104.64], R22 ;  /* 0x0000001668007986 */ /* 0x000fe2000c10112c */
[----:B------:R-:W-:-:S02]  /*19410*/  PRMT R53, R27, 0x7773, RZ ;  /* 0x000077731b357816 */ /* 0x000fc400000000ff */
[C---:B0-----:R-:W-:Y:S02]  /*19420*/  PRMT R55, R27.reuse, 0x7772, RZ ;  /* 0x000077721b377816 */ /* 0x041fe400000000ff */
[----:B------:R-:W-:Y:S02]  /*19430*/  PRMT R4, R27, 0x7771, RZ ;  /* 0x000077711b047816 */ /* 0x000fe400000000ff */
[C---:B------:R-:W-:Y:S02]  /*19440*/  PRMT R16, R17.reuse, 0x7773, RZ ;  /* 0x0000777311107816 */ /* 0x040fe400000000ff */
[C---:B------:R-:W-:Y:S02]  /*19450*/  PRMT R42, R17.reuse, 0x7772, RZ ;  /* 0x00007772112a7816 */ /* 0x040fe400000000ff */
[C---:B------:R-:W-:Y:S02]  /*19460*/  PRMT R44, R17.reuse, 0x7771, RZ ;  /* 0x00007771112c7816 */ /* 0x040fe400000000ff */
[----:B------:R-:W-:Y:S01]  /*19470*/  PRMT R46, R17, 0x7770, RZ ;  /* 0x00007770112e7816 */ /* 0x000fe200000000ff */
[----:B------:R-:W-:Y:S01]  /*19480*/  STG.E.U8 desc[UR44][R106.64], R34 ;  /* 0x000000226a007986 */ /* 0x000fe2000c10112c */
[----:B------:R-:W-:-:S02]  /*19490*/  PRMT R27, R27, 0x7770, RZ ;  /* 0x000077701b1b7816 */ /* 0x000fc400000000ff */
[C---:B------:R-:W-:Y:S02]  /*194a0*/  PRMT R35, R18.reuse, 0x7773, RZ ;  /* 0x0000777312237816 */ /* 0x040fe400000000ff */
[C---:B------:R-:W-:Y:S02]  /*194b0*/  PRMT R17, R18.reuse, 0x7772, RZ ;  /* 0x0000777212117816 */ /* 0x040fe400000000ff */
[C---:B------:R-:W-:Y:S02]  /*194c0*/  PRMT R61, R18.reuse, 0x7771, RZ ;  /* 0x00007771123d7816 */ /* 0x040fe400000000ff */
[----:B------:R-:W-:Y:S01]  /*194d0*/  PRMT R63, R18, 0x7770, RZ ;  /* 0x00007770123f7816 */ /* 0x000fe200000000ff */
[----:B------:R-:W-:Y:S01]  /*194e0*/  STG.E.U8 desc[UR44][R108.64], R30 ;  /* 0x0000001e6c007986 */ /* 0x000fe2000c10112c */
[C---:B------:R-:W-:Y:S02]  /*194f0*/  PRMT R18, R8.reuse, 0x7773, RZ ;  /* 0x0000777308127816 */ /* 0x040fe400000000ff */
[----:B------:R-:W-:-:S02]  /*19500*/  PRMT R50, R8, 0x7772, RZ ;  /* 0x0000777208327816 */ /* 0x000fc400000000ff */
[C---:B------:R-:W-:Y:S02]  /*19510*/  PRMT R56, R8.reuse, 0x7771, RZ ;  /* 0x0000777108387816 */ /* 0x040fe400000000ff */
[----:B------:R-:W-:Y:S02]  /*19520*/  PRMT R58, R8, 0x7770, RZ ;  /* 0x00007770083a7816 */ /* 0x000fe400000000ff */
[C---:B------:R-:W-:Y:S02]  /*19530*/  PRMT R233, R9.reuse, 0x7773, RZ ;  /* 0x0000777309e97816 */ /* 0x040fe400000000ff */
[C---:B------:R-:W-:Y:S02]  /*19540*/  PRMT R235, R9.reuse, 0x7772, RZ ;  /* 0x0000777209eb7816 */ /* 0x040fe400000000ff */
[C---:B------:R-:W-:Y:S02]  /*19550*/  PRMT R52, R9.reuse, 0x7771, RZ ;  /* 0x0000777109347816 */ /* 0x040fe400000000ff */
[----:B------:R-:W-:-:S02]  /*19560*/  PRMT R54, R9, 0x7770, RZ ;  /* 0x0000777009367816 */ /* 0x000fc400000000ff */
[C---:B-1----:R-:W-:Y:S02]  /*19570*/  PRMT R37, R10.reuse, 0x7773, RZ ;  /* 0x000077730a257816 */ /* 0x042fe400000000ff */
[C---:B------:R-:W-:Y:S02]  /*19580*/  PRMT R65, R10.reuse, 0x7772, RZ ;  /* 0x000077720a417816 */ /* 0x040fe400000000ff */
[C---:B------:R-:W-:Y:S02]  /*19590*/  PRMT R71, R10.reuse, 0x7771, RZ ;  /* 0x000077710a477816 */ /* 0x040fe400000000ff */
[----:B------:R-:W-:Y:S02]  /*195a0*/  PRMT R245, R10, 0x7770, RZ ;  /* 0x000077700af57816 */ /* 0x000fe400000000ff */
[C---:B------:R-:W-:Y:S02]  /*195b0*/  PRMT R15, R11.reuse, 0x7773, RZ ;  /* 0x000077730b0f7816 */ /* 0x040fe400000000ff */
[----:B------:R-:W-:-:S02]  /*195c0*/  PRMT R33, R11, 0x7772, RZ ;  /* 0x000077720b217816 */ /* 0x000fc400000000ff */
[C---:B------:R-:W-:Y:S02]  /*195d0*/  PRMT R67, R11.reuse, 0x7771, RZ ;  /* 0x000077710b437816 */ /* 0x040fe400000000ff */
[----:B------:R-:W-:Y:S01]  /*195e0*/  PRMT R69, R11, 0x7770, RZ ;  /* 0x000077700b457816 */ /* 0x000fe200000000ff */
[----:B------:R-:W-:Y:S04]  /*195f0*/  STG.E.U8 desc[UR44][R110.64], R26 ;  /* 0x0000001a6e007986 */ /* 0x000fe8000c10112c */
[----:B------:R-:W0:Y:S04]  /*19600*/  LDS.128 R8, [R231] ;  /* 0x00000000e7087984 */ /* 0x000e280000000c00 */
[----:B------:R-:W-:Y:S04]  /*19610*/  STG.E.U8 desc[UR44][R112.64], R51 ;  /* 0x0000003370007986 */ /* 0x000fe8000c10112c */
[----:B------:R-:W-:Y:S04]  /*19620*/  STG.E.U8 desc[UR44][R114.64], R27 ;  /* 0x0000001b72007986 */ /* 0x000fe8000c10112c */
[----:B------:R-:W-:Y:S04]  /*19630*/  STG.E.U8 desc[UR44][R116.64], R4 ;  /* 0x0000000474007986 */ /* 0x000fe8000c10112c */
[----:B------:R-:W-:Y:S04]  /*19640*/  STG.E.U8 desc[UR44][R118.64], R20 ;  /* 0x0000001476007986 */ /* 0x000fe8000c10112c */
[----:B------:R-:W-:Y:S04]  /*19650*/  STG.E.U8 desc[UR44][R120.64], R14 ;  /* 0x0000000e78007986 */ /* 0x000fe8000c10112c */
        /* <DEDUP_REMOVED lines=23> */
[----:B------:R1:W-:Y:S04]  /*197d0*/  STG.E.U8 desc[UR44][R160.64], R35 ;  /* 0x00000023a0007986 */ /* 0x0003e8000c10112c */
[----:B------:R-:W-:Y:S04]  /*197e0*/  STG.E.U8 desc[UR44][R162.64], R57 ;  /* 0x00000039a2007986 */ /* 0x000fe8000c10112c */
[----:B------:R2:W-:Y:S04]  /*197f0*/  STG.E.U8 desc[UR44][R164.64], R29 ;  /* 0x0000001da4007986 */ /* 0x0005e8000c10112c */
        /* <DEDUP_REMOVED lines=8> */
[----:B0-----:R-:W-:-:S03]  /*19880*/  PRMT R43, R8, 0x7770, RZ ;  /* 0x00007770082b7816 */ /* 0x001fc600000000ff */
[----:B------:R-:W-:Y:S01]  /*19890*/  STG.E.U8 desc[UR44][R182.64], R50 ;  /* 0x00000032b6007986 */ /* 0x000fe2000c10112c */
[----:B------:R-:W-:-:S03]  /*198a0*/  PRMT R41, R8, 0x7771, RZ ;  /* 0x0000777108297816 */ /* 0x000fc600000000ff */
[----:B------:R-:W-:Y:S01]  /*198b0*/  STG.E.U8 desc[UR44][R184.64], R18 ;  /* 0x00000012b8007986 */ /* 0x000fe2000c10112c */
[----:B------:R-:W-:-:S03]  /*198c0*/  PRMT R39, R9, 0x7770, RZ ;  /* 0x0000777009277816 */ /* 0x000fc600000000ff */
[----:B------:R-:W-:Y:S01]  /*198d0*/  STG.E.U8 desc[UR44][R186.64], R235 ;  /* 0x000000ebba007986 */ /* 0x000fe2000c10112c */
[----:B-1----:R-:W-:-:S03]  /*198e0*/  PRMT R35, R9, 0x7771, RZ ;  /* 0x0000777109237816 */ /* 0x002fc600000000ff */
[----:B------:R-:W-:Y:S01]  /*198f0*/  STG.E.U8 desc[UR44][R188.64], R233 ;  /* 0x000000e9bc007986 */ /* 0x000fe2000c10112c */
[----:B------:R-:W-:-:S03]  /*19900*/  PRMT R21, R9, 0x7773, RZ ;  /* 0x0000777309157816 */ /* 0x000fc600000000ff */
[----:B------:R-:W-:Y:S01]  /*19910*/  STG.E.U8 desc[UR44][R190.64], R65 ;  /* 0x00000041be007986 */ /* 0x000fe2000c10112c */
[----:B------:R-:W-:-:S03]  /*19920*/  PRMT R23, R9, 0x7772, RZ ;  /* 0x0000777209177816 */ /* 0x000fc600000000ff */
[----:B------:R-:W-:Y:S01]  /*19930*/  STG.E.U8 desc[UR44][R192.64], R37 ;  /* 0x00000025c0007986 */ /* 0x000fe2000c10112c */
[----:B------:R-:W-:-:S03]  /*19940*/  PRMT R31, R10, 0x7771, RZ ;  /* 0x000077710a1f7816 */ /* 0x000fc600000000ff */
[----:B------:R0:W-:Y:S01]  /*19950*/  STG.E.U8 desc[UR44][R194.64], R33 ;  /* 0x00000021c2007986 */ /* 0x0001e2000c10112c */
[C---:B------:R-:W-:Y:S02]  /*19960*/  PRMT R9, R11.reuse, 0x7773, RZ ;  /* 0x000077730b097816 */ /* 0x040fe400000000ff */
[----:B--2---:R-:W-:Y:S01]  /*19970*/  PRMT R29, R11, 0x7771, RZ ;  /* 0x000077710b1d7816 */ /* 0x004fe200000000ff */
[----:B------:R1:W-:Y:S01]  /*19980*/  STG.E.U8 desc[UR44][R196.64], R15 ;  /* 0x0000000fc4007986 */ /* 0x0003e2000c10112c */
[----:B------:R-:W-:-:S03]  /*19990*/  PRMT R27, R8, 0x7772, RZ ;  /* 0x00007772081b7816 */ /* 0x000fc600000000ff */
[----:B------:R-:W-:Y:S01]  /*199a0*/  STG.E.U8 desc[UR44][R198.64], R43 ;  /* 0x0000002bc6007986 */ /* 0x000fe2000c10112c */
[----:B0-----:R-:W-:-:S03]  /*199b0*/  PRMT R33, R10, 0x7770, RZ ;  /* 0x000077700a217816 */ /* 0x001fc600000000ff */
[----:B------:R-:W-:Y:S01]  /*199c0*/  STG.E.U8 desc[UR44][R200.64], R41 ;  /* 0x00000029c8007986 */ /* 0x000fe2000c10112c */
[----:B-1----:R-:W-:-:S03]  /*199d0*/  PRMT R15, R11, 0x7772, RZ ;  /* 0x000077720b0f7816 */ /* 0x002fc600000000ff */
[----:B------:R-:W-:Y:S01]  /*199e0*/  STG.E.U8 desc[UR44][R202.64], R39 ;  /* 0x00000027ca007986 */ /* 0x000fe2000c10112c */
[----:B------:R-:W-:Y:S02]  /*199f0*/  PRMT R11, R11, 0x7770, RZ ;  /* 0x000077700b0b7816 */ /* 0x000fe400000000ff */
[----:B------:R-:W-:Y:S01]  /*19a00*/  PRMT R25, R8, 0x7773, RZ ;  /* 0x0000777308197816 */ /* 0x000fe200000000ff */
        /* <DEDUP_REMOVED lines=14> */
[----:B------:R0:W-:Y:S01]  /*19af0*/  STG.E.U8 desc[UR44][R2.64], R9 ;  /* 0x0000000902007986 */ /* 0x0001e2000c10112c */
[----:B------:R-:W-:Y:S01]  /*19b00*/  FSEL R229, R229, -INF , P2 ;  /* 0xff800000e5e57808 */ /* 0x000fe20001000000 */
[----:B------:R-:W-:Y:S01]  /*19b10*/  IMAD.SHL.U32 R4, R236, 0x2, RZ ;  /* 0x00000002ec047824 */ /* 0x000fe200078e00ff */
[----:B------:R-:W-:-:S02]  /*19b20*/  FSEL R230, R230, -INF , P3 ;  /* 0xff800000e6e67808 */ /* 0x000fc40001800000 */
[----:B------:R-:W-:Y:S02]  /*19b30*/  FSEL R228, R228, -INF , P1 ;  /* 0xff800000e4e47808 */ /* 0x000fe40000800000 */
[----:B------:R-:W-:Y:S01]  /*19b40*/  FSEL R7, R7, -INF , P0 ;  /* 0xff80000007077808 */ /* 0x000fe20000000000 */
[----:B------:R-:W-:Y:S01]  /*19b50*/  FFMA R231, R229, 0.69314718246459960938, R6 ;  /* 0x3f317218e5e77823 */ /* 0x000fe20000000006 */
[----:B------:R-:W-:Y:S01]  /*19b60*/  FFMA R230, R230, 0.69314718246459960938, R5 ;  /* 0x3f317218e6e67823 */ /* 0x000fe20000000005 */
[----:B------:R-:W-:Y:S01]  /*19b70*/  FFMA R6, R228, 0.69314718246459960938, R13 ;  /* 0x3f317218e4067823 */ /* 0x000fe2000000000d */
[----:B------:R-:W-:Y:S01]  /*19b80*/  LOP3.LUT R8, R4, 0xf8, RZ, 0xc0, !PT ;  /* 0x000000f804087812 */ /* 0x000fe200078ec0ff */
[----:B------:R-:W-:Y:S01]  /*19b90*/  BAR.SYNC.DEFER_BLOCKING 0x0 ;  /* 0x0000000000007b1d */ /* 0x000fe20000010000 */
[----:B------:R-:W-:-:S07]  /*19ba0*/  FFMA R7, R7, 0.69314718246459960938, R12 ;  /* 0x3f31721807077823 */ /* 0x000fce000000000c */
[----:B------:R-:W0:Y:S01]  /*19bb0*/  LDC.64 R12, c[0x0][0x230] ;  /* 0x00008c00ff0c7b82 */ /* 0x000e220000000a00 */
[----:B------:R-:W-:Y:S04]  /*19bc0*/  STS.64 [R8+UR19], R230 ;  /* 0x000000e608007988 */ /* 0x000fe80008000a13 */
[----:B------:R-:W-:Y:S03]  /*19bd0*/  STS.64 [R8+UR19+0x100], R6 ;  /* 0x0001000608007988 */ /* 0x000fe60008000a13 */
[----:B------:R-:W-:Y:S01]  /*19be0*/  BAR.SYNC.DEFER_BLOCKING 0x0 ;  /* 0x0000000000007b1d */ /* 0x000fe20000010000 */
[----:B------:R-:W-:-:S05]  /*19bf0*/  UIMAD UR4, UR18, UR4, URZ ;  /* 0x00000004120472a4 */ /* 0x000fca000f8e023f */
[----:B------:R-:W1:Y:S01]  /*19c00*/  LDS R11, [R0] ;  /* 0x00000000000b7984 */ /* 0x000e620000000800 */
[----:B------:R-:W-:Y:S01]  /*19c10*/  USHF.L.U32 UR7, UR4, 0x2, URZ ;  /* 0x0000000204077899 */ /* 0x000fe2000800063f */
[C---:B------:R-:W-:Y:S01]  /*19c20*/  IMAD.SHL.U32 R5, R232.reuse, 0x4, RZ ;  /* 0x00000004e8057824 */ /* 0x040fe200078e00ff */
[----:B------:R-:W-:Y:S01]  /*19c30*/  UIMAD.WIDE UR4, UR4, 0x4, URZ ;  /* 0x00000004040478a5 */ /* 0x000fe2000f8e023f */
[----:B------:R-:W-:-:S03]  /*19c40*/  IMAD.HI R4, R232, 0x4, RZ ;  /* 0x00000004e8047827 */ /* 0x000fc600078e02ff */
[----:B0-----:R-:W-:-:S04]  /*19c50*/  IADD3 R2, P0, P1, R5, UR7, R12 ;  /* 0x0000000705027c10 */ /* 0x001fc8000f91e00c */
[----:B------:R-:W-:-:S05]  /*19c60*/  IADD3.X R3, R4, UR5, R13, P0, P1 ;  /* 0x0000000504037c10 */ /* 0x000fca00087e240d */
[----:B-1----:R-:W-:Y:S01]  /*19c70*/  STG.E desc[UR44][R2.64], R11 ;  /* 0x0000000b02007986 */ /* 0x002fe2000c10192c */
[----:B------:R-:W-:Y:S05]  /*19c80*/  EXIT ;  /* 0x000000000000794d */ /* 0x000fea0003800000 */
.L_x_2:
[----:B------:R-:W-:-:S00]  /*19c90*/  BRA `(.L_x_2) ;  /* 0xfffffffc00fc7947 */ /* 0x000fc0000383ffff */
[----:B------:R-:W-:-:S00]  /*19ca0*/  NOP ;  /* 0x0000000000007918 */ /* 0x000fc00000000000 */
        /* <DEDUP_REMOVED lines=13> */
.L_x_3:


//--------------------- .nv.global.init           --------------------------
	.section	.nv.global.init,"aw",@progbits
.nv.global.init:
	.type		_$_str,@object
	.size		_$_str,(.L_0 - _$_str)
_$_str:
        /*0000*/ 	.byte	0x5f, 0x5f, 0x43, 0x55, 0x44, 0x41, 0x5f, 0x46, 0x54, 0x5a, 0x00
.L_0:


//--------------------- .nv.shared.attn_fwd       --------------------------
	.section	.nv.shared.attn_fwd,"aw",@nobits
	.sectionflags	@""
	.align	16
	.zero		1024


//--------------------- .nv.shared.reserved.0     --------------------------
	.section	.nv.shared.reserved.0,"aw",@nobits
	.weak		__nv_reservedSMEM_offset_0_alias
	.size		__nv_reservedSMEM_offset_0_alias, 0, 0
	.other		__nv_reservedSMEM_offset_0_alias,@"STO_CUDA_RESERVED_SHARED STV_DEFAULT"
__nv_reservedSMEM_offset_0_alias:
	.zero		0


//--------------------- .nv.constant0.attn_fwd    --------------------------
	.section	.nv.constant0.attn_fwd,"a",@progbits
	.sectionflags	@""
	.align	4
.nv.constant0.attn_fwd:
	.zero		664


//--------------------- SYMBOLS --------------------------

	.type		.nv.reservedSmem.offset0,@object
	.size		.nv.reservedSmem.offset0,0x4
